	.target	sm_90a

	.elftype	@"ET_EXEC"


//--------------------- .note.nv.tkinfo           --------------------------
	.section	.note.nv.tkinfo,"",@"SHT_NOTE"
	.sectionflags	@"SHF_NOTE_NV_TKINFO"
	.tkinfo
        /*0018*/ 	.word	0x00000002
        /*0030*/ 	.string	""
        /*0030*/ 	.string	"ptxas"
        /*0030*/ 	.string	"Cuda compilation tools, release 13.0, V13.0.88"
        /*0030*/ 	.string	"Build cuda_13.0.r13.0/compiler.36424714_0"
        /*0030*/ 	.string	"-arch sm_90a -m 64 "



//--------------------- .note.nv.cuinfo           --------------------------
	.section	.note.nv.cuinfo,"",@"SHT_NOTE"
	.sectionflags	@"SHF_NOTE_NV_CUINFO"
        /*0018*/ 	.short	0x0002
        /*001a*/ 	.short	0x005a
        /*001c*/ 	.short	0x0082
	.zero		2


//--------------------- .nv.info                  --------------------------
	.section	.nv.info,"",@"SHT_CUDA_INFO"
	.align	4


	//----- nvinfo : EIATTR_REGCOUNT
	.align		4
        /*0000*/ 	.byte	0x04, 0x2f
        /*0002*/ 	.short	(.L_12 - .L_11)
	.align		4
.L_11:
        /*0004*/ 	.word	index@(_ZN7cutlass6KernelINS_4gemm6kernel15Rank2KUniversalINS1_11threadblock13MmaMultistageINS1_9GemmShapeILi64ELi64ELi16EEENS_9transform11threadblock28PredicatedTileAccessIteratorINS_11MatrixShapeILi64ELi16EEEdNS_6layout11ColumnMajorELi1ENS8_31PitchLinearWarpStripedThreadMapINS_16PitchLinearShapeILi64ELi16EEELi128ENSG_ILi16ELi2EEELi1EEENS_5ArrayIdLi1ELb1EEELb0ENSD_9NoPermuteEEENS9_25RegularTileAccessIteratorISC_dNSD_43ColumnMajorTensorOpMultiplicandCongruous64bELi1ESJ_Li8EEELNS_4arch14CacheOperation4KindE0ENSA_INSB_ILi16ELi64EEEdNSD_8RowMajorELi0ESJ_SL_Lb0ESM_EENSO_ISU_dNSD_40RowMajorTensorOpMultiplicandCongruous64bELi0ESJ_Li8EEELST_0EdSV_NS4_9MmaPolicyINS1_4warp11MmaTensorOpINS6_ILi32ELi32ELi16EEEdSP_dSX_dSV_NS10_17MmaTensorOpPolicyINSR_3MmaINS6_ILi8ELi8ELi4EEELi32EdSV_dSE_dSV_NSR_13OpMultiplyAddEEENSB_ILi1ELi1EEEEELi1ELb0EbEENSB_ILi0ELi0EEES1B_Li1EEELi3ELNS1_23SharedMemoryClearOptionE0EbEES1E_NS_8epilogue11threadblock8EpilogueIS7_S1A_Li1ENS1G_27PredicatedTileIteratorBlas3INS1G_26OutputTileOptimalThreadMapINS1G_15OutputTileShapeILi64ELi8ELi2ELi1ELi1EEENS1K_ILi1ELi4ELi1ELi1ELi4EEELi128ELi1ELi64EEEdLNS_8BlasModeE1EEENS1F_4warp24FragmentIteratorTensorOpIS12_S15_dNSK_IdLi2ELb1EEESV_EENS1Q_20TileIteratorTensorOpIS12_S15_dSV_EENS1G_18SharedLoadIteratorINS1N_18CompactedThreadMapEdLi8EEENS1F_6thread17LinearCombinationIdLi1EddLNS1Z_9ScaleType4KindE0ELNS_15FloatRoundStyleE2EdEENSB_ILi0ELi4EEELi1ELi1EEENS4_30GemmIdentityThreadblockSwizzleILi1EEELNS_8FillModeE1ELS1O_1EEEEEvNT_6ParamsE)
        /*0008*/ 	.word	0x00000094


	//----- nvinfo : EIATTR_FRAME_SIZE
	.align		4
.L_12:
        /*000c*/ 	.byte	0x04, 0x11
        /*000e*/ 	.short	(.L_14 - .L_13)
	.align		4
.L_13:
        /*0010*/ 	.word	index@($__internal_1_$__cuda_sm20_rem_u64)
        /*0014*/ 	.word	0x00000000


	//----- nvinfo : EIATTR_FRAME_SIZE
	.align		4
.L_14:
        /*0018*/ 	.byte	0x04, 0x11
        /*001a*/ 	.short	(.L_16 - .L_15)
	.align		4
.L_15:
        /*001c*/ 	.word	index@($__internal_0_$__cuda_sm20_div_u64)
        /*0020*/ 	.word	0x00000000


	//----- nvinfo : EIATTR_FRAME_SIZE
	.align		4
.L_16:
        /*0024*/ 	.byte	0x04, 0x11
        /*0026*/ 	.short	(.L_18 - .L_17)
	.align		4
.L_17:
        /*0028*/ 	.word	index@(_ZN7cutlass6KernelINS_4gemm6kernel15Rank2KUniversalINS1_11threadblock13MmaMultistageINS1_9GemmShapeILi64ELi64ELi16EEENS_9transform11threadblock28PredicatedTileAccessIteratorINS_11MatrixShapeILi64ELi16EEEdNS_6layout11ColumnMajorELi1ENS8_31PitchLinearWarpStripedThreadMapINS_16PitchLinearShapeILi64ELi16EEELi128ENSG_ILi16ELi2EEELi1EEENS_5ArrayIdLi1ELb1EEELb0ENSD_9NoPermuteEEENS9_25RegularTileAccessIteratorISC_dNSD_43ColumnMajorTensorOpMultiplicandCongruous64bELi1ESJ_Li8EEELNS_4arch14CacheOperation4KindE0ENSA_INSB_ILi16ELi64EEEdNSD_8RowMajorELi0ESJ_SL_Lb0ESM_EENSO_ISU_dNSD_40RowMajorTensorOpMultiplicandCongruous64bELi0ESJ_Li8EEELST_0EdSV_NS4_9MmaPolicyINS1_4warp11MmaTensorOpINS6_ILi32ELi32ELi16EEEdSP_dSX_dSV_NS10_17MmaTensorOpPolicyINSR_3MmaINS6_ILi8ELi8ELi4EEELi32EdSV_dSE_dSV_NSR_13OpMultiplyAddEEENSB_ILi1ELi1EEEEELi1ELb0EbEENSB_ILi0ELi0EEES1B_Li1EEELi3ELNS1_23SharedMemoryClearOptionE0EbEES1E_NS_8epilogue11threadblock8EpilogueIS7_S1A_Li1ENS1G_27PredicatedTileIteratorBlas3INS1G_26OutputTileOptimalThreadMapINS1G_15OutputTileShapeILi64ELi8ELi2ELi1ELi1EEENS1K_ILi1ELi4ELi1ELi1ELi4EEELi128ELi1ELi64EEEdLNS_8BlasModeE1EEENS1F_4warp24FragmentIteratorTensorOpIS12_S15_dNSK_IdLi2ELb1EEESV_EENS1Q_20TileIteratorTensorOpIS12_S15_dSV_EENS1G_18SharedLoadIteratorINS1N_18CompactedThreadMapEdLi8EEENS1F_6thread17LinearCombinationIdLi1EddLNS1Z_9ScaleType4KindE0ELNS_15FloatRoundStyleE2EdEENSB_ILi0ELi4EEELi1ELi1EEENS4_30GemmIdentityThreadblockSwizzleILi1EEELNS_8FillModeE1ELS1O_1EEEEEvNT_6ParamsE)
        /*002c*/ 	.word	0x00000000


	//----- nvinfo : EIATTR_MIN_STACK_SIZE
	.align		4
.L_18:
        /*0030*/ 	.byte	0x04, 0x12
        /*0032*/ 	.short	(.L_20 - .L_19)
	.align		4
.L_19:
        /*0034*/ 	.word	index@(_ZN7cutlass6KernelINS_4gemm6kernel15Rank2KUniversalINS1_11threadblock13MmaMultistageINS1_9GemmShapeILi64ELi64ELi16EEENS_9transform11threadblock28PredicatedTileAccessIteratorINS_11MatrixShapeILi64ELi16EEEdNS_6layout11ColumnMajorELi1ENS8_31PitchLinearWarpStripedThreadMapINS_16PitchLinearShapeILi64ELi16EEELi128ENSG_ILi16ELi2EEELi1EEENS_5ArrayIdLi1ELb1EEELb0ENSD_9NoPermuteEEENS9_25RegularTileAccessIteratorISC_dNSD_43ColumnMajorTensorOpMultiplicandCongruous64bELi1ESJ_Li8EEELNS_4arch14CacheOperation4KindE0ENSA_INSB_ILi16ELi64EEEdNSD_8RowMajorELi0ESJ_SL_Lb0ESM_EENSO_ISU_dNSD_40RowMajorTensorOpMultiplicandCongruous64bELi0ESJ_Li8EEELST_0EdSV_NS4_9MmaPolicyINS1_4warp11MmaTensorOpINS6_ILi32ELi32ELi16EEEdSP_dSX_dSV_NS10_17MmaTensorOpPolicyINSR_3MmaINS6_ILi8ELi8ELi4EEELi32EdSV_dSE_dSV_NSR_13OpMultiplyAddEEENSB_ILi1ELi1EEEEELi1ELb0EbEENSB_ILi0ELi0EEES1B_Li1EEELi3ELNS1_23SharedMemoryClearOptionE0EbEES1E_NS_8epilogue11threadblock8EpilogueIS7_S1A_Li1ENS1G_27PredicatedTileIteratorBlas3INS1G_26OutputTileOptimalThreadMapINS1G_15OutputTileShapeILi64ELi8ELi2ELi1ELi1EEENS1K_ILi1ELi4ELi1ELi1ELi4EEELi128ELi1ELi64EEEdLNS_8BlasModeE1EEENS1F_4warp24FragmentIteratorTensorOpIS12_S15_dNSK_IdLi2ELb1EEESV_EENS1Q_20TileIteratorTensorOpIS12_S15_dSV_EENS1G_18SharedLoadIteratorINS1N_18CompactedThreadMapEdLi8EEENS1F_6thread17LinearCombinationIdLi1EddLNS1Z_9ScaleType4KindE0ELNS_15FloatRoundStyleE2EdEENSB_ILi0ELi4EEELi1ELi1EEENS4_30GemmIdentityThreadblockSwizzleILi1EEELNS_8FillModeE1ELS1O_1EEEEEvNT_6ParamsE)
        /*0038*/ 	.word	0x00000000
.L_20:


//--------------------- .nv.compat                --------------------------
	.section	.nv.compat,"",@"SHT_CUDA_COMPAT_INFO"
	.align	4
        /*0000*/ 	.byte	0x02, 0x09, 0x01, 0x00, 0x02, 0x02, 0x01, 0x00, 0x02, 0x05, 0x05, 0x00, 0x03, 0x07, 0x01, 0x01
        /*0010*/ 	.byte	0x02, 0x03, 0x00, 0x00, 0x02, 0x06, 0x01, 0x00, 0x04, 0x0b, 0x08, 0x00, 0x00, 0x00, 0x00, 0x00
        /*0020*/ 	.byte	0x00, 0x00, 0x00, 0x00


//--------------------- .nv.info._ZN7cutlass6KernelINS_4gemm6kernel15Rank2KUniversalINS1_11threadblock13MmaMultistageINS1_9GemmShapeILi64ELi64ELi16EEENS_9transform11threadblock28PredicatedTileAccessIteratorINS_11MatrixShapeILi64ELi16EEEdNS_6layout11ColumnMajorELi1ENS8_31PitchLinearWarpStripedThreadMapINS_16PitchLinearShapeILi64ELi16EEELi128ENSG_ILi16ELi2EEELi1EEENS_5ArrayIdLi1ELb1EEELb0ENSD_9NoPermuteEEENS9_25RegularTileAccessIteratorISC_dNSD_43ColumnMajorTensorOpMultiplicandCongruous64bELi1ESJ_Li8EEELNS_4arch14CacheOperation4KindE0ENSA_INSB_ILi16ELi64EEEdNSD_8RowMajorELi0ESJ_SL_Lb0ESM_EENSO_ISU_dNSD_40RowMajorTensorOpMultiplicandCongruous64bELi0ESJ_Li8EEELST_0EdSV_NS4_9MmaPolicyINS1_4warp11MmaTensorOpINS6_ILi32ELi32ELi16EEEdSP_dSX_dSV_NS10_17MmaTensorOpPolicyINSR_3MmaINS6_ILi8ELi8ELi4EEELi32EdSV_dSE_dSV_NSR_13OpMultiplyAddEEENSB_ILi1ELi1EEEEELi1ELb0EbEENSB_ILi0ELi0EEES1B_Li1EEELi3ELNS1_23SharedMemoryClearOptionE0EbEES1E_NS_8epilogue11threadblock8EpilogueIS7_S1A_Li1ENS1G_27PredicatedTileIteratorBlas3INS1G_26OutputTileOptimalThreadMapINS1G_15OutputTileShapeILi64ELi8ELi2ELi1ELi1EEENS1K_ILi1ELi4ELi1ELi1ELi4EEELi128ELi1ELi64EEEdLNS_8BlasModeE1EEENS1F_4warp24FragmentIteratorTensorOpIS12_S15_dNSK_IdLi2ELb1EEESV_EENS1Q_20TileIteratorTensorOpIS12_S15_dSV_EENS1G_18SharedLoadIteratorINS1N_18CompactedThreadMapEdLi8EEENS1F_6thread17LinearCombinationIdLi1EddLNS1Z_9ScaleType4KindE0ELNS_15FloatRoundStyleE2EdEENSB_ILi0ELi4EEELi1ELi1EEENS4_30GemmIdentityThreadblockSwizzleILi1EEELNS_8FillModeE1ELS1O_1EEEEEvNT_6ParamsE --------------------------
	.section	.nv.info._ZN7cutlass6KernelINS_4gemm6kernel15Rank2KUniversalINS1_11threadblock13MmaMultistageINS1_9GemmShapeILi64ELi64ELi16EEENS_9transform11threadblock28PredicatedTileAccessIteratorINS_11MatrixShapeILi64ELi16EEEdNS_6layout11ColumnMajorELi1ENS8_31PitchLinearWarpStripedThreadMapINS_16PitchLinearShapeILi64ELi16EEELi128ENSG_ILi16ELi2EEELi1EEENS_5ArrayIdLi1ELb1EEELb0ENSD_9NoPermuteEEENS9_25RegularTileAccessIteratorISC_dNSD_43ColumnMajorTensorOpMultiplicandCongruous64bELi1ESJ_Li8EEELNS_4arch14CacheOperation4KindE0ENSA_INSB_ILi16ELi64EEEdNSD_8RowMajorELi0ESJ_SL_Lb0ESM_EENSO_ISU_dNSD_40RowMajorTensorOpMultiplicandCongruous64bELi0ESJ_Li8EEELST_0EdSV_NS4_9MmaPolicyINS1_4warp11MmaTensorOpINS6_ILi32ELi32ELi16EEEdSP_dSX_dSV_NS10_17MmaTensorOpPolicyINSR_3MmaINS6_ILi8ELi8ELi4EEELi32EdSV_dSE_dSV_NSR_13OpMultiplyAddEEENSB_ILi1ELi1EEEEELi1ELb0EbEENSB_ILi0ELi0EEES1B_Li1EEELi3ELNS1_23SharedMemoryClearOptionE0EbEES1E_NS_8epilogue11threadblock8EpilogueIS7_S1A_Li1ENS1G_27PredicatedTileIteratorBlas3INS1G_26OutputTileOptimalThreadMapINS1G_15OutputTileShapeILi64ELi8ELi2ELi1ELi1EEENS1K_ILi1ELi4ELi1ELi1ELi4EEELi128ELi1ELi64EEEdLNS_8BlasModeE1EEENS1F_4warp24FragmentIteratorTensorOpIS12_S15_dNSK_IdLi2ELb1EEESV_EENS1Q_20TileIteratorTensorOpIS12_S15_dSV_EENS1G_18SharedLoadIteratorINS1N_18CompactedThreadMapEdLi8EEENS1F_6thread17LinearCombinationIdLi1EddLNS1Z_9ScaleType4KindE0ELNS_15FloatRoundStyleE2EdEENSB_ILi0ELi4EEELi1ELi1EEENS4_30GemmIdentityThreadblockSwizzleILi1EEELNS_8FillModeE1ELS1O_1EEEEEvNT_6ParamsE,"",@"SHT_CUDA_INFO"
	.sectionflags	@""
	.align	4


	//----- nvinfo : EIATTR_CUDA_API_VERSION
	.align		4
        /*0000*/ 	.byte	0x04, 0x37
        /*0002*/ 	.short	(.L_22 - .L_21)
.L_21:
        /*0004*/ 	.word	0x00000082


	//----- nvinfo : EIATTR_KPARAM_INFO
	.align		4
.L_22:
        /*0008*/ 	.byte	0x04, 0x17
        /*000a*/ 	.short	(.L_24 - .L_23)
.L_23:
        /*000c*/ 	.word	0x00000000
        /*0010*/ 	.short	0x0000
        /*0012*/ 	.short	0x0000
        /*0014*/ 	.byte	0x00, 0xf0, 0xc1, 0x06


	//----- nvinfo : EIATTR_SPARSE_MMA_MASK
	.align		4
.L_24:
        /*0018*/ 	.byte	0x03, 0x50
        /*001a*/ 	.short	0x0000


	//----- nvinfo : EIATTR_MAXREG_COUNT
	.align		4
        /*001c*/ 	.byte	0x03, 0x1b
        /*001e*/ 	.short	0x00ff


	//----- nvinfo : EIATTR_NUM_BARRIERS
	.align		4
        /*0020*/ 	.byte	0x02, 0x4c
        /*0022*/ 	.byte	0x01
	.zero		1


	//----- nvinfo : EIATTR_MERCURY_ISA_VERSION
	.align		4
        /*0024*/ 	.byte	0x03, 0x5f
        /*0026*/ 	.short	0x0101


	//----- nvinfo : EIATTR_COOP_GROUP_MASK_REGIDS
	.align		4
        /*0028*/ 	.byte	0x04, 0x29
        /*002a*/ 	.short	(.L_26 - .L_25)


	//   ....[0]....
.L_25:
        /*002c*/ 	.word	0xffffffff


	//----- nvinfo : EIATTR_COOP_GROUP_INSTR_OFFSETS
	.align		4
.L_26:
        /*0030*/ 	.byte	0x04, 0x28
        /*0032*/ 	.short	(.L_28 - .L_27)


	//   ....[0]....
.L_27:
        /*0034*/ 	.word	0x00001480


	//----- nvinfo : EIATTR_EXIT_INSTR_OFFSETS
	.align		4
.L_28:
        /*0038*/ 	.byte	0x04, 0x1c
        /*003a*/ 	.short	(.L_30 - .L_29)


	//   ....[0]....
.L_29:
        /*003c*/ 	.word	0x00000070


	//   ....[1]....
        /*0040*/ 	.word	0x00000150


	//   ....[2]....
        /*0044*/ 	.word	0x000001a0


	//   ....[3]....
        /*0048*/ 	.word	0x0001b800


	//   ....[4]....
        /*004c*/ 	.word	0x0001b830


	//   ....[5]....
        /*0050*/ 	.word	0x0001b910


	//----- nvinfo : EIATTR_INDIRECT_BRANCH_TARGETS
	.align		4
.L_30:
        /*0054*/ 	.byte	0x04, 0x34
        /*0056*/ 	.short	(.L_32 - .L_31)


	//   ....[0]....
.L_31:
        /*0058*/ 	.word	.L_x_339@srel
        /*005c*/ 	.short	0x0
        /*005e*/ 	.short	0x0
        /*0060*/ 	.word	0x3
        /*0064*/ 	.word	.L_x_340@srel
        /*0068*/ 	.word	.L_x_341@srel
        /*006c*/ 	.word	.L_x_342@srel


	//----- nvinfo : EIATTR_CRS_STACK_SIZE
	.align		4
.L_32:
        /*0070*/ 	.byte	0x04, 0x1e
        /*0072*/ 	.short	(.L_34 - .L_33)
.L_33:
        /*0074*/ 	.word	0x00000000


	//----- nvinfo : EIATTR_CBANK_PARAM_SIZE
	.align		4
.L_34:
        /*0078*/ 	.byte	0x03, 0x19
        /*007a*/ 	.short	0x01b0


	//----- nvinfo : EIATTR_PARAM_CBANK
	.align		4
        /*007c*/ 	.byte	0x04, 0x0a
        /*007e*/ 	.short	(.L_36 - .L_35)
	.align		4
.L_35:
        /*0080*/ 	.word	index@(.nv.constant0._ZN7cutlass6KernelINS_4gemm6kernel15Rank2KUniversalINS1_11threadblock13MmaMultistageINS1_9GemmShapeILi64ELi64ELi16EEENS_9transform11threadblock28PredicatedTileAccessIteratorINS_11MatrixShapeILi64ELi16EEEdNS_6layout11ColumnMajorELi1ENS8_31PitchLinearWarpStripedThreadMapINS_16PitchLinearShapeILi64ELi16EEELi128ENSG_ILi16ELi2EEELi1EEENS_5ArrayIdLi1ELb1EEELb0ENSD_9NoPermuteEEENS9_25RegularTileAccessIteratorISC_dNSD_43ColumnMajorTensorOpMultiplicandCongruous64bELi1ESJ_Li8EEELNS_4arch14CacheOperation4KindE0ENSA_INSB_ILi16ELi64EEEdNSD_8RowMajorELi0ESJ_SL_Lb0ESM_EENSO_ISU_dNSD_40RowMajorTensorOpMultiplicandCongruous64bELi0ESJ_Li8EEELST_0EdSV_NS4_9MmaPolicyINS1_4warp11MmaTensorOpINS6_ILi32ELi32ELi16EEEdSP_dSX_dSV_NS10_17MmaTensorOpPolicyINSR_3MmaINS6_ILi8ELi8ELi4EEELi32EdSV_dSE_dSV_NSR_13OpMultiplyAddEEENSB_ILi1ELi1EEEEELi1ELb0EbEENSB_ILi0ELi0EEES1B_Li1EEELi3ELNS1_23SharedMemoryClearOptionE0EbEES1E_NS_8epilogue11threadblock8EpilogueIS7_S1A_Li1ENS1G_27PredicatedTileIteratorBlas3INS1G_26OutputTileOptimalThreadMapINS1G_15OutputTileShapeILi64ELi8ELi2ELi1ELi1EEENS1K_ILi1ELi4ELi1ELi1ELi4EEELi128ELi1ELi64EEEdLNS_8BlasModeE1EEENS1F_4warp24FragmentIteratorTensorOpIS12_S15_dNSK_IdLi2ELb1EEESV_EENS1Q_20TileIteratorTensorOpIS12_S15_dSV_EENS1G_18SharedLoadIteratorINS1N_18CompactedThreadMapEdLi8EEENS1F_6thread17LinearCombinationIdLi1EddLNS1Z_9ScaleType4KindE0ELNS_15FloatRoundStyleE2EdEENSB_ILi0ELi4EEELi1ELi1EEENS4_30GemmIdentityThreadblockSwizzleILi1EEELNS_8FillModeE1ELS1O_1EEEEEvNT_6ParamsE)
        /*0084*/ 	.short	0x0210
        /*0086*/ 	.short	0x01b0


	//----- nvinfo : EIATTR_SW_WAR
	.align		4
.L_36:
        /*0088*/ 	.byte	0x04, 0x36
        /*008a*/ 	.short	(.L_38 - .L_37)
.L_37:
        /*008c*/ 	.word	0x00000008
.L_38:


//--------------------- .nv.callgraph             --------------------------
	.section	.nv.callgraph,"",@"SHT_CUDA_CALLGRAPH"
	.align	4
	.sectionentsize	8
	.align		4
        /*0000*/ 	.word	0x00000000
	.align		4
        /*0004*/ 	.word	0xffffffff
	.align		4
        /*0008*/ 	.word	0x00000000
	.align		4
        /*000c*/ 	.word	0xfffffffe
	.align		4
        /*0010*/ 	.word	0x00000000
	.align		4
        /*0014*/ 	.word	0xfffffffd
	.align		4
        /*0018*/ 	.word	0x00000000
	.align		4
        /*001c*/ 	.word	0xfffffffc


//--------------------- .nv.constant4             --------------------------
	.section	.nv.constant4,"a",@progbits
	.align	8
	.align		8
.nv.constant4:
        /*0000*/ 	.dword	_ZN39_INTERNAL_6a535bb7_4_k_cu_2902aadc_29194cuda3std3__45__cpo5beginE
	.align		8
        /*0008*/ 	.dword	_ZN39_INTERNAL_6a535bb7_4_k_cu_2902aadc_29194cuda3std3__45__cpo3endE
	.align		8
        /*0010*/ 	.dword	_ZN39_INTERNAL_6a535bb7_4_k_cu_2902aadc_29194cuda3std3__45__cpo6cbeginE
	.align		8
        /*0018*/ 	.dword	_ZN39_INTERNAL_6a535bb7_4_k_cu_2902aadc_29194cuda3std3__45__cpo4cendE
	.align		8
        /*0020*/ 	.dword	_ZN39_INTERNAL_6a535bb7_4_k_cu_2902aadc_29194cuda3std3__441_GLOBAL__N__6a535bb7_4_k_cu_2902aadc_29196ignoreE
	.align		8
        /*0028*/ 	.dword	_ZN39_INTERNAL_6a535bb7_4_k_cu_2902aadc_29194cuda3std3__419piecewise_constructE
	.align		8
        /*0030*/ 	.dword	_ZN39_INTERNAL_6a535bb7_4_k_cu_2902aadc_29194cuda3std3__48in_placeE
	.align		8
        /*0038*/ 	.dword	_ZN39_INTERNAL_6a535bb7_4_k_cu_2902aadc_29194cuda3std6ranges3__45__cpo4swapE
	.align		8
        /*0040*/ 	.dword	_ZN39_INTERNAL_6a535bb7_4_k_cu_2902aadc_29194cuda3std6ranges3__45__cpo9iter_moveE
	.align		8
        /*0048*/ 	.dword	_ZN39_INTERNAL_6a535bb7_4_k_cu_2902aadc_29194cute7productE
	.align		8
        /*0050*/ 	.dword	_ZN39_INTERNAL_6a535bb7_4_k_cu_2902aadc_29194cute1_E


//--------------------- .nv.constant2._ZN7cutlass6KernelINS_4gemm6kernel15Rank2KUniversalINS1_11threadblock13MmaMultistageINS1_9GemmShapeILi64ELi64ELi16EEENS_9transform11threadblock28PredicatedTileAccessIteratorINS_11MatrixShapeILi64ELi16EEEdNS_6layout11ColumnMajorELi1ENS8_31PitchLinearWarpStripedThreadMapINS_16PitchLinearShapeILi64ELi16EEELi128ENSG_ILi16ELi2EEELi1EEENS_5ArrayIdLi1ELb1EEELb0ENSD_9NoPermuteEEENS9_25RegularTileAccessIteratorISC_dNSD_43ColumnMajorTensorOpMultiplicandCongruous64bELi1ESJ_Li8EEELNS_4arch14CacheOperation4KindE0ENSA_INSB_ILi16ELi64EEEdNSD_8RowMajorELi0ESJ_SL_Lb0ESM_EENSO_ISU_dNSD_40RowMajorTensorOpMultiplicandCongruous64bELi0ESJ_Li8EEELST_0EdSV_NS4_9MmaPolicyINS1_4warp11MmaTensorOpINS6_ILi32ELi32ELi16EEEdSP_dSX_dSV_NS10_17MmaTensorOpPolicyINSR_3MmaINS6_ILi8ELi8ELi4EEELi32EdSV_dSE_dSV_NSR_13OpMultiplyAddEEENSB_ILi1ELi1EEEEELi1ELb0EbEENSB_ILi0ELi0EEES1B_Li1EEELi3ELNS1_23SharedMemoryClearOptionE0EbEES1E_NS_8epilogue11threadblock8EpilogueIS7_S1A_Li1ENS1G_27PredicatedTileIteratorBlas3INS1G_26OutputTileOptimalThreadMapINS1G_15OutputTileShapeILi64ELi8ELi2ELi1ELi1EEENS1K_ILi1ELi4ELi1ELi1ELi4EEELi128ELi1ELi64EEEdLNS_8BlasModeE1EEENS1F_4warp24FragmentIteratorTensorOpIS12_S15_dNSK_IdLi2ELb1EEESV_EENS1Q_20TileIteratorTensorOpIS12_S15_dSV_EENS1G_18SharedLoadIteratorINS1N_18CompactedThreadMapEdLi8EEENS1F_6thread17LinearCombinationIdLi1EddLNS1Z_9ScaleType4KindE0ELNS_15FloatRoundStyleE2EdEENSB_ILi0ELi4EEELi1ELi1EEENS4_30GemmIdentityThreadblockSwizzleILi1EEELNS_8FillModeE1ELS1O_1EEEEEvNT_6ParamsE --------------------------
	.section	.nv.constant2._ZN7cutlass6KernelINS_4gemm6kernel15Rank2KUniversalINS1_11threadblock13MmaMultistageINS1_9GemmShapeILi64ELi64ELi16EEENS_9transform11threadblock28PredicatedTileAccessIteratorINS_11MatrixShapeILi64ELi16EEEdNS_6layout11ColumnMajorELi1ENS8_31PitchLinearWarpStripedThreadMapINS_16PitchLinearShapeILi64ELi16EEELi128ENSG_ILi16ELi2EEELi1EEENS_5ArrayIdLi1ELb1EEELb0ENSD_9NoPermuteEEENS9_25RegularTileAccessIteratorISC_dNSD_43ColumnMajorTensorOpMultiplicandCongruous64bELi1ESJ_Li8EEELNS_4arch14CacheOperation4KindE0ENSA_INSB_ILi16ELi64EEEdNSD_8RowMajorELi0ESJ_SL_Lb0ESM_EENSO_ISU_dNSD_40RowMajorTensorOpMultiplicandCongruous64bELi0ESJ_Li8EEELST_0EdSV_NS4_9MmaPolicyINS1_4warp11MmaTensorOpINS6_ILi32ELi32ELi16EEEdSP_dSX_dSV_NS10_17MmaTensorOpPolicyINSR_3MmaINS6_ILi8ELi8ELi4EEELi32EdSV_dSE_dSV_NSR_13OpMultiplyAddEEENSB_ILi1ELi1EEEEELi1ELb0EbEENSB_ILi0ELi0EEES1B_Li1EEELi3ELNS1_23SharedMemoryClearOptionE0EbEES1E_NS_8epilogue11threadblock8EpilogueIS7_S1A_Li1ENS1G_27PredicatedTileIteratorBlas3INS1G_26OutputTileOptimalThreadMapINS1G_15OutputTileShapeILi64ELi8ELi2ELi1ELi1EEENS1K_ILi1ELi4ELi1ELi1ELi4EEELi128ELi1ELi64EEEdLNS_8BlasModeE1EEENS1F_4warp24FragmentIteratorTensorOpIS12_S15_dNSK_IdLi2ELb1EEESV_EENS1Q_20TileIteratorTensorOpIS12_S15_dSV_EENS1G_18SharedLoadIteratorINS1N_18CompactedThreadMapEdLi8EEENS1F_6thread17LinearCombinationIdLi1EddLNS1Z_9ScaleType4KindE0ELNS_15FloatRoundStyleE2EdEENSB_ILi0ELi4EEELi1ELi1EEENS4_30GemmIdentityThreadblockSwizzleILi1EEELNS_8FillModeE1ELS1O_1EEEEEvNT_6ParamsE,"a",@progbits
	.sectionflags	@""
	.align	4
.nv.constant2._ZN7cutlass6KernelINS_4gemm6kernel15Rank2KUniversalINS1_11threadblock13MmaMultistageINS1_9GemmShapeILi64ELi64ELi16EEENS_9transform11threadblock28PredicatedTileAccessIteratorINS_11MatrixShapeILi64ELi16EEEdNS_6layout11ColumnMajorELi1ENS8_31PitchLinearWarpStripedThreadMapINS_16PitchLinearShapeILi64ELi16EEELi128ENSG_ILi16ELi2EEELi1EEENS_5ArrayIdLi1ELb1EEELb0ENSD_9NoPermuteEEENS9_25RegularTileAccessIteratorISC_dNSD_43ColumnMajorTensorOpMultiplicandCongruous64bELi1ESJ_Li8EEELNS_4arch14CacheOperation4KindE0ENSA_INSB_ILi16ELi64EEEdNSD_8RowMajorELi0ESJ_SL_Lb0ESM_EENSO_ISU_dNSD_40RowMajorTensorOpMultiplicandCongruous64bELi0ESJ_Li8EEELST_0EdSV_NS4_9MmaPolicyINS1_4warp11MmaTensorOpINS6_ILi32ELi32ELi16EEEdSP_dSX_dSV_NS10_17MmaTensorOpPolicyINSR_3MmaINS6_ILi8ELi8ELi4EEELi32EdSV_dSE_dSV_NSR_13OpMultiplyAddEEENSB_ILi1ELi1EEEEELi1ELb0EbEENSB_ILi0ELi0EEES1B_Li1EEELi3ELNS1_23SharedMemoryClearOptionE0EbEES1E_NS_8epilogue11threadblock8EpilogueIS7_S1A_Li1ENS1G_27PredicatedTileIteratorBlas3INS1G_26OutputTileOptimalThreadMapINS1G_15OutputTileShapeILi64ELi8ELi2ELi1ELi1EEENS1K_ILi1ELi4ELi1ELi1ELi4EEELi128ELi1ELi64EEEdLNS_8BlasModeE1EEENS1F_4warp24FragmentIteratorTensorOpIS12_S15_dNSK_IdLi2ELb1EEESV_EENS1Q_20TileIteratorTensorOpIS12_S15_dSV_EENS1G_18SharedLoadIteratorINS1N_18CompactedThreadMapEdLi8EEENS1F_6thread17LinearCombinationIdLi1EddLNS1Z_9ScaleType4KindE0ELNS_15FloatRoundStyleE2EdEENSB_ILi0ELi4EEELi1ELi1EEENS4_30GemmIdentityThreadblockSwizzleILi1EEELNS_8FillModeE1ELS1O_1EEEEEvNT_6ParamsE:
        /*0000*/ 	.byte	0xc0, 0x4d, 0x00, 0x00, 0x70, 0x4e, 0x00, 0x00, 0x20, 0x4d, 0x00, 0x00


//--------------------- .text._ZN7cutlass6KernelINS_4gemm6kernel15Rank2KUniversalINS1_11threadblock13MmaMultistageINS1_9GemmShapeILi64ELi64ELi16EEENS_9transform11threadblock28PredicatedTileAccessIteratorINS_11MatrixShapeILi64ELi16EEEdNS_6layout11ColumnMajorELi1ENS8_31PitchLinearWarpStripedThreadMapINS_16PitchLinearShapeILi64ELi16EEELi128ENSG_ILi16ELi2EEELi1EEENS_5ArrayIdLi1ELb1EEELb0ENSD_9NoPermuteEEENS9_25RegularTileAccessIteratorISC_dNSD_43ColumnMajorTensorOpMultiplicandCongruous64bELi1ESJ_Li8EEELNS_4arch14CacheOperation4KindE0ENSA_INSB_ILi16ELi64EEEdNSD_8RowMajorELi0ESJ_SL_Lb0ESM_EENSO_ISU_dNSD_40RowMajorTensorOpMultiplicandCongruous64bELi0ESJ_Li8EEELST_0EdSV_NS4_9MmaPolicyINS1_4warp11MmaTensorOpINS6_ILi32ELi32ELi16EEEdSP_dSX_dSV_NS10_17MmaTensorOpPolicyINSR_3MmaINS6_ILi8ELi8ELi4EEELi32EdSV_dSE_dSV_NSR_13OpMultiplyAddEEENSB_ILi1ELi1EEEEELi1ELb0EbEENSB_ILi0ELi0EEES1B_Li1EEELi3ELNS1_23SharedMemoryClearOptionE0EbEES1E_NS_8epilogue11threadblock8EpilogueIS7_S1A_Li1ENS1G_27PredicatedTileIteratorBlas3INS1G_26OutputTileOptimalThreadMapINS1G_15OutputTileShapeILi64ELi8ELi2ELi1ELi1EEENS1K_ILi1ELi4ELi1ELi1ELi4EEELi128ELi1ELi64EEEdLNS_8BlasModeE1EEENS1F_4warp24FragmentIteratorTensorOpIS12_S15_dNSK_IdLi2ELb1EEESV_EENS1Q_20TileIteratorTensorOpIS12_S15_dSV_EENS1G_18SharedLoadIteratorINS1N_18CompactedThreadMapEdLi8EEENS1F_6thread17LinearCombinationIdLi1EddLNS1Z_9ScaleType4KindE0ELNS_15FloatRoundStyleE2EdEENSB_ILi0ELi4EEELi1ELi1EEENS4_30GemmIdentityThreadblockSwizzleILi1EEELNS_8FillModeE1ELS1O_1EEEEEvNT_6ParamsE --------------------------
	.section	.text._ZN7cutlass6KernelINS_4gemm6kernel15Rank2KUniversalINS1_11threadblock13MmaMultistageINS1_9GemmShapeILi64ELi64ELi16EEENS_9transform11threadblock28PredicatedTileAccessIteratorINS_11MatrixShapeILi64ELi16EEEdNS_6layout11ColumnMajorELi1ENS8_31PitchLinearWarpStripedThreadMapINS_16PitchLinearShapeILi64ELi16EEELi128ENSG_ILi16ELi2EEELi1EEENS_5ArrayIdLi1ELb1EEELb0ENSD_9NoPermuteEEENS9_25RegularTileAccessIteratorISC_dNSD_43ColumnMajorTensorOpMultiplicandCongruous64bELi1ESJ_Li8EEELNS_4arch14CacheOperation4KindE0ENSA_INSB_ILi16ELi64EEEdNSD_8RowMajorELi0ESJ_SL_Lb0ESM_EENSO_ISU_dNSD_40RowMajorTensorOpMultiplicandCongruous64bELi0ESJ_Li8EEELST_0EdSV_NS4_9MmaPolicyINS1_4warp11MmaTensorOpINS6_ILi32ELi32ELi16EEEdSP_dSX_dSV_NS10_17MmaTensorOpPolicyINSR_3MmaINS6_ILi8ELi8ELi4EEELi32EdSV_dSE_dSV_NSR_13OpMultiplyAddEEENSB_ILi1ELi1EEEEELi1ELb0EbEENSB_ILi0ELi0EEES1B_Li1EEELi3ELNS1_23SharedMemoryClearOptionE0EbEES1E_NS_8epilogue11threadblock8EpilogueIS7_S1A_Li1ENS1G_27PredicatedTileIteratorBlas3INS1G_26OutputTileOptimalThreadMapINS1G_15OutputTileShapeILi64ELi8ELi2ELi1ELi1EEENS1K_ILi1ELi4ELi1ELi1ELi4EEELi128ELi1ELi64EEEdLNS_8BlasModeE1EEENS1F_4warp24FragmentIteratorTensorOpIS12_S15_dNSK_IdLi2ELb1EEESV_EENS1Q_20TileIteratorTensorOpIS12_S15_dSV_EENS1G_18SharedLoadIteratorINS1N_18CompactedThreadMapEdLi8EEENS1F_6thread17LinearCombinationIdLi1EddLNS1Z_9ScaleType4KindE0ELNS_15FloatRoundStyleE2EdEENSB_ILi0ELi4EEELi1ELi1EEENS4_30GemmIdentityThreadblockSwizzleILi1EEELNS_8FillModeE1ELS1O_1EEEEEvNT_6ParamsE,"ax",@progbits
	.align	128
.text._ZN7cutlass6KernelINS_4gemm6kernel15Rank2KUniversalINS1_11threadblock13MmaMultistageINS1_9GemmShapeILi64ELi64ELi16EEENS_9transform11threadblock28PredicatedTileAccessIteratorINS_11MatrixShapeILi64ELi16EEEdNS_6layout11ColumnMajorELi1ENS8_31PitchLinearWarpStripedThreadMapINS_16PitchLinearShapeILi64ELi16EEELi128ENSG_ILi16ELi2EEELi1EEENS_5ArrayIdLi1ELb1EEELb0ENSD_9NoPermuteEEENS9_25RegularTileAccessIteratorISC_dNSD_43ColumnMajorTensorOpMultiplicandCongruous64bELi1ESJ_Li8EEELNS_4arch14CacheOperation4KindE0ENSA_INSB_ILi16ELi64EEEdNSD_8RowMajorELi0ESJ_SL_Lb0ESM_EENSO_ISU_dNSD_40RowMajorTensorOpMultiplicandCongruous64bELi0ESJ_Li8EEELST_0EdSV_NS4_9MmaPolicyINS1_4warp11MmaTensorOpINS6_ILi32ELi32ELi16EEEdSP_dSX_dSV_NS10_17MmaTensorOpPolicyINSR_3MmaINS6_ILi8ELi8ELi4EEELi32EdSV_dSE_dSV_NSR_13OpMultiplyAddEEENSB_ILi1ELi1EEEEELi1ELb0EbEENSB_ILi0ELi0EEES1B_Li1EEELi3ELNS1_23SharedMemoryClearOptionE0EbEES1E_NS_8epilogue11threadblock8EpilogueIS7_S1A_Li1ENS1G_27PredicatedTileIteratorBlas3INS1G_26OutputTileOptimalThreadMapINS1G_15OutputTileShapeILi64ELi8ELi2ELi1ELi1EEENS1K_ILi1ELi4ELi1ELi1ELi4EEELi128ELi1ELi64EEEdLNS_8BlasModeE1EEENS1F_4warp24FragmentIteratorTensorOpIS12_S15_dNSK_IdLi2ELb1EEESV_EENS1Q_20TileIteratorTensorOpIS12_S15_dSV_EENS1G_18SharedLoadIteratorINS1N_18CompactedThreadMapEdLi8EEENS1F_6thread17LinearCombinationIdLi1EddLNS1Z_9ScaleType4KindE0ELNS_15FloatRoundStyleE2EdEENSB_ILi0ELi4EEELi1ELi1EEENS4_30GemmIdentityThreadblockSwizzleILi1EEELNS_8FillModeE1ELS1O_1EEEEEvNT_6ParamsE:
        .type           _ZN7cutlass6KernelINS_4gemm6kernel15Rank2KUniversalINS1_11threadblock13MmaMultistageINS1_9GemmShapeILi64ELi64ELi16EEENS_9transform11threadblock28PredicatedTileAccessIteratorINS_11MatrixShapeILi64ELi16EEEdNS_6layout11ColumnMajorELi1ENS8_31PitchLinearWarpStripedThreadMapINS_16PitchLinearShapeILi64ELi16EEELi128ENSG_ILi16ELi2EEELi1EEENS_5ArrayIdLi1ELb1EEELb0ENSD_9NoPermuteEEENS9_25RegularTileAccessIteratorISC_dNSD_43ColumnMajorTensorOpMultiplicandCongruous64bELi1ESJ_Li8EEELNS_4arch14CacheOperation4KindE0ENSA_INSB_ILi16ELi64EEEdNSD_8RowMajorELi0ESJ_SL_Lb0ESM_EENSO_ISU_dNSD_40RowMajorTensorOpMultiplicandCongruous64bELi0ESJ_Li8EEELST_0EdSV_NS4_9MmaPolicyINS1_4warp11MmaTensorOpINS6_ILi32ELi32ELi16EEEdSP_dSX_dSV_NS10_17MmaTensorOpPolicyINSR_3MmaINS6_ILi8ELi8ELi4EEELi32EdSV_dSE_dSV_NSR_13OpMultiplyAddEEENSB_ILi1ELi1EEEEELi1ELb0EbEENSB_ILi0ELi0EEES1B_Li1EEELi3ELNS1_23SharedMemoryClearOptionE0EbEES1E_NS_8epilogue11threadblock8EpilogueIS7_S1A_Li1ENS1G_27PredicatedTileIteratorBlas3INS1G_26OutputTileOptimalThreadMapINS1G_15OutputTileShapeILi64ELi8ELi2ELi1ELi1EEENS1K_ILi1ELi4ELi1ELi1ELi4EEELi128ELi1ELi64EEEdLNS_8BlasModeE1EEENS1F_4warp24FragmentIteratorTensorOpIS12_S15_dNSK_IdLi2ELb1EEESV_EENS1Q_20TileIteratorTensorOpIS12_S15_dSV_EENS1G_18SharedLoadIteratorINS1N_18CompactedThreadMapEdLi8EEENS1F_6thread17LinearCombinationIdLi1EddLNS1Z_9ScaleType4KindE0ELNS_15FloatRoundStyleE2EdEENSB_ILi0ELi4EEELi1ELi1EEENS4_30GemmIdentityThreadblockSwizzleILi1EEELNS_8FillModeE1ELS1O_1EEEEEvNT_6ParamsE,@function
        .size           _ZN7cutlass6KernelINS_4gemm6kernel15Rank2KUniversalINS1_11threadblock13MmaMultistageINS1_9GemmShapeILi64ELi64ELi16EEENS_9transform11threadblock28PredicatedTileAccessIteratorINS_11MatrixShapeILi64ELi16EEEdNS_6layout11ColumnMajorELi1ENS8_31PitchLinearWarpStripedThreadMapINS_16PitchLinearShapeILi64ELi16EEELi128ENSG_ILi16ELi2EEELi1EEENS_5ArrayIdLi1ELb1EEELb0ENSD_9NoPermuteEEENS9_25RegularTileAccessIteratorISC_dNSD_43ColumnMajorTensorOpMultiplicandCongruous64bELi1ESJ_Li8EEELNS_4arch14CacheOperation4KindE0ENSA_INSB_ILi16ELi64EEEdNSD_8RowMajorELi0ESJ_SL_Lb0ESM_EENSO_ISU_dNSD_40RowMajorTensorOpMultiplicandCongruous64bELi0ESJ_Li8EEELST_0EdSV_NS4_9MmaPolicyINS1_4warp11MmaTensorOpINS6_ILi32ELi32ELi16EEEdSP_dSX_dSV_NS10_17MmaTensorOpPolicyINSR_3MmaINS6_ILi8ELi8ELi4EEELi32EdSV_dSE_dSV_NSR_13OpMultiplyAddEEENSB_ILi1ELi1EEEEELi1ELb0EbEENSB_ILi0ELi0EEES1B_Li1EEELi3ELNS1_23SharedMemoryClearOptionE0EbEES1E_NS_8epilogue11threadblock8EpilogueIS7_S1A_Li1ENS1G_27PredicatedTileIteratorBlas3INS1G_26OutputTileOptimalThreadMapINS1G_15OutputTileShapeILi64ELi8ELi2ELi1ELi1EEENS1K_ILi1ELi4ELi1ELi1ELi4EEELi128ELi1ELi64EEEdLNS_8BlasModeE1EEENS1F_4warp24FragmentIteratorTensorOpIS12_S15_dNSK_IdLi2ELb1EEESV_EENS1Q_20TileIteratorTensorOpIS12_S15_dSV_EENS1G_18SharedLoadIteratorINS1N_18CompactedThreadMapEdLi8EEENS1F_6thread17LinearCombinationIdLi1EddLNS1Z_9ScaleType4KindE0ELNS_15FloatRoundStyleE2EdEENSB_ILi0ELi4EEELi1ELi1EEENS4_30GemmIdentityThreadblockSwizzleILi1EEELNS_8FillModeE1ELS1O_1EEEEEvNT_6ParamsE,(.L_x_343 - _ZN7cutlass6KernelINS_4gemm6kernel15Rank2KUniversalINS1_11threadblock13MmaMultistageINS1_9GemmShapeILi64ELi64ELi16EEENS_9transform11threadblock28PredicatedTileAccessIteratorINS_11MatrixShapeILi64ELi16EEEdNS_6layout11ColumnMajorELi1ENS8_31PitchLinearWarpStripedThreadMapINS_16PitchLinearShapeILi64ELi16EEELi128ENSG_ILi16ELi2EEELi1EEENS_5ArrayIdLi1ELb1EEELb0ENSD_9NoPermuteEEENS9_25RegularTileAccessIteratorISC_dNSD_43ColumnMajorTensorOpMultiplicandCongruous64bELi1ESJ_Li8EEELNS_4arch14CacheOperation4KindE0ENSA_INSB_ILi16ELi64EEEdNSD_8RowMajorELi0ESJ_SL_Lb0ESM_EENSO_ISU_dNSD_40RowMajorTensorOpMultiplicandCongruous64bELi0ESJ_Li8EEELST_0EdSV_NS4_9MmaPolicyINS1_4warp11MmaTensorOpINS6_ILi32ELi32ELi16EEEdSP_dSX_dSV_NS10_17MmaTensorOpPolicyINSR_3MmaINS6_ILi8ELi8ELi4EEELi32EdSV_dSE_dSV_NSR_13OpMultiplyAddEEENSB_ILi1ELi1EEEEELi1ELb0EbEENSB_ILi0ELi0EEES1B_Li1EEELi3ELNS1_23SharedMemoryClearOptionE0EbEES1E_NS_8epilogue11threadblock8EpilogueIS7_S1A_Li1ENS1G_27PredicatedTileIteratorBlas3INS1G_26OutputTileOptimalThreadMapINS1G_15OutputTileShapeILi64ELi8ELi2ELi1ELi1EEENS1K_ILi1ELi4ELi1ELi1ELi4EEELi128ELi1ELi64EEEdLNS_8BlasModeE1EEENS1F_4warp24FragmentIteratorTensorOpIS12_S15_dNSK_IdLi2ELb1EEESV_EENS1Q_20TileIteratorTensorOpIS12_S15_dSV_EENS1G_18SharedLoadIteratorINS1N_18CompactedThreadMapEdLi8EEENS1F_6thread17LinearCombinationIdLi1EddLNS1Z_9ScaleType4KindE0ELNS_15FloatRoundStyleE2EdEENSB_ILi0ELi4EEELi1ELi1EEENS4_30GemmIdentityThreadblockSwizzleILi1EEELNS_8FillModeE1ELS1O_1EEEEEvNT_6ParamsE)
        .other          _ZN7cutlass6KernelINS_4gemm6kernel15Rank2KUniversalINS1_11threadblock13MmaMultistageINS1_9GemmShapeILi64ELi64ELi16EEENS_9transform11threadblock28PredicatedTileAccessIteratorINS_11MatrixShapeILi64ELi16EEEdNS_6layout11ColumnMajorELi1ENS8_31PitchLinearWarpStripedThreadMapINS_16PitchLinearShapeILi64ELi16EEELi128ENSG_ILi16ELi2EEELi1EEENS_5ArrayIdLi1ELb1EEELb0ENSD_9NoPermuteEEENS9_25RegularTileAccessIteratorISC_dNSD_43ColumnMajorTensorOpMultiplicandCongruous64bELi1ESJ_Li8EEELNS_4arch14CacheOperation4KindE0ENSA_INSB_ILi16ELi64EEEdNSD_8RowMajorELi0ESJ_SL_Lb0ESM_EENSO_ISU_dNSD_40RowMajorTensorOpMultiplicandCongruous64bELi0ESJ_Li8EEELST_0EdSV_NS4_9MmaPolicyINS1_4warp11MmaTensorOpINS6_ILi32ELi32ELi16EEEdSP_dSX_dSV_NS10_17MmaTensorOpPolicyINSR_3MmaINS6_ILi8ELi8ELi4EEELi32EdSV_dSE_dSV_NSR_13OpMultiplyAddEEENSB_ILi1ELi1EEEEELi1ELb0EbEENSB_ILi0ELi0EEES1B_Li1EEELi3ELNS1_23SharedMemoryClearOptionE0EbEES1E_NS_8epilogue11threadblock8EpilogueIS7_S1A_Li1ENS1G_27PredicatedTileIteratorBlas3INS1G_26OutputTileOptimalThreadMapINS1G_15OutputTileShapeILi64ELi8ELi2ELi1ELi1EEENS1K_ILi1ELi4ELi1ELi1ELi4EEELi128ELi1ELi64EEEdLNS_8BlasModeE1EEENS1F_4warp24FragmentIteratorTensorOpIS12_S15_dNSK_IdLi2ELb1EEESV_EENS1Q_20TileIteratorTensorOpIS12_S15_dSV_EENS1G_18SharedLoadIteratorINS1N_18CompactedThreadMapEdLi8EEENS1F_6thread17LinearCombinationIdLi1EddLNS1Z_9ScaleType4KindE0ELNS_15FloatRoundStyleE2EdEENSB_ILi0ELi4EEELi1ELi1EEENS4_30GemmIdentityThreadblockSwizzleILi1EEELNS_8FillModeE1ELS1O_1EEEEEvNT_6ParamsE,@"STO_CUDA_ENTRY STV_DEFAULT"
_ZN7cutlass6KernelINS_4gemm6kernel15Rank2KUniversalINS1_11threadblock13MmaMultistageINS1_9GemmShapeILi64ELi64ELi16EEENS_9transform11threadblock28PredicatedTileAccessIteratorINS_11MatrixShapeILi64ELi16EEEdNS_6layout11ColumnMajorELi1ENS8_31PitchLinearWarpStripedThreadMapINS_16PitchLinearShapeILi64ELi16EEELi128ENSG_ILi16ELi2EEELi1EEENS_5ArrayIdLi1ELb1EEELb0ENSD_9NoPermuteEEENS9_25RegularTileAccessIteratorISC_dNSD_43ColumnMajorTensorOpMultiplicandCongruous64bELi1ESJ_Li8EEELNS_4arch14CacheOperation4KindE0ENSA_INSB_ILi16ELi64EEEdNSD_8RowMajorELi0ESJ_SL_Lb0ESM_EENSO_ISU_dNSD_40RowMajorTensorOpMultiplicandCongruous64bELi0ESJ_Li8EEELST_0EdSV_NS4_9MmaPolicyINS1_4warp11MmaTensorOpINS6_ILi32ELi32ELi16EEEdSP_dSX_dSV_NS10_17MmaTensorOpPolicyINSR_3MmaINS6_ILi8ELi8ELi4EEELi32EdSV_dSE_dSV_NSR_13OpMultiplyAddEEENSB_ILi1ELi1EEEEELi1ELb0EbEENSB_ILi0ELi0EEES1B_Li1EEELi3ELNS1_23SharedMemoryClearOptionE0EbEES1E_NS_8epilogue11threadblock8EpilogueIS7_S1A_Li1ENS1G_27PredicatedTileIteratorBlas3INS1G_26OutputTileOptimalThreadMapINS1G_15OutputTileShapeILi64ELi8ELi2ELi1ELi1EEENS1K_ILi1ELi4ELi1ELi1ELi4EEELi128ELi1ELi64EEEdLNS_8BlasModeE1EEENS1F_4warp24FragmentIteratorTensorOpIS12_S15_dNSK_IdLi2ELb1EEESV_EENS1Q_20TileIteratorTensorOpIS12_S15_dSV_EENS1G_18SharedLoadIteratorINS1N_18CompactedThreadMapEdLi8EEENS1F_6thread17LinearCombinationIdLi1EddLNS1Z_9ScaleType4KindE0ELNS_15FloatRoundStyleE2EdEENSB_ILi0ELi4EEELi1ELi1EEENS4_30GemmIdentityThreadblockSwizzleILi1EEELNS_8FillModeE1ELS1O_1EEEEEvNT_6ParamsE:
[----:B------:R-:W-:Y:S08]  /*0000*/  LDC R1, c[0x0][0x28] ;  /* 0x00000a00ff017b82 */ /* 0x000ff00000000800 */
[----:B------:R-:W1:Y:S01]  /*0010*/  LDC.64 R2, c[0x0][0x338] ;  /* 0x0000ce00ff027b82 */ /* 0x000e620000000a00 */
[----:B------:R-:W-:Y:S02]  /*0020*/  ULDC.64 UR4, c[0x0][0x330] ;  /* 0x0000cc0000047ab9 */ /* 0x000fe40000000a00 */
[----:B------:R-:W-:Y:S01]  /*0030*/  DSETP.NEU.AND P1, PT, RZ, UR4, PT ;  /* 0x00000004ff007e2a */ /* 0x000fe2000bf2d000 */
[----:B------:R-:W-:-:S05]  /*0040*/  ULDC.U8 UR4, c[0x0][0x3b8] ;  /* 0x0000ee0000047ab9 */ /* 0x000fca0000000000 */
[----:B------:R-:W-:Y:S01]  /*0050*/  ISETP.NE.AND P1, PT, RZ, UR4, !P1 ;  /* 0x00000004ff007c0c */ /* 0x000fe2000cf25270 */
[----:B-1----:R-:W-:-:S14]  /*0060*/  DSETP.EQ.AND P0, PT, R2, 1, PT ;  /* 0x3ff000000200742a */ /* 0x002fdc0003f02000 */
[----:B------:R-:W-:Y:S05]  /*0070*/  @P1 EXIT P0 ;  /* 0x000000000000194d */ /* 0x000fea0000000000 */
[----:B------:R-:W1:Y:S01]  /*0080*/  S2UR UR19, SR_CTAID.Y ;  /* 0x00000000001379c3 */ /* 0x000e620000002600 */
[----:B------:R-:W-:Y:S01]  /*0090*/  IMAD.MOV.U32 R2, RZ, RZ, -0x1 ;  /* 0xffffffffff027424 */ /* 0x000fe200078e00ff */
[----:B------:R-:W-:Y:S01]  /*00a0*/  ULDC UR5, c[0x0][0x228] ;  /* 0x00008a0000057ab9 */ /* 0x000fe20000000800 */
[----:B------:R-:W-:-:S03]  /*00b0*/  ULDC UR4, c[0x0][0x220] ;  /* 0x0000880000047ab9 */ /* 0x000fc60000000800 */
[----:B------:R-:W-:Y:S02]  /*00c0*/  SHF.L.U32 R2, R2, UR5, RZ ;  /* 0x0000000502027c19 */ /* 0x000fe400080006ff */
[----:B------:R-:W2:Y:S08]  /*00d0*/  S2UR UR7, SR_CTAID.X ;  /* 0x00000000000779c3 */ /* 0x000eb00000002500 */
[----:B------:R-:W3:Y:S01]  /*00e0*/  LDC R0, c[0x0][0x21c] ;  /* 0x00008700ff007b82 */ /* 0x000ee20000000800 */
[----:B-1----:R-:W-:Y:S01]  /*00f0*/  USHF.L.U32 UR19, UR19, UR5, URZ ;  /* 0x0000000513137299 */ /* 0x002fe2000800063f */
[----:B--2---:R-:W-:Y:S01]  /*0100*/  LOP3.LUT R14, R2, UR7, RZ, 0xc, !PT ;  /* 0x00000007020e7c12 */ /* 0x004fe2000f8e0cff */
[----:B------:R-:W-:-:S04]  /*0110*/  USHF.R.S32.HI UR5, URZ, UR5, UR7 ;  /* 0x000000053f057299 */ /* 0x000fc80008011407 */
[----:B------:R-:W-:-:S05]  /*0120*/  VIADD R14, R14, UR19 ;  /* 0x000000130e0e7c36 */ /* 0x000fca0008000000 */
[----:B------:R-:W-:-:S04]  /*0130*/  ISETP.GE.AND P0, PT, R14, UR4, PT ;  /* 0x000000040e007c0c */ /* 0x000fc8000bf06270 */
[----:B---3--:R-:W-:-:S13]  /*0140*/  ISETP.LE.OR P0, PT, R0, UR5, P0 ;  /* 0x0000000500007c0c */ /* 0x008fda0008703670 */
[----:B------:R-:W-:Y:S05]  /*0150*/  @P0 EXIT ;  /* 0x000000000000094d */ /* 0x000fea0003800000 */
[----:B------:R-:W-:Y:S01]  /*0160*/  USHF.L.U32 UR18, UR5, 0x6, URZ ;  /* 0x0000000605127899 */ /* 0x000fe2000800063f */
[----:B------:R-:W-:-:S03]  /*0170*/  SHF.L.U32 R14, R14, 0x6, RZ ;  /* 0x000000060e0e7819 */ /* 0x000fc600000006ff */
[----:B------:R-:W-:-:S06]  /*0180*/  UIADD3 UR4, UR18, 0x40, URZ ;  /* 0x0000004012047890 */ /* 0x000fcc000fffe03f */
[----:B------:R-:W-:-:S13]  /*0190*/  ISETP.LT.AND P0, PT, R14, UR4, PT ;  /* 0x000000040e007c0c */ /* 0x000fda000bf01270 */
[----:B------:R-:W-:Y:S05]  /*01a0*/  @!P0 EXIT ;  /* 0x000000000000894d */ /* 0x000fea0003800000 */
[----:B------:R-:W1:Y:S01]  /*01b0*/  LDC R0, c[0x0][0x360] ;  /* 0x0000d800ff007b82 */ /* 0x000e620000000800 */
[----:B------:R-:W-:Y:S01]  /*01c0*/  ULDC UR4, c[0x0][0x218] ;  /* 0x0000860000047ab9 */ /* 0x000fe20000000800 */
[----:B------:R-:W-:Y:S01]  /*01d0*/  ULDC.64 UR20, c[0x0][0x208] ;  /* 0x0000820000147ab9 */ /* 0x000fe20000000a00 */
[----:B------:R-:W-:Y:S01]  /*01e0*/  MOV R3, UR4 ;  /* 0x0000000400037c02 */ /* 0x000fe20008000f00 */
[----:B------:R-:W-:Y:S01]  /*01f0*/  IMAD.MOV.U32 R134, RZ, RZ, RZ ;  /* 0x000000ffff867224 */ /* 0x000fe200078e00ff */
[----:B-1----:R-:W-:-:S13]  /*0200*/  ISETP.GT.U32.AND P0, PT, R0, 0x1, PT ;  /* 0x000000010000780c */ /* 0x002fda0003f04070 */
[----:B------:R-:W-:Y:S05]  /*0210*/  @P0 BRA `(.L_x_0) ;  /* 0x0000000000200947 */ /* 0x000fea0003800000 */
[----:B------:R-:W1:Y:S01]  /*0220*/  S2R R5, SR_CTAID.Z ;  /* 0x0000000000057919 */ /* 0x000e620000002700 */
[----:B------:R-:W2:Y:S08]  /*0230*/  LDC R0, c[0x0][0x224] ;  /* 0x00008900ff007b82 */ /* 0x000eb00000000800 */
[----:B------:R-:W3:Y:S01]  /*0240*/  LDC R134, c[0x0][0x368] ;  /* 0x0000da00ff867b82 */ /* 0x000ee20000000800 */
[----:B-1----:R-:W-:-:S04]  /*0250*/  IADD3 R3, R5, 0x1, RZ ;  /* 0x0000000105037810 */ /* 0x002fc80007ffe0ff */
[C---:B--2---:R-:W-:Y:S01]  /*0260*/  ISETP.GE.AND P0, PT, R3.reuse, R0, PT ;  /* 0x000000000300720c */ /* 0x044fe20003f06270 */
[-C--:B---3--:R-:W-:Y:S02]  /*0270*/  IMAD R3, R3, R134.reuse, RZ ;  /* 0x0000008603037224 */ /* 0x088fe400078e02ff */
[----:B------:R-:W-:-:S10]  /*0280*/  IMAD R134, R5, R134, RZ ;  /* 0x0000008605867224 */ /* 0x000fd400078e02ff */
[----:B------:R-:W1:Y:S02]  /*0290*/  @P0 LDC R3, c[0x0][0x218] ;  /* 0x00008600ff030b82 */ /* 0x000e640000000800 */
.L_x_0:
[----:B------:R-:W2:Y:S01]  /*02a0*/  S2R R128, SR_TID.X ;  /* 0x0000000000807919 */ /* 0x000ea20000002100 */
[----:B-1----:R-:W-:Y:S01]  /*02b0*/  IMAD.IADD R4, R3, 0x1, -R134 ;  /* 0x0000000103047824 */ /* 0x002fe200078e0a86 */
[----:B------:R-:W-:Y:S01]  /*02c0*/  ULDC.64 UR8, c[0x0][0x210] ;  /* 0x0000840000087ab9 */ /* 0x000fe20000000a00 */
[----:B------:R-:W-:Y:S01]  /*02d0*/  ULDC.64 UR12, c[0x0][0x230] ;  /* 0x00008c00000c7ab9 */ /* 0x000fe20000000a00 */
[----:B------:R-:W1:Y:S01]  /*02e0*/  S2UR UR6, SR_CgaCtaId ;  /* 0x00000000000679c3 */ /* 0x000e620000008800 */
[----:B------:R-:W-:Y:S01]  /*02f0*/  ULDC.64 UR4, c[0x0][0x370] ;  /* 0x0000dc0000047ab9 */ /* 0x000fe20000000a00 */
[----:B------:R-:W-:Y:S01]  /*0300*/  SHF.R.S32.HI R129, RZ, 0x1f, R4 ;  /* 0x0000001fff817819 */ /* 0x000fe20000011404 */
[----:B------:R-:W-:Y:S01]  /*0310*/  UMOV UR16, 0x400 ;  /* 0x0000040000107882 */ /* 0x000fe20000000000 */
[----:B------:R-:W-:Y:S01]  /*0320*/  ULDC.64 UR14, c[0x0][0x238] ;  /* 0x00008e00000e7ab9 */ /* 0x000fe20000000a00 */
[----:B------:R-:W-:Y:S01]  /*0330*/  ULDC.64 UR10, c[0x0][0x240] ;  /* 0x00009000000a7ab9 */ /* 0x000fe20000000a00 */
[----:B------:R-:W-:-:S02]  /*0340*/  LEA.HI R129, R129, R4, RZ, 0x4 ;  /* 0x0000000481817211 */ /* 0x000fc400078f20ff */
[----:B------:R-:W-:Y:S02]  /*0350*/  CS2R R54, SRZ ;  /* 0x0000000000367805 */ /* 0x000fe4000001ff00 */
[----:B------:R-:W-:Y:S02]  /*0360*/  CS2R R52, SRZ ;  /* 0x0000000000347805 */ /* 0x000fe4000001ff00 */
[----:B------:R-:W-:Y:S02]  /*0370*/  CS2R R50, SRZ ;  /* 0x0000000000327805 */ /* 0x000fe4000001ff00 */
[----:B------:R-:W-:Y:S02]  /*0380*/  LOP3.LUT R129, R129, 0xfffffff0, RZ, 0xc0, !PT ;  /* 0xfffffff081817812 */ /* 0x000fe400078ec0ff */
[----:B------:R-:W-:Y:S02]  /*0390*/  CS2R R48, SRZ ;  /* 0x0000000000307805 */ /* 0x000fe4000001ff00 */
[----:B------:R-:W-:-:S02]  /*03a0*/  CS2R R58, SRZ ;  /* 0x00000000003a7805 */ /* 0x000fc4000001ff00 */
[----:B------:R-:W-:Y:S02]  /*03b0*/  CS2R R56, SRZ ;  /* 0x0000000000387805 */ /* 0x000fe4000001ff00 */
[----:B------:R-:W-:Y:S01]  /*03c0*/  CS2R R46, SRZ ;  /* 0x00000000002e7805 */ /* 0x000fe2000001ff00 */
[----:B------:R-:W-:Y:S01]  /*03d0*/  IMAD.IADD R129, R4, 0x1, -R129 ;  /* 0x0000000104817824 */ /* 0x000fe200078e0a81 */
[----:B------:R-:W-:Y:S02]  /*03e0*/  CS2R R44, SRZ ;  /* 0x00000000002c7805 */ /* 0x000fe4000001ff00 */
[----:B------:R-:W-:Y:S02]  /*03f0*/  CS2R R26, SRZ ;  /* 0x00000000001a7805 */ /* 0x000fe4000001ff00 */
[----:B------:R-:W-:Y:S02]  /*0400*/  CS2R R24, SRZ ;  /* 0x0000000000187805 */ /* 0x000fe4000001ff00 */
[----:B------:R-:W-:-:S02]  /*0410*/  CS2R R62, SRZ ;  /* 0x00000000003e7805 */ /* 0x000fc4000001ff00 */
[C---:B------:R-:W-:Y:S02]  /*0420*/  ISETP.NE.AND P0, PT, R129.reuse, RZ, PT ;  /* 0x000000ff8100720c */ /* 0x040fe40003f05270 */
[----:B------:R-:W-:Y:S02]  /*0430*/  CS2R R60, SRZ ;  /* 0x00000000003c7805 */ /* 0x000fe4000001ff00 */
[----:B------:R-:W-:Y:S02]  /*0440*/  CS2R R42, SRZ ;  /* 0x00000000002a7805 */ /* 0x000fe4000001ff00 */
[----:B------:R-:W-:Y:S02]  /*0450*/  CS2R R40, SRZ ;  /* 0x0000000000287805 */ /* 0x000fe4000001ff00 */
[----:B------:R-:W-:Y:S01]  /*0460*/  SEL R129, R129, 0x10, P0 ;  /* 0x0000001081817807 */ /* 0x000fe20000000000 */
[----:B-1----:R-:W-:Y:S01]  /*0470*/  ULEA UR6, UR6, UR16, 0x18 ;  /* 0x0000001006067291 */ /* 0x002fe2000f8ec03f */
[----:B------:R-:W-:-:S02]  /*0480*/  CS2R R30, SRZ ;  /* 0x00000000001e7805 */ /* 0x000fc4000001ff00 */
[----:B------:R-:W-:Y:S02]  /*0490*/  CS2R R28, SRZ ;  /* 0x00000000001c7805 */ /* 0x000fe4000001ff00 */
[----:B--2---:R-:W-:Y:S01]  /*04a0*/  SHF.R.S32.HI R5, RZ, 0x1f, R128 ;  /* 0x0000001fff057819 */ /* 0x004fe20000011480 */
[----:B------:R-:W-:Y:S01]  /*04b0*/  ULDC.64 UR16, c[0x0][0x250] ;  /* 0x0000940000107ab9 */ /* 0x000fe20000000a00 */
[----:B------:R-:W-:Y:S02]  /*04c0*/  SHF.R.S32.HI R108, RZ, 0x1f, R129 ;  /* 0x0000001fff6c7819 */ /* 0x000fe40000011481 */
[----:B------:R-:W-:Y:S02]  /*04d0*/  CS2R R66, SRZ ;  /* 0x0000000000427805 */ /* 0x000fe4000001ff00 */
[----:B------:R-:W-:Y:S02]  /*04e0*/  LEA.HI R2, R5, R128, RZ, 0x5 ;  /* 0x0000008005027211 */ /* 0x000fe400078f28ff */
[----:B------:R-:W-:-:S02]  /*04f0*/  CS2R R64, SRZ ;  /* 0x0000000000407805 */ /* 0x000fc4000001ff00 */
[----:B------:R-:W-:Y:S02]  /*0500*/  CS2R R38, SRZ ;  /* 0x0000000000267805 */ /* 0x000fe4000001ff00 */
[----:B------:R-:W-:Y:S02]  /*0510*/  CS2R R36, SRZ ;  /* 0x0000000000247805 */ /* 0x000fe4000001ff00 */
[----:B------:R-:W-:Y:S02]  /*0520*/  LOP3.LUT R5, R2, 0xffffffe0, RZ, 0xc0, !PT ;  /* 0xffffffe002057812 */ /* 0x000fe400078ec0ff */
[----:B------:R-:W-:Y:S02]  /*0530*/  CS2R R34, SRZ ;  /* 0x0000000000227805 */ /* 0x000fe4000001ff00 */
[----:B------:R-:W-:Y:S02]  /*0540*/  SHF.R.S32.HI R2, RZ, 0x5, R2 ;  /* 0x00000005ff027819 */ /* 0x000fe40000011402 */
[----:B------:R-:W-:Y:S01]  /*0550*/  CS2R R32, SRZ ;  /* 0x0000000000207805 */ /* 0x000fe2000001ff00 */
[----:B------:R-:W-:Y:S01]  /*0560*/  IMAD.IADD R0, R128, 0x1, -R5 ;  /* 0x0000000180007824 */ /* 0x000fe200078e0a05 */
[----:B------:R-:W-:Y:S01]  /*0570*/  VIADDMNMX R5, R134, R129, R3, PT ;  /* 0x0000008186057246 */ /* 0x000fe20003800103 */
[----:B------:R-:W-:-:S03]  /*0580*/  IMAD.SHL.U32 R2, R2, 0x2, RZ ;  /* 0x0000000202027824 */ /* 0x000fc600078e00ff */
[----:B------:R-:W-:-:S04]  /*0590*/  SHF.R.S32.HI R135, RZ, 0x1f, R0 ;  /* 0x0000001fff877819 */ /* 0x000fc80000011400 */
[----:B------:R-:W-:-:S04]  /*05a0*/  LEA.HI R135, R135, R0, RZ, 0x4 ;  /* 0x0000000087877211 */ /* 0x000fc800078f20ff */
[C---:B------:R-:W-:Y:S02]  /*05b0*/  LEA.HI.SX32 R2, R135.reuse, R2, 0x1c ;  /* 0x0000000287027211 */ /* 0x040fe400078fe2ff */
[----:B------:R-:W-:Y:S02]  /*05c0*/  LOP3.LUT R135, R135, 0xfffffff0, RZ, 0xc0, !PT ;  /* 0xfffffff087877812 */ /* 0x000fe400078ec0ff */
[----:B------:R-:W-:Y:S01]  /*05d0*/  SHF.R.S32.HI R13, RZ, 0x1f, R2 ;  /* 0x0000001fff0d7819 */ /* 0x000fe20000011402 */
[--C-:B------:R-:W-:Y:S01]  /*05e0*/  IMAD.IADD R126, R2, 0x1, R134.reuse ;  /* 0x00000001027e7824 */ /* 0x100fe200078e0286 */
[----:B------:R-:W-:Y:S01]  /*05f0*/  IADD3 R134, R3, 0xf, -R134 ;  /* 0x0000000f03867810 */ /* 0x000fe20007ffe886 */
[----:B------:R-:W-:Y:S01]  /*0600*/  IMAD.IADD R135, R0, 0x1, -R135 ;  /* 0x0000000100877824 */ /* 0x000fe200078e0a87 */
[----:B------:R-:W-:Y:S01]  /*0610*/  LEA.HI R13, R13, R2, RZ, 0x2 ;  /* 0x000000020d0d7211 */ /* 0x000fe200078f10ff */
[C---:B------:R-:W-:Y:S01]  /*0620*/  VIADD R0, R126.reuse, 0x8 ;  /* 0x000000087e007836 */ /* 0x040fe20000000000 */
[-C--:B------:R-:W-:Y:S01]  /*0630*/  ISETP.GE.AND P4, PT, R126, R5.reuse, PT ;  /* 0x000000057e00720c */ /* 0x080fe20003f86270 */
[----:B------:R-:W-:Y:S01]  /*0640*/  VIADD R18, R135, UR18 ;  /* 0x0000001287127c36 */ /* 0x000fe20008000000 */
[----:B------:R-:W-:Y:S01]  /*0650*/  SHF.R.S32.HI R127, RZ, 0x1f, R126 ;  /* 0x0000001fff7f7819 */ /* 0x000fe2000001147e */
[----:B------:R-:W-:Y:S01]  /*0660*/  VIADD R4, R134, 0xf ;  /* 0x0000000f86047836 */ /* 0x000fe20000000000 */
[----:B------:R-:W-:Y:S01]  /*0670*/  ISETP.GE.AND P6, PT, R0, R5, PT ;  /* 0x000000050000720c */ /* 0x000fe20003fc6270 */
[C---:B------:R-:W-:Y:S01]  /*0680*/  VIADD R11, R18.reuse, 0x10 ;  /* 0x00000010120b7836 */ /* 0x040fe20000000000 */
[C---:B------:R-:W-:Y:S01]  /*0690*/  ISETP.LT.AND P0, PT, R18.reuse, UR8, !P4 ;  /* 0x0000000812007c0c */ /* 0x040fe2000e701270 */
[C---:B------:R-:W-:Y:S01]  /*06a0*/  VIADD R10, R18.reuse, 0x20 ;  /* 0x00000020120a7836 */ /* 0x040fe20000000000 */
[C---:B------:R-:W-:Y:S01]  /*06b0*/  ISETP.LT.AND P5, PT, R18.reuse, UR8, !P6 ;  /* 0x0000000812007c0c */ /* 0x040fe2000f7a1270 */
[----:B------:R-:W-:Y:S01]  /*06c0*/  VIADD R9, R18, 0x30 ;  /* 0x0000003012097836 */ /* 0x000fe20000000000 */
[----:B------:R-:W-:Y:S01]  /*06d0*/  ISETP.LT.AND P1, PT, R11, UR8, !P4 ;  /* 0x000000080b007c0c */ /* 0x000fe2000e721270 */
[----:B------:R-:W-:Y:S01]  /*06e0*/  IMAD.SHL.U32 R7, R135, 0x4, RZ ;  /* 0x0000000487077824 */ /* 0x000fe200078e00ff */
[----:B------:R-:W-:Y:S01]  /*06f0*/  ISETP.LT.AND P2, PT, R10, UR8, !P4 ;  /* 0x000000080a007c0c */ /* 0x000fe2000e741270 */
[----:B------:R-:W-:Y:S01]  /*0700*/  IMAD R15, R127, UR12, RZ ;  /* 0x0000000c7f0f7c24 */ /* 0x000fe2000f8e02ff */
[----:B------:R-:W-:Y:S01]  /*0710*/  ISETP.LT.AND P3, PT, R9, UR8, !P4 ;  /* 0x0000000809007c0c */ /* 0x000fe2000e761270 */
[----:B------:R-:W-:Y:S01]  /*0720*/  IMAD.IADD R14, R14, 0x1, R135 ;  /* 0x000000010e0e7824 */ /* 0x000fe200078e0287 */
[----:B------:R-:W-:Y:S01]  /*0730*/  SEL R0, RZ, 0x1, !P0 ;  /* 0x00000001ff007807 */ /* 0x000fe20004000000 */
[----:B------:R-:W-:Y:S01]  /*0740*/  IMAD R15, R126, UR13, R15 ;  /* 0x0000000d7e0f7c24 */ /* 0x000fe2000f8e020f */
[----:B------:R-:W-:-:S02]  /*0750*/  SEL R3, RZ, 0x100, !P5 ;  /* 0x00000100ff037807 */ /* 0x000fc40006800000 */
[----:B------:R-:W-:Y:S01]  /*0760*/  P2R R0, PR, R0, 0xf ;  /* 0x0000000f00007803 */ /* 0x000fe20000000000 */
[----:B------:R-:W-:Y:S01]  /*0770*/  BAR.SYNC.DEFER_BLOCKING 0x0 ;  /* 0x0000000000007b1d */ /* 0x000fe20000010000 */
[----:B------:R-:W-:Y:S02]  /*0780*/  ISETP.LT.AND P0, PT, R11, UR8, !P6 ;  /* 0x000000080b007c0c */ /* 0x000fe4000f701270 */
[----:B------:R-:W-:Y:S02]  /*0790*/  ISETP.GE.U32.AND P5, PT, R4, 0x1f, PT ;  /* 0x0000001f0400780c */ /* 0x000fe40003fa6070 */
[----:B------:R-:W-:Y:S02]  /*07a0*/  SEL R8, RZ, 0x200, !P0 ;  /* 0x00000200ff087807 */ /* 0x000fe40004000000 */
[----:B------:R-:W-:Y:S02]  /*07b0*/  SHF.R.S32.HI R4, RZ, 0x1f, R135 ;  /* 0x0000001fff047819 */ /* 0x000fe40000011487 */
[----:B------:R-:W-:-:S02]  /*07c0*/  LOP3.LUT R8, R8, R3, R0, 0xfe, !PT ;  /* 0x0000000308087212 */ /* 0x000fc400078efe00 */
[----:B------:R-:W-:Y:S02]  /*07d0*/  LOP3.LUT R0, R135, 0x6, RZ, 0xc0, !PT ;  /* 0x0000000687007812 */ /* 0x000fe400078ec0ff */
[----:B------:R-:W-:Y:S02]  /*07e0*/  LOP3.LUT R13, R13, 0xfffffffc, RZ, 0xc0, !PT ;  /* 0xfffffffc0d0d7812 */ /* 0x000fe400078ec0ff */
[----:B------:R-:W-:Y:S02]  /*07f0*/  SHF.R.U32.HI R0, RZ, 0x1, R0 ;  /* 0x00000001ff007819 */ /* 0x000fe40000011600 */
[--C-:B------:R-:W-:Y:S01]  /*0800*/  SHF.R.S32.HI R19, RZ, 0x1f, R18.reuse ;  /* 0x0000001fff137819 */ /* 0x100fe20000011412 */
[----:B------:R-:W-:Y:S01]  /*0810*/  IMAD.IADD R5, R2, 0x1, -R13 ;  /* 0x0000000102057824 */ /* 0x000fe200078e0a0d */
[----:B------:R-:W-:Y:S02]  /*0820*/  ISETP.LT.AND P1, PT, R10, UR8, !P6 ;  /* 0x000000080a007c0c */ /* 0x000fe4000f721270 */
[----:B------:R-:W-:Y:S01]  /*0830*/  ISETP.LT.AND P0, PT, R9, UR8, !P6 ;  /* 0x0000000809007c0c */ /* 0x000fe2000f701270 */
[----:B------:R-:W-:Y:S01]  /*0840*/  IMAD.WIDE.U32 R16, R126, UR12, R18 ;  /* 0x0000000c7e107c25 */ /* 0x000fe2000f8e0012 */
[----:B------:R-:W-:-:S02]  /*0850*/  LEA.HI R3, R4, R135, RZ, 0x3 ;  /* 0x0000008704037211 */ /* 0x000fc400078f18ff */
[----:B------:R-:W-:Y:S01]  /*0860*/  LOP3.LUT R4, R0, 0x4, R7, 0xf8, !PT ;  /* 0x0000000400047812 */ /* 0x000fe200078ef807 */
[----:B------:R-:W-:Y:S01]  /*0870*/  IMAD.IADD R2, R17, 0x1, R15 ;  /* 0x0000000111027824 */ /* 0x000fe200078e020f */
[----:B------:R-:W-:Y:S02]  /*0880*/  SEL R7, RZ, 0x400, !P1 ;  /* 0x00000400ff077807 */ /* 0x000fe40004800000 */
[----:B------:R-:W-:Y:S02]  /*0890*/  SEL R6, RZ, 0x800, !P0 ;  /* 0x00000800ff067807 */ /* 0x000fe40004000000 */
[----:B------:R-:W-:Y:S02]  /*08a0*/  SHF.R.U32.HI R3, RZ, 0x3, R3 ;  /* 0x00000003ff037819 */ /* 0x000fe40000011603 */
[----:B------:R-:W-:Y:S01]  /*08b0*/  LOP3.LUT R6, R6, R7, R8, 0xfe, !PT ;  /* 0x0000000706067212 */ /* 0x000fe200078efe08 */
[----:B------:R-:W-:Y:S01]  /*08c0*/  VIADD R8, R14, 0x10 ;  /* 0x000000100e087836 */ /* 0x000fe20000000000 */
[----:B------:R-:W-:Y:S01]  /*08d0*/  LOP3.LUT R4, R4, 0x1, R5, 0x78, !PT ;  /* 0x0000000104047812 */ /* 0x000fe200078e7805 */
[----:B------:R-:W-:Y:S01]  /*08e0*/  VIADD R7, R14, 0x20 ;  /* 0x000000200e077836 */ /* 0x000fe20000000000 */
[----:B------:R-:W-:-:S02]  /*08f0*/  LEA R22, P0, R16, UR4, 0x3 ;  /* 0x0000000410167c11 */ /* 0x000fc4000f8018ff */
[----:B------:R-:W-:Y:S01]  /*0900*/  SEL R117, R6, RZ, P5 ;  /* 0x000000ff06757207 */ /* 0x000fe20002800000 */
[----:B------:R-:W-:Y:S01]  /*0910*/  IMAD R3, R4, 0x2, R3 ;  /* 0x0000000204037824 */ /* 0x000fe200078e0203 */
[----:B------:R-:W-:Y:S01]  /*0920*/  LEA.HI.X R23, R16, UR5, R2, 0x3, P0 ;  /* 0x0000000510177c11 */ /* 0x000fe200080f1c02 */
[----:B------:R-:W-:Y:S01]  /*0930*/  IMAD.SHL.U32 R2, R5, 0x2, RZ ;  /* 0x0000000205027824 */ /* 0x000fe200078e00ff */
[----:B------:R-:W-:Y:S01]  /*0940*/  LOP3.LUT R0, R13, R0, RZ, 0xfc, !PT ;  /* 0x000000000d007212 */ /* 0x000fe200078efcff */
[C---:B------:R-:W-:Y:S01]  /*0950*/  IMAD.SHL.U32 R124, R117.reuse, 0x8, RZ ;  /* 0x00000008757c7824 */ /* 0x040fe200078e00ff */
[C---:B------:R-:W-:Y:S01]  /*0960*/  LOP3.LUT P0, R121, R117.reuse, 0x8, RZ, 0xc0, !PT ;  /* 0x0000000875797812 */ /* 0x040fe2000780c0ff */
[----:B------:R-:W-:Y:S01]  /*0970*/  IMAD.SHL.U32 R123, R117, 0x4, RZ ;  /* 0x00000004757b7824 */ /* 0x000fe200078e00ff */
[----:B------:R-:W-:Y:S01]  /*0980*/  LOP3.LUT R3, R3, 0x4, R2, 0x78, !PT ;  /* 0x0000000403037812 */ /* 0x000fe200078e7802 */
[----:B------:R-:W-:Y:S01]  /*0990*/  IMAD.SHL.U32 R122, R117, 0x2, RZ ;  /* 0x00000002757a7824 */ /* 0x000fe200078e00ff */
[----:B------:R-:W-:Y:S01]  /*09a0*/  LOP3.LUT P3, R124, R124, 0x8, RZ, 0xc0, !PT ;  /* 0x000000087c7c7812 */ /* 0x000fe2000786c0ff */
[----:B------:R-:W-:Y:S01]  /*09b0*/  VIADD R6, R14, 0x30 ;  /* 0x000000300e067836 */ /* 0x000fe20000000000 */
[----:B------:R-:W-:Y:S01]  /*09c0*/  LOP3.LUT P2, R123, R123, 0x8, RZ, 0xc0, !PT ;  /* 0x000000087b7b7812 */ /* 0x000fe2000784c0ff */
[----:B------:R-:W-:Y:S01]  /*09d0*/  IMAD R0, R0, 0x40, R3 ;  /* 0x0000004000007824 */ /* 0x000fe200078e0203 */
[----:B------:R-:W-:Y:S01]  /*09e0*/  LOP3.LUT P1, R122, R122, 0x8, RZ, 0xc0, !PT ;  /* 0x000000087a7a7812 */ /* 0x000fe2000782c0ff */
[----:B------:R-:W-:Y:S01]  /*09f0*/  ULDC.64 UR4, c[0x0][0x248] ;  /* 0x0000920000047ab9 */ /* 0x000fe20000000a00 */
[--C-:B------:R-:W-:Y:S01]  /*0a00*/  SHF.R.U32.HI R120, RZ, 0x5, R117.reuse ;  /* 0x00000005ff787819 */ /* 0x100fe20000011675 */
[----:B------:R-:W-:Y:S01]  /*0a10*/  UIADD3 UR4, UP1, UR10, -UR4, URZ ;  /* 0x800000040a047290 */ /* 0x000fe2000ff3e03f */
[----:B------:R-:W-:Y:S01]  /*0a20*/  LEA R133, R0, UR6, 0x3 ;  /* 0x0000000600857c11 */ /* 0x000fe2000f8e18ff */
[----:B------:R-:W-:Y:S01]  /*0a30*/  IMAD R3, R127, UR16, RZ ;  /* 0x000000107f037c24 */ /* 0x000fe2000f8e02ff */
[--C-:B------:R-:W-:Y:S01]  /*0a40*/  SHF.R.U32.HI R119, RZ, 0x6, R117.reuse ;  /* 0x00000006ff777819 */ /* 0x100fe20000011675 */
[----:B------:R-:W-:Y:S01]  /*0a50*/  UIADD3 UR22, UP0, UR4, UR14, URZ ;  /* 0x0000000e04167290 */ /* 0x000fe2000ff1e03f */
[--C-:B------:R-:W-:Y:S01]  /*0a60*/  SHF.R.S32.HI R15, RZ, 0x1f, R14.reuse ;  /* 0x0000001fff0f7819 */ /* 0x100fe2000001140e */
[----:B------:R-:W-:Y:S01]  /*0a70*/  @!PT LDS RZ, [RZ] ;  /* 0x00000000fffff984 */ /* 0x000fe20000000800 */
[----:B------:R-:W-:Y:S01]  /*0a80*/  @!PT LDS RZ, [RZ] ;  /* 0x00000000fffff984 */ /* 0x000fe20000000800 */
[----:B------:R-:W-:Y:S01]  /*0a90*/  @!PT LDS RZ, [RZ] ;  /* 0x00000000fffff984 */ /* 0x000fe20000000800 */
[----:B------:R-:W-:Y:S01]  /*0aa0*/  LDGSTS.E.LTC128B.64 [R133], desc[UR20][R22.64], P3 ;  /* 0x0000000016857fae */ /* 0x000fe20009921b54 */
[----:B------:R-:W-:Y:S01]  /*0ab0*/  ISETP.LT.AND P3, PT, R6, UR9, !P4 ;  /* 0x0000000906007c0c */ /* 0x000fe2000e761270 */
[----:B------:R-:W-:Y:S01]  /*0ac0*/  IMAD R0, R108, UR12, RZ ;  /* 0x0000000c6c007c24 */ /* 0x000fe2000f8e02ff */
[----:B------:R-:W-:Y:S01]  /*0ad0*/  SHF.R.U32.HI R118, RZ, 0x7, R117 ;  /* 0x00000007ff767819 */ /* 0x000fe20000011675 */
[----:B------:R-:W-:Y:S01]  /*0ae0*/  LDGSTS.E.LTC128B.64 [R133+0x80], desc[UR20][R22.64+0x80], P2 ;  /* 0x0008008016857fae */ /* 0x000fe20009121b54 */
[----:B------:R-:W-:Y:S01]  /*0af0*/  ISETP.LT.AND P2, PT, R7, UR9, !P4 ;  /* 0x0000000907007c0c */ /* 0x000fe2000e741270 */
[----:B------:R-:W-:Y:S01]  /*0b00*/  IMAD R3, R126, UR17, R3 ;  /* 0x000000117e037c24 */ /* 0x000fe2000f8e0203 */
[----:B------:R-:W-:Y:S01]  /*0b10*/  SHF.R.U32.HI R117, RZ, 0x8, R117 ;  /* 0x00000008ff757819 */ /* 0x000fe20000011675 */
[----:B------:R-:W-:Y:S01]  /*0b20*/  LDGSTS.E.LTC128B.64 [R133+0x100], desc[UR20][R22.64+0x100], P1 ;  /* 0x0010010016857fae */ /* 0x000fe20008921b54 */
[----:B------:R-:W-:Y:S01]  /*0b30*/  ISETP.LT.AND P1, PT, R8, UR9, !P4 ;  /* 0x0000000908007c0c */ /* 0x000fe2000e721270 */
[----:B------:R-:W-:Y:S01]  /*0b40*/  IMAD.WIDE.U32 R16, R126, UR16, R14 ;  /* 0x000000107e107c25 */ /* 0x000fe2000f8e000e */
[----:B------:R-:W-:Y:S01]  /*0b50*/  UIADD3.X UR23, UR15, UR11, ~UR5, UP0, UP1 ;  /* 0x0000000b0f177290 */ /* 0x000fe200087e2c05 */
[----:B------:R-:W-:Y:S01]  /*0b60*/  LDGSTS.E.LTC128B.64 [R133+0x180], desc[UR20][R22.64+0x180], P0 ;  /* 0x0018018016857fae */ /* 0x000fe20008121b54 */
[----:B------:R-:W-:Y:S01]  /*0b70*/  ISETP.LT.AND P0, PT, R14, UR9, !P4 ;  /* 0x000000090e007c0c */ /* 0x000fe2000e701270 */
[C---:B------:R-:W-:Y:S01]  /*0b80*/  IMAD.WIDE.U32 R12, R129.reuse, UR12, RZ ;  /* 0x0000000c810c7c25 */ /* 0x040fe2000f8e00ff */
[----:B------:R-:W-:Y:S01]  /*0b90*/  IADD3 R20, P4, R22, UR14, RZ ;  /* 0x0000000e16147c10 */ /* 0x000fe2000ff9e0ff */
[----:B------:R-:W-:Y:S01]  /*0ba0*/  ULDC.64 UR4, c[0x0][0x378] ;  /* 0x0000de0000047ab9 */ /* 0x000fe20000000a00 */
[----:B------:R-:W-:Y:S01]  /*0bb0*/  SEL R5, RZ, 0x1, !P0 ;  /* 0x00000001ff057807 */ /* 0x000fe20004000000 */
[----:B------:R-:W-:Y:S01]  /*0bc0*/  IMAD R0, R129, UR13, R0 ;  /* 0x0000000d81007c24 */ /* 0x000fe2000f8e0200 */
[----:B------:R-:W-:Y:S01]  /*0bd0*/  IADD3.X R21, R23, UR15, RZ, P4, !PT ;  /* 0x0000000f17157c10 */ /* 0x000fe2000a7fe4ff */
[----:B------:R-:W-:Y:S01]  /*0be0*/  IMAD.IADD R3, R17, 0x1, R3 ;  /* 0x0000000111037824 */ /* 0x000fe200078e0203 */
[----:B------:R-:W-:Y:S01]  /*0bf0*/  P2R R5, PR, R5, 0xf ;  /* 0x0000000f05057803 */ /* 0x000fe20000000000 */
[----:B------:R-:W-:Y:S01]  /*0c00*/  IMAD.IADD R0, R13, 0x1, R0 ;  /* 0x000000010d007824 */ /* 0x000fe200078e0200 */
[----:B------:R-:W-:Y:S01]  /*0c10*/  LOP3.LUT P0, R120, R120, 0x8, RZ, 0xc0, !PT ;  /* 0x0000000878787812 */ /* 0x000fe2000780c0ff */
[----:B------:R-:W-:Y:S01]  /*0c20*/  ULDC.64 UR12, c[0x0][0x258] ;  /* 0x00009600000c7ab9 */ /* 0x000fe20000000a00 */
[----:B------:R-:W-:-:S02]  /*0c30*/  LOP3.LUT P4, R119, R119, 0x8, RZ, 0xc0, !PT ;  /* 0x0000000877777812 */ /* 0x000fc4000788c0ff */
[----:B------:R-:W-:Y:S02]  /*0c40*/  LOP3.LUT P3, R118, R118, 0x8, RZ, 0xc0, !PT ;  /* 0x0000000876767812 */ /* 0x000fe4000786c0ff */
[----:B------:R-:W-:Y:S02]  /*0c50*/  LOP3.LUT P2, R117, R117, 0x8, RZ, 0xc0, !PT ;  /* 0x0000000875757812 */ /* 0x000fe4000784c0ff */
[C---:B------:R-:W-:Y:S02]  /*0c60*/  LEA R2, P1, R16.reuse, UR4, 0x3 ;  /* 0x0000000410027c11 */ /* 0x040fe4000f8218ff */
[----:B------:R-:W-:Y:S02]  /*0c70*/  SHF.R.S32.HI R125, RZ, 0x1f, R134 ;  /* 0x0000001fff7d7819 */ /* 0x000fe40000011486 */
[----:B------:R-:W-:Y:S01]  /*0c80*/  LEA.HI.X R3, R16, UR5, R3, 0x3, P1 ;  /* 0x0000000510037c11 */ /* 0x000fe200088f1c03 */
[----:B------:R-:W-:Y:S01]  /*0c90*/  LDGSTS.E.LTC128B.64 [R133+0x1000], desc[UR20][R20.64], P0 ;  /* 0x0100000014857fae */ /* 0x000fe20008121b54 */
[----:B------:R-:W-:Y:S01]  /*0ca0*/  LEA R4, P0, R12, UR22, 0x3 ;  /* 0x000000160c047c11 */ /* 0x000fe2000f8018ff */
[----:B------:R-:W-:Y:S01]  /*0cb0*/  ULDC.64 UR4, c[0x0][0x268] ;  /* 0x00009a0000047ab9 */ /* 0x000fe20000000a00 */
[----:B------:R-:W-:Y:S01]  /*0cc0*/  ISETP.GE.AND P1, PT, R18, UR8, PT ;  /* 0x0000000812007c0c */ /* 0x000fe2000bf26270 */
[----:B------:R-:W-:Y:S01]  /*0cd0*/  LDGSTS.E.LTC128B.64 [R133+0x1080], desc[UR20][R20.64+0x80], P4 ;  /* 0x0108008014857fae */ /* 0x000fe2000a121b54 */
[----:B------:R-:W-:Y:S01]  /*0ce0*/  LEA.HI.X R13, R12, UR23, R0, 0x3, P0 ;  /* 0x000000170c0d7c11 */ /* 0x000fe200080f1c00 */
[----:B------:R-:W-:Y:S01]  /*0cf0*/  IMAD.WIDE.U32 R18, R129, UR16, RZ ;  /* 0x0000001081127c25 */ /* 0x000fe2000f8e00ff */
[C---:B------:R-:W-:Y:S01]  /*0d00*/  ISETP.GE.AND P0, PT, R14.reuse, UR9, PT ;  /* 0x000000090e007c0c */ /* 0x040fe2000bf06270 */
[----:B------:R-:W-:Y:S01]  /*0d10*/  LDGSTS.E.LTC128B.64 [R133+0x1100], desc[UR20][R20.64+0x100], P3 ;  /* 0x0110010014857fae */ /* 0x000fe20009921b54 */
[----:B------:R-:W-:-:S02]  /*0d20*/  ISETP.LT.AND P3, PT, R14, UR9, !P6 ;  /* 0x000000090e007c0c */ /* 0x000fc4000f761270 */
[----:B------:R-:W-:Y:S01]  /*0d30*/  SEL R0, RZ, 0x1, P1 ;  /* 0x00000001ff007807 */ /* 0x000fe20000800000 */
[----:B------:R1:W-:Y:S01]  /*0d40*/  LDGSTS.E.LTC128B.64 [R133+0x1180], desc[UR20][R20.64+0x180], P2 ;  /* 0x0118018014857fae */ /* 0x0003e20009121b54 */
[----:B------:R-:W-:Y:S02]  /*0d50*/  SEL R14, RZ, 0x100, P1 ;  /* 0x00000100ff0e7807 */ /* 0x000fe40000800000 */
[----:B------:R-:W-:Y:S02]  /*0d60*/  ISETP.GE.AND P2, PT, R11, UR8, PT ;  /* 0x000000080b007c0c */ /* 0x000fe4000bf46270 */
[----:B------:R-:W-:Y:S02]  /*0d70*/  ISETP.GE.AND P1, PT, R10, UR8, PT ;  /* 0x000000080a007c0c */ /* 0x000fe4000bf26270 */
[----:B------:R-:W-:Y:S02]  /*0d80*/  SEL R11, RZ, 0x1, P0 ;  /* 0x00000001ff0b7807 */ /* 0x000fe40000000000 */
[----:B------:R-:W-:-:S02]  /*0d90*/  SEL R10, RZ, 0x100, P0 ;  /* 0x00000100ff0a7807 */ /* 0x000fc40000000000 */
[C---:B------:R-:W-:Y:S02]  /*0da0*/  ISETP.LT.AND P0, PT, R8.reuse, UR9, !P6 ;  /* 0x0000000908007c0c */ /* 0x040fe4000f701270 */
[----:B------:R-:W-:Y:S02]  /*0db0*/  SEL R15, RZ, 0x100, !P3 ;  /* 0x00000100ff0f7807 */ /* 0x000fe40005800000 */
[----:B------:R-:W-:Y:S02]  /*0dc0*/  ISETP.LT.AND P3, PT, R7, UR9, !P6 ;  /* 0x0000000907007c0c */ /* 0x000fe4000f761270 */
[----:B------:R-:W-:Y:S02]  /*0dd0*/  SEL R12, RZ, 0x200, !P0 ;  /* 0x00000200ff0c7807 */ /* 0x000fe40004000000 */
[----:B------:R-:W-:Y:S02]  /*0de0*/  ISETP.GE.AND P0, PT, R8, UR9, PT ;  /* 0x0000000908007c0c */ /* 0x000fe4000bf06270 */
[----:B------:R-:W-:-:S02]  /*0df0*/  SEL R8, RZ, 0x400, !P3 ;  /* 0x00000400ff087807 */ /* 0x000fc40005800000 */
[----:B------:R-:W-:Y:S02]  /*0e00*/  SEL R16, RZ, 0xffffffff, P2 ;  /* 0xffffffffff107807 */ /* 0x000fe40001000000 */
[----:B------:R-:W-:Y:S02]  /*0e10*/  ISETP.GE.AND P3, PT, R9, UR8, PT ;  /* 0x0000000809007c0c */ /* 0x000fe4000bf66270 */
[----:B------:R-:W-:Y:S02]  /*0e20*/  SEL R9, RZ, 0xffffffff, P0 ;  /* 0xffffffffff097807 */ /* 0x000fe40000000000 */
[----:B-1----:R-:W-:Y:S02]  /*0e30*/  CS2R R20, SRZ ;  /* 0x0000000000147805 */ /* 0x002fe4000001ff00 */
[----:B------:R-:W-:Y:S02]  /*0e40*/  ISETP.LT.AND P6, PT, R6, UR9, !P6 ;  /* 0x0000000906007c0c */ /* 0x000fe4000f7c1270 */
[----:B------:R-:W-:Y:S01]  /*0e50*/  ISETP.GE.AND P4, PT, R7, UR9, PT ;  /* 0x0000000907007c0c */ /* 0x000fe2000bf86270 */
[----:B------:R-:W-:Y:S01]  /*0e60*/  IMAD.SHL.U32 R7, R16, 0x2, RZ ;  /* 0x0000000210077824 */ /* 0x000fe200078e00ff */
[----:B------:R-:W-:Y:S01]  /*0e70*/  LOP3.LUT R5, R12, R15, R5, 0xfe, !PT ;  /* 0x0000000f0c057212 */ /* 0x000fe200078efe05 */
[----:B------:R-:W-:Y:S01]  /*0e80*/  IMAD.SHL.U32 R12, R9, 0x2, RZ ;  /* 0x00000002090c7824 */ /* 0x000fe200078e00ff */
[----:B------:R-:W-:-:S02]  /*0e90*/  SEL R17, RZ, 0x800, !P6 ;  /* 0x00000800ff117807 */ /* 0x000fc40007000000 */
[----:B------:R-:W-:Y:S02]  /*0ea0*/  SEL R9, RZ, 0x200, P2 ;  /* 0x00000200ff097807 */ /* 0x000fe40001000000 */
[----:B------:R-:W-:Y:S01]  /*0eb0*/  ISETP.GE.AND P2, PT, R6, UR9, PT ;  /* 0x0000000906007c0c */ /* 0x000fe2000bf46270 */
[----:B------:R-:W-:Y:S01]  /*0ec0*/  ULDC.64 UR8, c[0x0][0x260] ;  /* 0x0000980000087ab9 */ /* 0x000fe20000000a00 */
[----:B------:R-:W-:Y:S01]  /*0ed0*/  LOP3.LUT R6, R7, 0x2, R0, 0xe2, !PT ;  /* 0x0000000207067812 */ /* 0x000fe200078ee200 */
[----:B------:R-:W-:Y:S01]  /*0ee0*/  UIADD3 UR4, UP1, UR8, -UR4, URZ ;  /* 0x8000000408047290 */ /* 0x000fe2000ff3e03f */
[----:B------:R-:W-:Y:S02]  /*0ef0*/  LOP3.LUT R0, R17, R8, R5, 0xfe, !PT ;  /* 0x0000000811007212 */ /* 0x000fe400078efe05 */
[----:B------:R-:W-:Y:S01]  /*0f00*/  LOP3.LUT R15, R12, 0x2, R11, 0xe2, !PT ;  /* 0x000000020c0f7812 */ /* 0x000fe200078ee20b */
[----:B------:R-:W-:Y:S01]  /*0f10*/  IMAD R12, R108, UR16, RZ ;  /* 0x000000106c0c7c24 */ /* 0x000fe2000f8e02ff */
[----:B------:R-:W-:Y:S01]  /*0f20*/  SEL R0, R0, RZ, P5 ;  /* 0x000000ff00007207 */ /* 0x000fe20002800000 */
[----:B------:R-:W-:Y:S01]  /*0f30*/  UIADD3 UR4, UP0, UR4, UR12, URZ ;  /* 0x0000000c04047290 */ /* 0x000fe2000ff1e03f */
[----:B------:R-:W-:Y:S01]  /*0f40*/  SEL R8, RZ, 0x4, P1 ;  /* 0x00000004ff087807 */ /* 0x000fe20000800000 */
[----:B------:R-:W-:Y:S01]  /*0f50*/  IMAD R7, R129, UR17, R12 ;  /* 0x0000001181077c24 */ /* 0x000fe2000f8e020c */
[----:B------:R-:W-:Y:S01]  /*0f60*/  SEL R5, RZ, 0x8, P3 ;  /* 0x00000008ff057807 */ /* 0x000fe20001800000 */
[C---:B------:R-:W-:Y:S01]  /*0f70*/  IMAD.SHL.U32 R116, R0.reuse, 0x8, RZ ;  /* 0x0000000800747824 */ /* 0x040fe200078e00ff */
[----:B------:R-:W-:Y:S01]  /*0f80*/  SEL R12, RZ, 0x4, P4 ;  /* 0x00000004ff0c7807 */ /* 0x000fe20002000000 */
[C---:B------:R-:W-:Y:S01]  /*0f90*/  IMAD.SHL.U32 R115, R0.reuse, 0x4, RZ ;  /* 0x0000000400737824 */ /* 0x040fe200078e00ff */
[----:B------:R-:W-:Y:S01]  /*0fa0*/  LOP3.LUT R6, R5, R8, R6, 0xfe, !PT ;  /* 0x0000000805067212 */ /* 0x000fe200078efe06 */
[----:B------:R-:W-:Y:S01]  /*0fb0*/  IMAD.SHL.U32 R114, R0, 0x2, RZ ;  /* 0x0000000200727824 */ /* 0x000fe200078e00ff */
[----:B------:R-:W-:Y:S01]  /*0fc0*/  SEL R8, RZ, 0x8, P2 ;  /* 0x00000008ff087807 */ /* 0x000fe20001000000 */
[----:B------:R-:W-:Y:S01]  /*0fd0*/  UIADD3.X UR5, UR13, UR9, ~UR5, UP0, UP1 ;  /* 0x000000090d057290 */ /* 0x000fe200087e2c05 */
[----:B------:R-:W-:Y:S01]  /*0fe0*/  IADD3 R4, P6, R4, R22, RZ ;  /* 0x0000001604047210 */ /* 0x000fe20007fde0ff */
[----:B------:R-:W-:Y:S01]  /*0ff0*/  IMAD.IADD R7, R19, 0x1, R7 ;  /* 0x0000000113077824 */ /* 0x000fe200078e0207 */
[----:B------:R-:W-:-:S02]  /*1000*/  LOP3.LUT R14, R9, R14, R6, 0xfe, !PT ;  /* 0x0000000e090e7212 */ /* 0x000fc400078efe06 */
[----:B------:R-:W-:Y:S01]  /*1010*/  LOP3.LUT R15, R8, R12, R15, 0xfe, !PT ;  /* 0x0000000c080f7212 */ /* 0x000fe200078efe0f */
[----:B------:R-:W-:Y:S01]  /*1020*/  IMAD.X R5, R13, 0x1, R23, P6 ;  /* 0x000000010d057824 */ /* 0x000fe200030e0617 */
[----:B------:R-:W-:Y:S02]  /*1030*/  SEL R9, RZ, 0x400, P4 ;  /* 0x00000400ff097807 */ /* 0x000fe40002000000 */
[----:B------:R-:W-:Y:S02]  /*1040*/  CS2R R22, SRZ ;  /* 0x0000000000167805 */ /* 0x000fe4000001ff00 */
[----:B------:R-:W-:Y:S02]  /*1050*/  SEL R8, RZ, 0x800, P3 ;  /* 0x00000800ff087807 */ /* 0x000fe40001800000 */
[----:B------:R-:W-:Y:S02]  /*1060*/  LOP3.LUT P4, R116, R116, 0x8, RZ, 0xc0, !PT ;  /* 0x0000000874747812 */ /* 0x000fe4000788c0ff */
[----:B------:R-:W-:-:S02]  /*1070*/  LOP3.LUT P3, R115, R115, 0x8, RZ, 0xc0, !PT ;  /* 0x0000000873737812 */ /* 0x000fc4000786c0ff */
[----:B------:R-:W-:Y:S02]  /*1080*/  LOP3.LUT R16, R134, 0xfffffff0, RZ, 0xc0, !PT ;  /* 0xfffffff086107812 */ /* 0x000fe400078ec0ff */
[----:B------:R-:W-:Y:S02]  /*1090*/  SEL R13, RZ, 0x400, P1 ;  /* 0x00000400ff0d7807 */ /* 0x000fe40000800000 */
[----:B------:R-:W-:Y:S02]  /*10a0*/  SEL R12, RZ, 0x200, P0 ;  /* 0x00000200ff0c7807 */ /* 0x000fe40000000000 */
[----:B------:R-:W-:Y:S02]  /*10b0*/  LOP3.LUT P1, R114, R114, 0x8, RZ, 0xc0, !PT ;  /* 0x0000000872727812 */ /* 0x000fe4000782c0ff */
[----:B------:R-:W-:Y:S01]  /*10c0*/  LOP3.LUT P0, R113, R0, 0x8, RZ, 0xc0, !PT ;  /* 0x0000000800717812 */ /* 0x000fe2000780c0ff */
[----:B------:R-:W-:Y:S01]  /*10d0*/  LDGSTS.E.LTC128B.64 [R133+0x6000], desc[UR20][R2.64], P4 ;  /* 0x0600000002857fae */ /* 0x000fe2000a121b54 */
[----:B------:R-:W-:-:S02]  /*10e0*/  LEA R11, P5, R18, UR4, 0x3 ;  /* 0x00000004120b7c11 */ /* 0x000fc4000f8a18ff */
[----:B------:R-:W-:Y:S01]  /*10f0*/  ISETP.NE.AND P6, PT, R16, 0x10, PT ;  /* 0x000000101000780c */ /* 0x000fe20003fc5270 */
[----:B------:R-:W-:Y:S01]  /*1100*/  LDGSTS.E.LTC128B.64 [R133+0x6080], desc[UR20][R2.64+0x80], P3 ;  /* 0x0608008002857fae */ /* 0x000fe20009921b54 */
[----:B------:R-:W-:Y:S02]  /*1110*/  LOP3.LUT R13, R8, R13, R14, 0xfe, !PT ;  /* 0x0000000d080d7212 */ /* 0x000fe400078efe0e */
[----:B------:R-:W-:Y:S02]  /*1120*/  CS2R R16, SRZ ;  /* 0x0000000000107805 */ /* 0x000fe4000001ff00 */
[----:B------:R-:W-:Y:S02]  /*1130*/  LOP3.LUT R12, R12, R10, R15, 0xfe, !PT ;  /* 0x0000000a0c0c7212 */ /* 0x000fe400078efe0f */
[----:B------:R-:W-:Y:S02]  /*1140*/  CS2R R14, SRZ ;  /* 0x00000000000e7805 */ /* 0x000fe4000001ff00 */
[----:B------:R-:W-:Y:S01]  /*1150*/  SEL R10, RZ, 0x800, P2 ;  /* 0x00000800ff0a7807 */ /* 0x000fe20001000000 */
[----:B------:R-:W-:Y:S01]  /*1160*/  LDGSTS.E.LTC128B.64 [R133+0x6100], desc[UR20][R2.64+0x100], P1 ;  /* 0x0610010002857fae */ /* 0x000fe20008921b54 */
[----:B------:R-:W-:-:S02]  /*1170*/  SHF.R.U32.HI R112, RZ, 0x5, R0 ;  /* 0x00000005ff707819 */ /* 0x000fc40000011600 */
[----:B------:R-:W-:Y:S01]  /*1180*/  LEA.HI.X R7, R18, UR5, R7, 0x3, P5 ;  /* 0x0000000512077c11 */ /* 0x000fe2000a8f1c07 */
[----:B------:R1:W-:Y:S01]  /*1190*/  LDGSTS.E.LTC128B.64 [R133+0x6180], desc[UR20][R2.64+0x180], P0 ;  /* 0x0618018002857fae */ /* 0x0003e20008121b54 */
[----:B------:R-:W-:Y:S02]  /*11a0*/  IADD3 R6, P2, R11, R2, RZ ;  /* 0x000000020b067210 */ /* 0x000fe40007f5e0ff */
[----:B------:R-:W-:Y:S02]  /*11b0*/  CS2R R18, SRZ ;  /* 0x0000000000127805 */ /* 0x000fe4000001ff00 */
[----:B------:R-:W-:Y:S02]  /*11c0*/  SEL R132, R13, RZ, P6 ;  /* 0x000000ff0d847207 */ /* 0x000fe40003000000 */
[--C-:B------:R-:W-:Y:S01]  /*11d0*/  SHF.R.U32.HI R111, RZ, 0x6, R0.reuse ;  /* 0x00000006ff6f7819 */ /* 0x100fe20000011600 */
[----:B------:R-:W-:Y:S01]  /*11e0*/  IMAD.X R7, R7, 0x1, R3, P2 ;  /* 0x0000000107077824 */ /* 0x000fe200010e0603 */
[----:B------:R-:W-:Y:S01]  /*11f0*/  LOP3.LUT P3, R112, R112, 0x8, RZ, 0xc0, !PT ;  /* 0x0000000870707812 */ /* 0x000fe2000786c0ff */
[C---:B------:R-:W-:Y:S01]  /*1200*/  IMAD.SHL.U32 R106, R132.reuse, 0x8, RZ ;  /* 0x00000008846a7824 */ /* 0x040fe200078e00ff */
[--C-:B------:R-:W-:Y:S01]  /*1210*/  SHF.R.U32.HI R110, RZ, 0x7, R0.reuse ;  /* 0x00000007ff6e7819 */ /* 0x100fe20000011600 */
[C---:B------:R-:W-:Y:S01]  /*1220*/  IMAD.SHL.U32 R105, R132.reuse, 0x4, RZ ;  /* 0x0000000484697824 */ /* 0x040fe200078e00ff */
[----:B------:R-:W-:Y:S01]  /*1230*/  SHF.R.U32.HI R109, RZ, 0x8, R0 ;  /* 0x00000008ff6d7819 */ /* 0x000fe20000011600 */
[----:B------:R-:W-:Y:S01]  /*1240*/  IMAD.SHL.U32 R104, R132, 0x2, RZ ;  /* 0x0000000284687824 */ /* 0x000fe200078e00ff */
[----:B------:R-:W-:-:S02]  /*1250*/  IADD3 R8, P5, R2, UR12, RZ ;  /* 0x0000000c02087c10 */ /* 0x000fc4000ffbe0ff */
[----:B------:R-:W-:Y:S02]  /*1260*/  LOP3.LUT P2, R111, R111, 0x8, RZ, 0xc0, !PT ;  /* 0x000000086f6f7812 */ /* 0x000fe4000784c0ff */
[----:B------:R-:W-:Y:S02]  /*1270*/  LOP3.LUT P1, R110, R110, 0x8, RZ, 0xc0, !PT ;  /* 0x000000086e6e7812 */ /* 0x000fe4000782c0ff */
[----:B------:R-:W-:Y:S02]  /*1280*/  LOP3.LUT R10, R10, R9, R12, 0xfe, !PT ;  /* 0x000000090a0a7212 */ /* 0x000fe400078efe0c */
[----:B------:R-:W-:Y:S02]  /*1290*/  CS2R R12, SRZ ;  /* 0x00000000000c7805 */ /* 0x000fe4000001ff00 */
[----:B------:R-:W-:Y:S02]  /*12a0*/  LOP3.LUT P0, R109, R109, 0x8, RZ, 0xc0, !PT ;  /* 0x000000086d6d7812 */ /* 0x000fe4000780c0ff */
[----:B------:R-:W-:-:S02]  /*12b0*/  IADD3.X R9, R3, UR13, RZ, P5, !PT ;  /* 0x0000000d03097c10 */ /* 0x000fc4000affe4ff */
[----:B------:R-:W-:Y:S02]  /*12c0*/  LOP3.LUT P5, R106, R106, 0x8, RZ, 0xc0, !PT ;  /* 0x000000086a6a7812 */ /* 0x000fe400078ac0ff */
[----:B------:R-:W-:Y:S01]  /*12d0*/  SEL R107, R10, RZ, P6 ;  /* 0x000000ff0a6b7207 */ /* 0x000fe20003000000 */
[----:B------:R-:W-:Y:S01]  /*12e0*/  LDGSTS.E.LTC128B.64 [R133+0x7000], desc[UR20][R8.64], P3 ;  /* 0x0700000008857fae */ /* 0x000fe20009921b54 */
[----:B------:R-:W-:Y:S02]  /*12f0*/  LOP3.LUT P4, R105, R105, 0x8, RZ, 0xc0, !PT ;  /* 0x0000000869697812 */ /* 0x000fe4000788c0ff */
[----:B------:R-:W-:Y:S02]  /*1300*/  CS2R R10, SRZ ;  /* 0x00000000000a7805 */ /* 0x000fe4000001ff00 */
[----:B------:R-:W-:Y:S01]  /*1310*/  LOP3.LUT P3, R104, R104, 0x8, RZ, 0xc0, !PT ;  /* 0x0000000868687812 */ /* 0x000fe2000786c0ff */
[----:B------:R-:W-:Y:S01]  /*1320*/  LDGSTS.E.LTC128B.64 [R133+0x7080], desc[UR20][R8.64+0x80], P2 ;  /* 0x0708008008857fae */ /* 0x000fe20009121b54 */
[C---:B------:R-:W-:Y:S01]  /*1330*/  IMAD.SHL.U32 R0, R107.reuse, 0x4, RZ ;  /* 0x000000046b007824 */ /* 0x040fe200078e00ff */
[C---:B------:R-:W-:Y:S01]  /*1340*/  LOP3.LUT R102, R132.reuse, 0x100, RZ, 0xc0, !PT ;  /* 0x0000010084667812 */ /* 0x040fe200078ec0ff */
[----:B-1----:R-:W-:Y:S01]  /*1350*/  IMAD.SHL.U32 R2, R107, 0x8, RZ ;  /* 0x000000086b027824 */ /* 0x002fe200078e00ff */
[----:B------:R-:W-:Y:S01]  /*1360*/  LDGSTS.E.LTC128B.64 [R133+0x7100], desc[UR20][R8.64+0x100], P1 ;  /* 0x0710010008857fae */ /* 0x000fe20008921b54 */
[----:B------:R-:W-:-:S02]  /*1370*/  LOP3.LUT P2, R103, R132, 0x8, RZ, 0xc0, !PT ;  /* 0x0000000884677812 */ /* 0x000fc4000784c0ff */
[C---:B------:R-:W-:Y:S01]  /*1380*/  LOP3.LUT R101, R132.reuse, 0x200, RZ, 0xc0, !PT ;  /* 0x0000020084657812 */ /* 0x040fe200078ec0ff */
[----:B------:R1:W-:Y:S01]  /*1390*/  LDGSTS.E.LTC128B.64 [R133+0x7180], desc[UR20][R8.64+0x180], P0 ;  /* 0x0718018008857fae */ /* 0x0003e20008121b54 */
[----:B------:R-:W-:Y:S02]  /*13a0*/  LOP3.LUT R100, R132, 0x400, RZ, 0xc0, !PT ;  /* 0x0000040084647812 */ /* 0x000fe400078ec0ff */
[----:B------:R-:W-:Y:S01]  /*13b0*/  LOP3.LUT P0, RZ, R0, 0x8, RZ, 0xc0, !PT ;  /* 0x0000000800ff7812 */ /* 0x000fe2000780c0ff */
[----:B------:R-:W0:Y:S01]  /*13c0*/  LDGDEPBAR ;  /* 0x00000000000079af */ /* 0x000e220000000000 */
[----:B------:R-:W-:Y:S02]  /*13d0*/  SHF.R.U32.HI R102, RZ, 0x5, R102 ;  /* 0x00000005ff667819 */ /* 0x000fe40000011666 */
[----:B------:R-:W-:Y:S01]  /*13e0*/  SHF.R.U32.HI R0, RZ, 0x5, R128 ;  /* 0x00000005ff007819 */ /* 0x000fe20000011680 */
[----:B------:R-:W-:Y:S01]  /*13f0*/  LDGSTS.E.LTC128B.64 [R133+0x2000], desc[UR20][R4.64], P5 ;  /* 0x0200000004857fae */ /* 0x000fe2000a921b54 */
[----:B------:R-:W-:-:S02]  /*1400*/  IADD3 R84, P5, R4, UR14, RZ ;  /* 0x0000000e04547c10 */ /* 0x000fc4000ffbe0ff */
[----:B------:R-:W-:Y:S01]  /*1410*/  SHF.R.U32.HI R101, RZ, 0x6, R101 ;  /* 0x00000006ff657819 */ /* 0x000fe20000011665 */
[----:B------:R-:W-:Y:S01]  /*1420*/  LDGSTS.E.LTC128B.64 [R133+0x2080], desc[UR20][R4.64+0x80], P4 ;  /* 0x0208008004857fae */ /* 0x000fe2000a121b54 */
[----:B------:R-:W-:Y:S02]  /*1430*/  SHF.R.U32.HI R100, RZ, 0x7, R100 ;  /* 0x00000007ff647819 */ /* 0x000fe40000011664 */
[----:B------:R-:W-:Y:S01]  /*1440*/  IADD3.X R85, R5, UR15, RZ, P5, !PT ;  /* 0x0000000f05557c10 */ /* 0x000fe2000affe4ff */
[----:B------:R-:W-:Y:S01]  /*1450*/  LDGSTS.E.LTC128B.64 [R133+0x2100], desc[UR20][R4.64+0x100], P3 ;  /* 0x0210010004857fae */ /* 0x000fe20009921b54 */
[----:B------:R-:W-:Y:S02]  /*1460*/  ISETP.NE.U32.AND P5, PT, R102, RZ, PT ;  /* 0x000000ff6600720c */ /* 0x000fe40003fa5070 */
[----:B------:R-:W-:Y:S01]  /*1470*/  ISETP.NE.U32.AND P4, PT, R101, RZ, PT ;  /* 0x000000ff6500720c */ /* 0x000fe20003f85070 */
[----:B------:R-:W2:Y:S01]  /*1480*/  SHFL.IDX PT, R0, R0, RZ, 0x1f ;  /* 0x00001fff00007589 */ /* 0x000ea200000e0000 */
[----:B------:R-:W-:-:S02]  /*1490*/  LOP3.LUT R3, R132, 0x800, RZ, 0xc0, !PT ;  /* 0x0000080084037812 */ /* 0x000fc400078ec0ff */
[----:B------:R-:W-:Y:S01]  /*14a0*/  ISETP.NE.U32.AND P3, PT, R100, RZ, PT ;  /* 0x000000ff6400720c */ /* 0x000fe20003f65070 */
[----:B------:R3:W-:Y:S01]  /*14b0*/  LDGSTS.E.LTC128B.64 [R133+0x2180], desc[UR20][R4.64+0x180], P2 ;  /* 0x0218018004857fae */ /* 0x0007e20009121b54 */
[----:B------:R-:W-:Y:S02]  /*14c0*/  SHF.R.U32.HI R3, RZ, 0x8, R3 ;  /* 0x00000008ff037819 */ /* 0x000fe40000011603 */
[----:B------:R-:W-:Y:S02]  /*14d0*/  LOP3.LUT P1, RZ, R2, 0x8, RZ, 0xc0, !PT ;  /* 0x0000000802ff7812 */ /* 0x000fe4000782c0ff */
[----:B-1----:R-:W-:Y:S02]  /*14e0*/  CS2R R8, SRZ ;  /* 0x0000000000087805 */ /* 0x002fe4000001ff00 */
[----:B------:R-:W-:Y:S01]  /*14f0*/  LOP3.LUT R2, R107, 0x200, RZ, 0xc0, !PT ;  /* 0x000002006b027812 */ /* 0x000fe200078ec0ff */
[----:B------:R-:W-:Y:S01]  /*1500*/  LDGSTS.E.LTC128B.64 [R133+0x3000], desc[UR20][R84.64], P5 ;  /* 0x0300000054857fae */ /* 0x000fe2000a921b54 */
[----:B------:R-:W-:-:S02]  /*1510*/  ISETP.NE.U32.AND P2, PT, R3, RZ, PT ;  /* 0x000000ff0300720c */ /* 0x000fc40003f45070 */
[----:B------:R-:W-:Y:S01]  /*1520*/  SHF.R.U32.HI R2, RZ, 0x6, R2 ;  /* 0x00000006ff027819 */ /* 0x000fe20000011602 */
[----:B------:R-:W-:Y:S01]  /*1530*/  LDGSTS.E.LTC128B.64 [R133+0x3080], desc[UR20][R84.64+0x80], P4 ;  /* 0x0308008054857fae */ /* 0x000fe2000a121b54 */
[----:B------:R-:W-:Y:S02]  /*1540*/  LOP3.LUT P5, RZ, R107, 0x8, RZ, 0xc0, !PT ;  /* 0x000000086bff7812 */ /* 0x000fe400078ac0ff */
[----:B------:R-:W-:Y:S01]  /*1550*/  LEA.HI R125, R125, R134, RZ, 0x4 ;  /* 0x000000867d7d7211 */ /* 0x000fe200078f20ff */
[----:B------:R-:W-:Y:S01]  /*1560*/  LDGSTS.E.LTC128B.64 [R133+0x3100], desc[UR20][R84.64+0x100], P3 ;  /* 0x0310010054857fae */ /* 0x000fe20009921b54 */
[----:B------:R-:W-:Y:S02]  /*1570*/  ISETP.NE.U32.AND P3, PT, R2, RZ, PT ;  /* 0x000000ff0200720c */ /* 0x000fe40003f65070 */
[----:B------:R-:W-:Y:S02]  /*1580*/  LOP3.LUT R2, R107, 0x800, RZ, 0xc0, !PT ;  /* 0x000008006b027812 */ /* 0x000fe400078ec0ff */
[----:B------:R-:W-:Y:S01]  /*1590*/  SHF.R.S32.HI R131, RZ, 0x4, R125 ;  /* 0x00000004ff837819 */ /* 0x000fe2000001147d */
[----:B------:R-:W-:Y:S01]  /*15a0*/  LDGSTS.E.LTC128B.64 [R133+0x3180], desc[UR20][R84.64+0x180], P2 ;  /* 0x0318018054857fae */ /* 0x000fe20009121b54 */
[----:B------:R-:W-:-:S02]  /*15b0*/  SHF.R.U32.HI R2, RZ, 0x8, R2 ;  /* 0x00000008ff027819 */ /* 0x000fc40000011602 */
[----:B--2---:R-:W-:Y:S01]  /*15c0*/  R2UR UR5, R0 ;  /* 0x00000000000572ca */ /* 0x004fe200000e0000 */
[----:B------:R-:W-:Y:S01]  /*15d0*/  LDGSTS.E.LTC128B.64 [R133+0x8000], desc[UR20][R6.64], P1 ;  /* 0x0800000006857fae */ /* 0x000fe20008921b54 */
[----:B------:R-:W-:Y:S02]  /*15e0*/  ISETP.NE.U32.AND P1, PT, R2, RZ, PT ;  /* 0x000000ff0200720c */ /* 0x000fe40003f25070 */
[C---:B---3--:R-:W-:Y:S01]  /*15f0*/  LOP3.LUT R4, R107.reuse, 0x100, RZ, 0xc0, !PT ;  /* 0x000001006b047812 */ /* 0x048fe200078ec0ff */
[----:B------:R-:W-:Y:S01]  /*1600*/  IMAD.SHL.U32 R5, R107, 0x2, RZ ;  /* 0x000000026b057824 */ /* 0x000fe200078e00ff */
[----:B------:R-:W-:Y:S01]  /*1610*/  LDGSTS.E.LTC128B.64 [R133+0x8080], desc[UR20][R6.64+0x80], P0 ;  /* 0x0808008006857fae */ /* 0x000fe20008121b54 */
[----:B------:R-:W-:Y:S02]  /*1620*/  IADD3 R86, P0, R6, UR12, RZ ;  /* 0x0000000c06567c10 */ /* 0x000fe4000ff1e0ff */
[----:B------:R-:W-:Y:S02]  /*1630*/  SHF.R.U32.HI R4, RZ, 0x5, R4 ;  /* 0x00000005ff047819 */ /* 0x000fe40000011604 */
[----:B------:R-:W-:-:S02]  /*1640*/  LOP3.LUT P6, RZ, R5, 0x8, RZ, 0xc0, !PT ;  /* 0x0000000805ff7812 */ /* 0x000fc400078cc0ff */
[----:B------:R-:W-:Y:S01]  /*1650*/  ISETP.NE.U32.AND P4, PT, R4, RZ, PT ;  /* 0x000000ff0400720c */ /* 0x000fe20003f85070 */
[----:B------:R-:W-:Y:S01]  /*1660*/  USHF.R.S32.HI UR22, URZ, 0x1f, UR5 ;  /* 0x0000001f3f167899 */ /* 0x000fe20008011405 */
[----:B------:R-:W-:Y:S02]  /*1670*/  LOP3.LUT R4, R107, 0x400, RZ, 0xc0, !PT ;  /* 0x000004006b047812 */ /* 0x000fe400078ec0ff */
[----:B------:R-:W-:Y:S01]  /*1680*/  IADD3.X R87, R7, UR13, RZ, P0, !PT ;  /* 0x0000000d07577c10 */ /* 0x000fe200087fe4ff */
[----:B------:R-:W-:Y:S01]  /*1690*/  ULEA.HI UR22, UR22, UR5, URZ, 0x2 ;  /* 0x0000000516167291 */ /* 0x000fe2000f8f103f */
[----:B------:R-:W-:Y:S02]  /*16a0*/  SHF.R.U32.HI R4, RZ, 0x7, R4 ;  /* 0x00000007ff047819 */ /* 0x000fe40000011604 */
[----:B------:R-:W-:Y:S01]  /*16b0*/  ISETP.GE.AND P0, PT, R134, 0x10, PT ;  /* 0x000000108600780c */ /* 0x000fe20003f06270 */
[----:B------:R-:W-:Y:S01]  /*16c0*/  ULOP3.LUT UR4, UR22, 0xfffffffc, URZ, 0xc0, !UPT ;  /* 0xfffffffc16047892 */ /* 0x000fe2000f8ec03f */
[----:B------:R-:W-:Y:S01]  /*16d0*/  ISETP.NE.U32.AND P2, PT, R4, RZ, PT ;  /* 0x000000ff0400720c */ /* 0x000fe20003f45070 */
[----:B------:R-:W-:Y:S01]  /*16e0*/  LDGSTS.E.LTC128B.64 [R133+0x8100], desc[UR20][R6.64+0x100], P6 ;  /* 0x0810010006857fae */ /* 0x000fe2000b121b54 */
[----:B------:R-:W-:Y:S01]  /*16f0*/  USHF.R.S32.HI UR22, URZ, 0x2, UR22 ;  /* 0x000000023f167899 */ /* 0x000fe20008011416 */
[----:B------:R-:W-:Y:S01]  /*1700*/  CS2R R4, SRZ ;  /* 0x0000000000047805 */ /* 0x000fe2000001ff00 */
[----:B------:R-:W-:Y:S01]  /*1710*/  UIADD3 UR4, UR5, -UR4, URZ ;  /* 0x8000000405047290 */ /* 0x000fe2000fffe03f */
[----:B------:R1:W-:Y:S03]  /*1720*/  LDGSTS.E.LTC128B.64 [R133+0x8180], desc[UR20][R6.64+0x180], P5 ;  /* 0x0818018006857fae */ /* 0x0003e6000a921b54 */
[----:B------:R-:W-:Y:S01]  /*1730*/  ULEA.HI UR16, UR4, UR4, URZ, 0x1 ;  /* 0x0000000404107291 */ /* 0x000fe2000f8f083f */
[----:B------:R2:W-:Y:S03]  /*1740*/  LDGSTS.E.LTC128B.64 [R133+0x9000], desc[UR20][R86.64], P4 ;  /* 0x0900000056857fae */ /* 0x0005e6000a121b54 */
[----:B------:R-:W-:Y:S01]  /*1750*/  ULOP3.LUT UR17, UR16, 0xfffffffe, URZ, 0xc0, !UPT ;  /* 0xfffffffe10117892 */ /* 0x000fe2000f8ec03f */
[----:B------:R2:W-:Y:S01]  /*1760*/  LDGSTS.E.LTC128B.64 [R133+0x9080], desc[UR20][R86.64+0x80], P3 ;  /* 0x0908008056857fae */ /* 0x0005e20009921b54 */
[----:B------:R-:W-:-:S02]  /*1770*/  USHF.R.S32.HI UR16, URZ, 0x1, UR16 ;  /* 0x000000013f107899 */ /* 0x000fc40008011410 */
[----:B------:R-:W-:Y:S01]  /*1780*/  UIADD3 UR17, UR4, -UR17, URZ ;  /* 0x8000001104117290 */ /* 0x000fe2000fffe03f */
[----:B------:R2:W-:Y:S04]  /*1790*/  LDGSTS.E.LTC128B.64 [R133+0x9100], desc[UR20][R86.64+0x100], P2 ;  /* 0x0910010056857fae */ /* 0x0005e80009121b54 */
[----:B------:R2:W-:Y:S01]  /*17a0*/  LDGSTS.E.LTC128B.64 [R133+0x9180], desc[UR20][R86.64+0x180], P1 ;  /* 0x0918018056857fae */ /* 0x0005e20008921b54 */
[----:B------:R-:W-:-:S03]  /*17b0*/  ISETP.NE.AND P1, PT, R131, 0x2, PT ;  /* 0x000000028300780c */ /* 0x000fc60003f25270 */
[----:B------:R-:W0:Y:S01]  /*17c0*/  LDGDEPBAR ;  /* 0x00000000000079af */ /* 0x000e220000000000 */
[----:B------:R-:W-:Y:S02]  /*17d0*/  SEL R132, R132, RZ, P1 ;  /* 0x000000ff84847207 */ /* 0x000fe40000800000 */
[----:B-1----:R-:W-:Y:S01]  /*17e0*/  CS2R R6, SRZ ;  /* 0x0000000000067805 */ /* 0x002fe2000001ff00 */
[----:B------:R-:W-:-:S04]  /*17f0*/  DEPBAR.LE SB0, 0x1 ;  /* 0x000080400000791a */ /* 0x000fc80000000000 */
[----:B------:R-:W-:Y:S06]  /*1800*/  BAR.SYNC.DEFER_BLOCKING 0x0 ;  /* 0x0000000000007b1d */ /* 0x000fec0000010000 */
[----:B------:R-:W-:Y:S05]  /*1810*/  @!P0 BRA `(.L_x_1) ;  /* 0x0000001000708947 */ /* 0x000fea0003800000 */
[--C-:B------:R-:W-:Y:S01]  /*1820*/  SHF.R.U32.HI R69, RZ, 0x3, R128.reuse ;  /* 0x00000003ff457819 */ /* 0x100fe20000011680 */
[----:B------:R-:W-:Y:S01]  /*1830*/  USHF.L.U32 UR5, UR22, 0xa, URZ ;  /* 0x0000000a16057899 */ /* 0x000fe2000800063f */
[----:B------:R-:W-:Y:S01]  /*1840*/  IMAD.SHL.U32 R55, R128, 0x4, RZ ;  /* 0x0000000480377824 */ /* 0x000fe200078e00ff */
[----:B------:R-:W-:Y:S01]  /*1850*/  IADD3 R140, P0, R84, UR10, RZ ;  /* 0x0000000a548c7c10 */ /* 0x000fe2000ff1e0ff */
[----:B------:R-:W-:Y:S01]  /*1860*/  VIADD R131, R131, 0xfffffffe ;  /* 0xfffffffe83837836 */ /* 0x000fe20000000000 */
[----:B------:R-:W-:Y:S01]  /*1870*/  LOP3.LUT R69, R69, 0x3, RZ, 0xc0, !PT ;  /* 0x0000000345457812 */ /* 0x000fe200078ec0ff */
[----:B------:R-:W-:Y:S01]  /*1880*/  ULEA UR4, UR16, UR5, 0x5 ;  /* 0x0000000510047291 */ /* 0x000fe2000f8e283f */
[----:B------:R-:W-:Y:S01]  /*1890*/  IADD3.X R139, R85, UR11, RZ, P0, !PT ;  /* 0x0000000b558b7c10 */ /* 0x000fe200087fe4ff */
[----:B------:R-:W-:Y:S01]  /*18a0*/  ULEA UR5, UR17, UR5, 0x5 ;  /* 0x0000000511057291 */ /* 0x000fe2000f8e283f */
[----:B------:R-:W-:Y:S01]  /*18b0*/  LOP3.LUT R54, R69, 0x7, R128, 0x78, !PT ;  /* 0x0000000745367812 */ /* 0x000fe200078e7880 */
[----:B------:R-:W-:Y:S01]  /*18c0*/  USHF.L.U32 UR4, UR4, 0x3, URZ ;  /* 0x0000000304047899 */ /* 0x000fe2000800063f */
[----:B------:R-:W-:Y:S01]  /*18d0*/  ISETP.NE.AND P0, PT, R131, RZ, PT ;  /* 0x000000ff8300720c */ /* 0x000fe20003f05270 */
[----:B------:R-:W-:Y:S01]  /*18e0*/  USHF.L.U32 UR5, UR5, 0x3, URZ ;  /* 0x0000000305057899 */ /* 0x000fe2000800063f */
[----:B------:R-:W-:Y:S01]  /*18f0*/  LOP3.LUT R54, R54, 0x60, R55, 0xf8, !PT ;  /* 0x0000006036367812 */ /* 0x000fe200078ef837 */
[----:B------:R-:W-:Y:S01]  /*1900*/  IMAD.MOV.U32 R130, RZ, RZ, R132 ;  /* 0x000000ffff827224 */ /* 0x000fe200078e0084 */
[----:B------:R-:W-:Y:S01]  /*1910*/  IADD3 R138, P1, R86, UR8, RZ ;  /* 0x00000008568a7c10 */ /* 0x000fe2000ff3e0ff */
[----:B------:R-:W-:Y:S01]  /*1920*/  IMAD.U32 R55, RZ, RZ, UR4 ;  /* 0x00000004ff377e24 */ /* 0x000fe2000f8e00ff */
[----:B------:R-:W-:Y:S01]  /*1930*/  LEA R54, R54, UR6, 0x4 ;  /* 0x0000000636367c11 */ /* 0x000fe2000f8e20ff */
[----:B------:R-:W-:Y:S01]  /*1940*/  UMOV UR26, URZ ;  /* 0x0000003f001a7c82 */ /* 0x000fe20008000000 */
[----:B------:R-:W-:Y:S01]  /*1950*/  SEL R136, R107, RZ, P0 ;  /* 0x000000ff6b887207 */ /* 0x000fe20000000000 */
[----:B------:R-:W-:Y:S01]  /*1960*/  UMOV UR25, 0x4000 ;  /* 0x0000400000197882 */ /* 0x000fe20000000000 */
[----:B------:R-:W-:Y:S01]  /*1970*/  IADD3 R0, R55, 0x6000, R54 ;  /* 0x0000600037007810 */ /* 0x000fe20007ffe036 */
[----:B------:R-:W1:Y:S01]  /*1980*/  LDS.128 R68, [R54+UR5] ;  /* 0x0000000536447984 */ /* 0x000e620008000c00 */
[----:B------:R-:W-:Y:S01]  /*1990*/  LOP3.LUT R55, R128, 0x1f, RZ, 0xc0, !PT ;  /* 0x0000001f80377812 */ /* 0x000fe200078ec0ff */
[----:B------:R-:W-:Y:S01]  /*19a0*/  UMOV UR24, 0x2 ;  /* 0x0000000200187882 */ /* 0x000fe20000000000 */
[----:B------:R-:W-:Y:S01]  /*19b0*/  IADD3.X R137, R87, UR9, RZ, P1, !PT ;  /* 0x0000000957897c10 */ /* 0x000fe20008ffe4ff */
[----:B------:R3:W1:Y:S01]  /*19c0*/  LDS.128 R80, [R54+UR5+0x80] ;  /* 0x0000800536507984 */ /* 0x0006620008000c00 */
[----:B------:R-:W-:Y:S01]  /*19d0*/  SHF.R.U32.HI R55, RZ, 0x3, R55 ;  /* 0x00000003ff377819 */ /* 0x000fe20000011637 */
[----:B------:R-:W-:Y:S01]  /*19e0*/  UMOV UR23, 0xffffc000 ;  /* 0xffffc00000177882 */ /* 0x000fe20000000000 */
[----:B------:R-:W-:Y:S01]  /*19f0*/  ULDC.64 UR8, c[0x0][0x238] ;  /* 0x00008e0000087ab9 */ /* 0x000fe20000000a00 */
[----:B------:R-:W1:Y:S01]  /*1a00*/  LDS.128 R72, [R0] ;  /* 0x0000000000487984 */ /* 0x000e620000000c00 */
[C---:B------:R-:W-:Y:S01]  /*1a10*/  LOP3.LUT R2, R55.reuse, 0x7, R128, 0x78, !PT ;  /* 0x0000000737027812 */ /* 0x040fe200078e7880 */
[----:B------:R-:W-:Y:S01]  /*1a20*/  ULDC.64 UR14, c[0x0][0x258] ;  /* 0x00009600000e7ab9 */ /* 0x000fe20000000a00 */
[----:B------:R-:W-:Y:S01]  /*1a30*/  ULDC.64 UR12, c[0x0][0x240] ;  /* 0x00009000000c7ab9 */ /* 0x000fe20000000a00 */
[----:B------:R4:W1:Y:S01]  /*1a40*/  LDS.128 R76, [R0+0x80] ;  /* 0x00008000004c7984 */ /* 0x0008620000000c00 */
[----:B------:R-:W-:Y:S01]  /*1a50*/  ULDC.64 UR10, c[0x0][0x260] ;  /* 0x00009800000a7ab9 */ /* 0x000fe20000000a00 */
[----:B------:R-:W-:-:S05]  /*1a60*/  IMAD R2, R55, 0x20, R2 ;  /* 0x0000002037027824 */ /* 0x000fca00078e0202 */
[----:B------:R-:W-:Y:S02]  /*1a70*/  LEA R2, R2, UR6, 0x4 ;  /* 0x0000000602027c11 */ /* 0x000fe4000f8e20ff */
[----:B---3--:R-:W-:-:S03]  /*1a80*/  CS2R R54, SRZ ;  /* 0x0000000000367805 */ /* 0x008fc6000001ff00 */
[----:B----4-:R-:W-:-:S07]  /*1a90*/  VIADD R0, R2, 0x6000 ;  /* 0x0000600002007836 */ /* 0x010fce0000000000 */
.L_x_2:
[----:B------:R-:W-:-:S04]  /*1aa0*/  DEPBAR.LE SB5, 0xc ;  /* 0x0000d3000000791a */ /* 0x000fc80000000000 */
[C---:B-1----:R-:W5:Y:S01]  /*1ab0*/  DMMA.8x8x4 R4, R68.reuse, R72, R4 ;  /* 0x000000484404723f */ /* 0x042f620000000004 */
[----:B--23--:R-:W-:Y:S01]  /*1ac0*/  LDS.128 R84, [R2+UR5+0x800] ;  /* 0x0008000502547984 */ /* 0x00cfe20008000c00 */
[----:B------:R-:W-:Y:S02]  /*1ad0*/  UIADD3 UR26, UR26, 0x1, URZ ;  /* 0x000000011a1a7890 */ /* 0x000fe4000fffe03f */
[----:B------:R-:W-:Y:S01]  /*1ae0*/  LOP3.LUT P3, RZ, R130, 0x1, RZ, 0xc0, !PT ;  /* 0x0000000182ff7812 */ /* 0x000fe2000786c0ff */
[----:B------:R-:W-:Y:S01]  /*1af0*/  IMAD.MOV.U32 R141, RZ, RZ, R139 ;  /* 0x000000ffff8d7224 */ /* 0x000fe200078e008b */
[----:B------:R-:W-:Y:S01]  /*1b00*/  LOP3.LUT P2, RZ, R136, 0x1, RZ, 0xc0, !PT ;  /* 0x0000000188ff7812 */ /* 0x000fe2000784c0ff */
[----:B------:R-:W-:Y:S01]  /*1b10*/  IMAD.MOV.U32 R139, RZ, RZ, R137 ;  /* 0x000000ffff8b7224 */ /* 0x000fe200078e0089 */
[----:B------:R-:W-:Y:S01]  /*1b20*/  LOP3.LUT R143, R130, 0x2, RZ, 0xc0, !PT ;  /* 0x00000002828f7812 */ /* 0x000fe200078ec0ff */
[----:B------:R-:W1:Y:S01]  /*1b30*/  LDS.128 R88, [R0+UR4+0x800] ;  /* 0x0008000400587984 */ /* 0x000e620008000c00 */
[----:B------:R-:W-:Y:S01]  /*1b40*/  VIADD R137, R133, UR25 ;  /* 0x0000001985897c36 */ /* 0x000fe20008000000 */
[----:B------:R-:W-:Y:S01]  /*1b50*/  LOP3.LUT R142, R136, 0x2, RZ, 0xc0, !PT ;  /* 0x00000002888e7812 */ /* 0x000fe200078ec0ff */
[----:B------:R-:W-:Y:S01]  /*1b60*/  UISETP.NE.AND UP0, UPT, UR26, 0x3, UPT ;  /* 0x000000031a00788c */ /* 0x000fe2000bf05270 */
[----:B------:R-:W-:Y:S01]  /*1b70*/  SHF.R.U32.HI R143, RZ, 0x1, R143 ;  /* 0x00000001ff8f7819 */ /* 0x000fe2000001168f */
[----:B------:R-:W-:Y:S01]  /*1b80*/  UIADD3 UR24, UR24, 0x1, URZ ;  /* 0x0000000118187890 */ /* 0x000fe2000fffe03f */
[----:B------:R-:W-:Y:S01]  /*1b90*/  SHF.R.U32.HI R142, RZ, 0x1, R142 ;  /* 0x00000001ff8e7819 */ /* 0x000fe2000001168e */
[C---:B------:R-:W5:Y:S01]  /*1ba0*/  DMMA.8x8x4 R8, R68.reuse, R74, R8 ;  /* 0x0000004a4408723f */ /* 0x040f620000000008 */
[----:B------:R-:W1:Y:S01]  /*1bb0*/  LDS.128 R92, [R0+UR4+0x880] ;  /* 0x00088004005c7984 */ /* 0x000e620008000c00 */
[----:B------:R-:W-:Y:S01]  /*1bc0*/  USEL UR6, UR23, 0x2000, !UP0 ;  /* 0x0000200017067887 */ /* 0x000fe2000c000000 */
[----:B------:R-:W-:Y:S01]  /*1bd0*/  ISETP.NE.U32.AND P1, PT, R143, RZ, PT ;  /* 0x000000ff8f00720c */ /* 0x000fe20003f25070 */
[----:B------:R-:W-:Y:S01]  /*1be0*/  UISETP.NE.AND UP1, UPT, UR24, 0x3, UPT ;  /* 0x000000031800788c */ /* 0x000fe2000bf25270 */
[----:B------:R-:W-:Y:S01]  /*1bf0*/  ISETP.NE.U32.AND P0, PT, R142, RZ, PT ;  /* 0x000000ff8e00720c */ /* 0x000fe20003f05070 */
[----:B------:R-:W-:Y:S01]  /*1c00*/  UIADD3 UR27, UR25, -0x4000, URZ ;  /* 0xffffc000191b7890 */ /* 0x000fe2000fffe03f */
[C---:B------:R-:W-:Y:S01]  /*1c10*/  LOP3.LUT R143, R130.reuse, 0x4, RZ, 0xc0, !PT ;  /* 0x00000004828f7812 */ /* 0x040fe200078ec0ff */
[----:B------:R-:W-:Y:S01]  /*1c20*/  USEL UR24, UR24, URZ, UP1 ;  /* 0x0000003f18187287 */ /* 0x000fe20008800000 */
[----:B------:R-:W2:Y:S01]  /*1c30*/  LDS.128 R96, [R2+UR5+0x880] ;  /* 0x0008800502607984 */ /* 0x000ea20008000c00 */
[----:B------:R-:W-:Y:S01]  /*1c40*/  USEL UR26, UR26, URZ, UP0 ;  /* 0x0000003f1a1a7287 */ /* 0x000fe20008000000 */
[----:B------:R-:W-:Y:S02]  /*1c50*/  SHF.R.U32.HI R143, RZ, 0x2, R143 ;  /* 0x00000002ff8f7819 */ /* 0x000fe4000001168f */
[----:B------:R-:W-:Y:S02]  /*1c60*/  LOP3.LUT R142, R130, 0x8, RZ, 0xc0, !PT ;  /* 0x00000008828e7812 */ /* 0x000fe400078ec0ff */
[C---:B------:R-:W-:Y:S01]  /*1c70*/  LOP3.LUT R145, R136.reuse, 0x4, RZ, 0xc0, !PT ;  /* 0x0000000488917812 */ /* 0x040fe200078ec0ff */
[C---:B------:R-:W5:Y:S01]  /*1c80*/  DMMA.8x8x4 R12, R68.reuse, R76, R12 ;  /* 0x0000004c440c723f */ /* 0x040f62000000000c */
[----:B------:R-:W-:Y:S01]  /*1c90*/  @!PT LDS RZ, [RZ] ;  /* 0x00000000fffff984 */ /* 0x000fe20000000800 */
[----:B------:R-:W-:Y:S01]  /*1ca0*/  @!PT LDS RZ, [RZ] ;  /* 0x00000000fffff984 */ /* 0x000fe20000000800 */
[----:B------:R-:W-:Y:S01]  /*1cb0*/  @!PT LDS RZ, [RZ] ;  /* 0x00000000fffff984 */ /* 0x000fe20000000800 */
[----:B------:R-:W-:Y:S01]  /*1cc0*/  @P3 LDGSTS.E.LTC128B.64 [R137], desc[UR20][R140.64] ;  /* 0x000000008c893fae */ /* 0x000fe2000b921b54 */
[----:B------:R-:W-:Y:S01]  /*1cd0*/  @UP1 UIADD3 UR27, UR25, 0x2000, URZ ;  /* 0x00002000191b1890 */ /* 0x000fe2000fffe03f */
[----:B------:R-:W-:Y:S02]  /*1ce0*/  ISETP.NE.U32.AND P3, PT, R143, RZ, PT ;  /* 0x000000ff8f00720c */ /* 0x000fe40003f65070 */
[----:B------:R-:W-:Y:S02]  /*1cf0*/  SHF.R.U32.HI R142, RZ, 0x3, R142 ;  /* 0x00000003ff8e7819 */ /* 0x000fe4000001168e */
[----:B------:R-:W-:Y:S01]  /*1d00*/  @P1 LDGSTS.E.LTC128B.64 [R137+0x80], desc[UR20][R140.64+0x80] ;  /* 0x000800808c891fae */ /* 0x000fe2000b921b54 */
[----:B------:R-:W-:Y:S01]  /*1d10*/  SHF.R.U32.HI R145, RZ, 0x2, R145 ;  /* 0x00000002ff917819 */ /* 0x000fe20000011691 */
[----:B------:R-:W-:Y:S01]  /*1d20*/  UMOV UR25, UR27 ;  /* 0x0000001b00197c82 */ /* 0x000fe20008000000 */
[----:B------:R-:W-:Y:S02]  /*1d30*/  LOP3.LUT R144, R136, 0x8, RZ, 0xc0, !PT ;  /* 0x0000000888907812 */ /* 0x000fe400078ec0ff */
[----:B------:R-:W-:Y:S01]  /*1d40*/  ISETP.NE.U32.AND P1, PT, R145, RZ, PT ;  /* 0x000000ff9100720c */ /* 0x000fe20003f25070 */
[----:B------:R-:W-:Y:S01]  /*1d50*/  @P2 LDGSTS.E.LTC128B.64 [R137+0x6000], desc[UR20][R138.64] ;  /* 0x060000008a892fae */ /* 0x000fe2000b921b54 */
[----:B------:R-:W-:Y:S02]  /*1d60*/  ISETP.NE.U32.AND P2, PT, R142, RZ, PT ;  /* 0x000000ff8e00720c */ /* 0x000fe40003f45070 */
[-C--:B------:R-:W5:Y:S03]  /*1d70*/  DMMA.8x8x4 R16, R68, R78.reuse, R16 ;  /* 0x0000004e4410723f */ /* 0x080f660000000010 */
[----:B------:R-:W-:Y:S01]  /*1d80*/  @P0 LDGSTS.E.LTC128B.64 [R137+0x6080], desc[UR20][R138.64+0x80] ;  /* 0x060800808a890fae */ /* 0x000fe2000b921b54 */
[----:B------:R-:W-:Y:S04]  /*1d90*/  SHF.R.U32.HI R144, RZ, 0x3, R144 ;  /* 0x00000003ff907819 */ /* 0x000fe80000011690 */
[----:B------:R-:W-:Y:S01]  /*1da0*/  ISETP.NE.U32.AND P0, PT, R144, RZ, PT ;  /* 0x000000ff9000720c */ /* 0x000fe20003f05070 */
[----:B------:R-:W-:Y:S07]  /*1db0*/  DEPBAR.LE SB5, 0xc ;  /* 0x0000d3000000791a */ /* 0x000fee0000000000 */
[C---:B------:R-:W5:Y:S11]  /*1dc0*/  DMMA.8x8x4 R20, R70.reuse, R78, R20 ;  /* 0x0000004e4614723f */ /* 0x040f760000000014 */
[----:B------:R-:W-:Y:S05]  /*1dd0*/  @!UPT UIADD3 URZ, URZ, URZ, URZ ;  /* 0x0000003f3f3ff290 */ /* 0x000fea000fffe03f */
[C---:B------:R-:W5:Y:S11]  /*1de0*/  DMMA.8x8x4 R24, R70.reuse, R76, R24 ;  /* 0x0000004c4618723f */ /* 0x040f760000000018 */
[----:B------:R-:W-:Y:S05]  /*1df0*/  @!UPT UIADD3 URZ, URZ, URZ, URZ ;  /* 0x0000003f3f3ff290 */ /* 0x000fea000fffe03f */
[C---:B------:R-:W5:Y:S11]  /*1e00*/  DMMA.8x8x4 R28, R70.reuse, R74, R28 ;  /* 0x0000004a461c723f */ /* 0x040f76000000001c */
[----:B------:R-:W-:Y:S05]  /*1e10*/  @!UPT UIADD3 URZ, URZ, URZ, URZ ;  /* 0x0000003f3f3ff290 */ /* 0x000fea000fffe03f */
[-C--:B------:R3:W5:Y:S02]  /*1e20*/  DMMA.8x8x4 R32, R70, R72.reuse, R32 ;  /* 0x000000484620723f */ /* 0x0807640000000020 */
[----:B---3--:R-:W-:Y:S01]  /*1e30*/  LDS.128 R68, [R2+UR5+0x1000] ;  /* 0x0010000502447984 */ /* 0x008fe20008000c00 */
[----:B------:R-:W-:Y:S11]  /*1e40*/  DEPBAR.LE SB5, 0xc ;  /* 0x0000d3000000791a */ /* 0x000ff60000000000 */
[----:B------:R-:W-:Y:S02]  /*1e50*/  @!UPT UIADD3 URZ, URZ, URZ, URZ ;  /* 0x0000003f3f3ff290 */ /* 0x000fe4000fffe03f */
[C---:B------:R-:W5:Y:S11]  /*1e60*/  DMMA.8x8x4 R36, R80.reuse, R72, R36 ;  /* 0x000000485024723f */ /* 0x040f760000000024 */
[----:B------:R-:W-:Y:S05]  /*1e70*/  @!UPT UIADD3 URZ, URZ, URZ, URZ ;  /* 0x0000003f3f3ff290 */ /* 0x000fea000fffe03f */
[C---:B------:R-:W5:Y:S11]  /*1e80*/  DMMA.8x8x4 R40, R80.reuse, R74, R40 ;  /* 0x0000004a5028723f */ /* 0x040f760000000028 */
[----:B------:R-:W-:Y:S05]  /*1e90*/  @!UPT UIADD3 URZ, URZ, URZ, URZ ;  /* 0x0000003f3f3ff290 */ /* 0x000fea000fffe03f */
[C---:B------:R-:W5:Y:S11]  /*1ea0*/  DMMA.8x8x4 R44, R80.reuse, R76, R44 ;  /* 0x0000004c502c723f */ /* 0x040f76000000002c */
[----:B------:R-:W-:Y:S05]  /*1eb0*/  @!UPT UIADD3 URZ, URZ, URZ, URZ ;  /* 0x0000003f3f3ff290 */ /* 0x000fea000fffe03f */
[-C--:B------:R-:W5:Y:S01]  /*1ec0*/  DMMA.8x8x4 R48, R80, R78.reuse, R48 ;  /* 0x0000004e5030723f */ /* 0x080f620000000030 */
[----:B------:R-:W-:Y:S11]  /*1ed0*/  DEPBAR.LE SB5, 0xc ;  /* 0x0000d3000000791a */ /* 0x000ff60000000000 */
[----:B------:R-:W-:Y:S04]  /*1ee0*/  @!UPT UIADD3 URZ, URZ, URZ, URZ ;  /* 0x0000003f3f3ff290 */ /* 0x000fe8000fffe03f */
[C---:B------:R-:W5:Y:S11]  /*1ef0*/  DMMA.8x8x4 R52, R82.reuse, R78, R52 ;  /* 0x0000004e5234723f */ /* 0x040f760000000034 */
[----:B------:R-:W-:Y:S05]  /*1f00*/  @!UPT UIADD3 URZ, URZ, URZ, URZ ;  /* 0x0000003f3f3ff290 */ /* 0x000fea000fffe03f */
[C---:B------:R3:W5:Y:S02]  /*1f10*/  DMMA.8x8x4 R56, R82.reuse, R76, R56 ;  /* 0x0000004c5238723f */ /* 0x0407640000000038 */
[----:B---3--:R-:W-:Y:S11]  /*1f20*/  LDS.128 R76, [R0+UR4+0x1080] ;  /* 0x00108004004c7984 */ /* 0x008ff60008000c00 */
[----:B------:R-:W-:Y:S03]  /*1f30*/  @!UPT UIADD3 URZ, URZ, URZ, URZ ;  /* 0x0000003f3f3ff290 */ /* 0x000fe6000fffe03f */
[C---:B------:R-:W5:Y:S11]  /*1f40*/  DMMA.8x8x4 R60, R82.reuse, R74, R60 ;  /* 0x0000004a523c723f */ /* 0x040f76000000003c */
[----:B------:R-:W-:Y:S05]  /*1f50*/  @!UPT UIADD3 URZ, URZ, URZ, URZ ;  /* 0x0000003f3f3ff290 */ /* 0x000fea000fffe03f */
[----:B------:R3:W5:Y:S02]  /*1f60*/  DMMA.8x8x4 R64, R82, R72, R64 ;  /* 0x000000485240723f */ /* 0x0007640000000040 */
[----:B---3--:R-:W3:Y:S08]  /*1f70*/  LDS.128 R72, [R0+UR4+0x1000] ;  /* 0x0010000400487984 */ /* 0x008ef00008000c00 */
[----:B------:R-:W4:Y:S01]  /*1f80*/  LDS.128 R80, [R2+UR5+0x1080] ;  /* 0x0010800502507984 */ /* 0x000f220008000c00 */
[----:B------:R-:W-:-:S05]  /*1f90*/  DEPBAR.LE SB5, 0xc ;  /* 0x0000d3000000791a */ /* 0x000fca0000000000 */
[C---:B-1----:R-:W5:Y:S02]  /*1fa0*/  DMMA.8x8x4 R4, R84.reuse, R88, R4 ;  /* 0x000000585404723f */ /* 0x042f640000000004 */
[----:B------:R-:W-:Y:S01]  /*1fb0*/  @!PT LDS RZ, [RZ] ;  /* 0x00000000fffff984 */ /* 0x000fe20000000800 */
[----:B------:R-:W-:Y:S01]  /*1fc0*/  @!PT LDS RZ, [RZ] ;  /* 0x00000000fffff984 */ /* 0x000fe20000000800 */
[----:B------:R-:W-:Y:S01]  /*1fd0*/  @!PT LDS RZ, [RZ] ;  /* 0x00000000fffff984 */ /* 0x000fe20000000800 */
[----:B------:R-:W-:Y:S06]  /*1fe0*/  @P3 LDGSTS.E.LTC128B.64 [R137+0x100], desc[UR20][R140.64+0x100] ;  /* 0x001001008c893fae */ /* 0x000fec000b921b54 */
[----:B------:R1:W-:Y:S08]  /*1ff0*/  @P2 LDGSTS.E.LTC128B.64 [R137+0x180], desc[UR20][R140.64+0x180] ;  /* 0x001801808c892fae */ /* 0x0003f0000b921b54 */
[C---:B------:R-:W5:Y:S01]  /*2000*/  DMMA.8x8x4 R8, R84.reuse, R90, R8 ;  /* 0x0000005a5408723f */ /* 0x040f620000000008 */
[----:B------:R-:W-:Y:S03]  /*2010*/  @P1 LDGSTS.E.LTC128B.64 [R137+0x6100], desc[UR20][R138.64+0x100] ;  /* 0x061001008a891fae */ /* 0x000fe6000b921b54 */
[----:B------:R-:W-:Y:S03]  /*2020*/  IADD3 R142, P1, R140, UR8, RZ ;  /* 0x000000088c8e7c10 */ /* 0x000fe6000ff3e0ff */
[----:B------:R2:W-:Y:S01]  /*2030*/  @P0 LDGSTS.E.LTC128B.64 [R137+0x6180], desc[UR20][R138.64+0x180] ;  /* 0x061801808a890fae */ /* 0x0005e2000b921b54 */
[----:B------:R-:W-:Y:S02]  /*2040*/  IADD3.X R143, R141, UR9, RZ, P1, !PT ;  /* 0x000000098d8f7c10 */ /* 0x000fe40008ffe4ff */
[----:B------:R-:W-:Y:S04]  /*2050*/  IADD3 R144, P0, R138, UR14, RZ ;  /* 0x0000000e8a907c10 */ /* 0x000fe8000ff1e0ff */
[----:B------:R-:W-:Y:S02]  /*2060*/  IADD3.X R145, R139, UR15, RZ, P0, !PT ;  /* 0x0000000f8b917c10 */ /* 0x000fe400087fe4ff */
[C---:B------:R-:W5:Y:S04]  /*2070*/  DMMA.8x8x4 R12, R84.reuse, R92, R12 ;  /* 0x0000005c540c723f */ /* 0x040f68000000000c */
[C---:B-1----:R-:W-:Y:S02]  /*2080*/  LOP3.LUT R141, R130.reuse, 0x100, RZ, 0xc0, !PT ;  /* 0x00000100828d7812 */ /* 0x042fe400078ec0ff */
[----:B------:R-:W-:Y:S02]  /*2090*/  LOP3.LUT R140, R130, 0x200, RZ, 0xc0, !PT ;  /* 0x00000200828c7812 */ /* 0x000fe400078ec0ff */
[----:B------:R-:W-:Y:S02]  /*20a0*/  SHF.R.U32.HI R141, RZ, 0x8, R141 ;  /* 0x00000008ff8d7819 */ /* 0x000fe4000001168d */
[----:B------:R-:W-:Y:S02]  /*20b0*/  SHF.R.U32.HI R140, RZ, 0x9, R140 ;  /* 0x00000009ff8c7819 */ /* 0x000fe4000001168c */
[----:B------:R-:W-:Y:S04]  /*20c0*/  ISETP.NE.U32.AND P0, PT, R141, RZ, PT ;  /* 0x000000ff8d00720c */ /* 0x000fe80003f05070 */
[-C--:B------:R-:W5:Y:S03]  /*20d0*/  DMMA.8x8x4 R16, R84, R94.reuse, R16 ;  /* 0x0000005e5410723f */ /* 0x080f660000000010 */
[----:B------:R-:W-:Y:S02]  /*20e0*/  ISETP.NE.U32.AND P6, PT, R140, RZ, PT ;  /* 0x000000ff8c00720c */ /* 0x000fe40003fc5070 */
[----:B--2---:R-:W-:Y:S02]  /*20f0*/  LOP3.LUT R138, R136, 0x100, RZ, 0xc0, !PT ;  /* 0x00000100888a7812 */ /* 0x004fe400078ec0ff */
[----:B------:R-:W-:Y:S02]  /*2100*/  LOP3.LUT R141, R130, 0x400, RZ, 0xc0, !PT ;  /* 0x00000400828d7812 */ /* 0x000fe400078ec0ff */
[----:B------:R-:W-:Y:S02]  /*2110*/  SHF.R.U32.HI R139, RZ, 0x8, R138 ;  /* 0x00000008ff8b7819 */ /* 0x000fe4000001168a */
[----:B------:R-:W-:Y:S01]  /*2120*/  SHF.R.U32.HI R141, RZ, 0xa, R141 ;  /* 0x0000000aff8d7819 */ /* 0x000fe2000001168d */
[----:B------:R-:W-:Y:S04]  /*2130*/  DEPBAR.LE SB5, 0xc ;  /* 0x0000d3000000791a */ /* 0x000fe80000000000 */
[C---:B------:R-:W5:Y:S04]  /*2140*/  DMMA.8x8x4 R20, R86.reuse, R94, R20 ;  /* 0x0000005e5614723f */ /* 0x040f680000000014 */
[----:B------:R-:W-:Y:S02]  /*2150*/  ISETP.NE.U32.AND P5, PT, R139, RZ, PT ;  /* 0x000000ff8b00720c */ /* 0x000fe40003fa5070 */
[----:B------:R-:W-:Y:S02]  /*2160*/  ISETP.NE.U32.AND P3, PT, R141, RZ, PT ;  /* 0x000000ff8d00720c */ /* 0x000fe40003f65070 */
[----:B------:R-:W-:Y:S01]  /*2170*/  LOP3.LUT R138, R136, 0x200, RZ, 0xc0, !PT ;  /* 0x00000200888a7812 */ /* 0x000fe200078ec0ff */
[----:B------:R-:W-:Y:S01]  /*2180*/  VIADD R141, R131, 0xffffffff ;  /* 0xffffffff838d7836 */ /* 0x000fe20000000000 */
[----:B------:R-:W-:Y:S02]  /*2190*/  LOP3.LUT R140, R130, 0x800, RZ, 0xc0, !PT ;  /* 0x00000800828c7812 */ /* 0x000fe400078ec0ff */
[----:B------:R-:W-:Y:S02]  /*21a0*/  SHF.R.U32.HI R138, RZ, 0x9, R138 ;  /* 0x00000009ff8a7819 */ /* 0x000fe4000001168a */
[----:B------:R-:W-:Y:S02]  /*21b0*/  SHF.R.U32.HI R140, RZ, 0xb, R140 ;  /* 0x0000000bff8c7819 */ /* 0x000fe4000001168c */
[C---:B------:R-:W5:Y:S03]  /*21c0*/  DMMA.8x8x4 R24, R86.reuse, R92, R24 ;  /* 0x0000005c5618723f */ /* 0x040f660000000018 */
[----:B------:R-:W-:Y:S02]  /*21d0*/  ISETP.NE.U32.AND P4, PT, R138, RZ, PT ;  /* 0x000000ff8a00720c */ /* 0x000fe40003f85070 */
[----:B------:R-:W-:Y:S02]  /*21e0*/  ISETP.NE.U32.AND P2, PT, R140, RZ, PT ;  /* 0x000000ff8c00720c */ /* 0x000fe40003f45070 */
[C---:B------:R-:W-:Y:S02]  /*21f0*/  LOP3.LUT R139, R136.reuse, 0x400, RZ, 0xc0, !PT ;  /* 0x00000400888b7812 */ /* 0x040fe400078ec0ff */
[----:B------:R-:W-:Y:S02]  /*2200*/  LOP3.LUT R138, R136, 0x800, RZ, 0xc0, !PT ;  /* 0x00000800888a7812 */ /* 0x000fe400078ec0ff */
[----:B------:R-:W-:Y:S02]  /*2210*/  SHF.R.U32.HI R139, RZ, 0xa, R139 ;  /* 0x0000000aff8b7819 */ /* 0x000fe4000001168b */
[----:B------:R-:W-:Y:S02]  /*2220*/  SHF.R.U32.HI R138, RZ, 0xb, R138 ;  /* 0x0000000bff8a7819 */ /* 0x000fe4000001168a */
[----:B------:R-:W-:Y:S01]  /*2230*/  ISETP.NE.U32.AND P1, PT, R139, RZ, PT ;  /* 0x000000ff8b00720c */ /* 0x000fe20003f25070 */
[C---:B------:R-:W5:Y:S11]  /*2240*/  DMMA.8x8x4 R28, R86.reuse, R90, R28 ;  /* 0x0000005a561c723f */ /* 0x040f76000000001c */
[----:B------:R-:W-:Y:S05]  /*2250*/  @!UPT UIADD3 URZ, URZ, URZ, URZ ;  /* 0x0000003f3f3ff290 */ /* 0x000fea000fffe03f */
[-C--:B------:R1:W5:Y:S02]  /*2260*/  DMMA.8x8x4 R32, R86, R88.reuse, R32 ;  /* 0x000000585620723f */ /* 0x0803640000000020 */
[----:B-1----:R-:W-:Y:S01]  /*2270*/  LDS.128 R84, [R2+UR5+0x1800] ;  /* 0x0018000502547984 */ /* 0x002fe20008000c00 */
        /* <DEDUP_REMOVED lines=14> */
[----:B-1----:R-:W-:Y:S11]  /*2360*/  LDS.128 R92, [R0+UR4+0x1880] ;  /* 0x00188004005c7984 */ /* 0x002ff60008000c00 */
[----:B------:R-:W-:Y:S03]  /*2370*/  @!UPT UIADD3 URZ, URZ, URZ, URZ ;  /* 0x0000003f3f3ff290 */ /* 0x000fe6000fffe03f */
[C---:B------:R-:W5:Y:S11]  /*2380*/  DMMA.8x8x4 R60, R98.reuse, R90, R60 ;  /* 0x0000005a623c723f */ /* 0x040f76000000003c */
[----:B------:R-:W-:Y:S05]  /*2390*/  @!UPT UIADD3 URZ, URZ, URZ, URZ ;  /* 0x0000003f3f3ff290 */ /* 0x000fea000fffe03f */
[----:B------:R1:W5:Y:S02]  /*23a0*/  DMMA.8x8x4 R64, R98, R88, R64 ;  /* 0x000000586240723f */ /* 0x0003640000000040 */
[----:B-1----:R-:W1:Y:S01]  /*23b0*/  LDS.128 R88, [R0+UR4+0x1800] ;  /* 0x0018000400587984 */ /* 0x002e620008000c00 */
[----:B------:R-:W-:Y:S07]  /*23c0*/  UIADD3 UR4, UR6, UR4, URZ ;  /* 0x0000000406047290 */ /* 0x000fee000fffe03f */
[----:B------:R-:W2:Y:S01]  /*23d0*/  LDS.128 R96, [R2+UR5+0x1880] ;  /* 0x0018800502607984 */ /* 0x000ea20008000c00 */
[----:B------:R-:W-:Y:S01]  /*23e0*/  UIADD3 UR5, UR6, UR5, URZ ;  /* 0x0000000506057290 */ /* 0x000fe2000fffe03f */
[----:B------:R-:W-:-:S04]  /*23f0*/  DEPBAR.LE SB5, 0xc ;  /* 0x0000d3000000791a */ /* 0x000fc80000000000 */
[C---:B---3--:R-:W5:Y:S02]  /*2400*/  DMMA.8x8x4 R4, R68.reuse, R72, R4 ;  /* 0x000000484404723f */ /* 0x048f640000000004 */
[----:B------:R-:W-:Y:S01]  /*2410*/  @!PT LDS RZ, [RZ] ;  /* 0x00000000fffff984 */ /* 0x000fe20000000800 */
[----:B------:R-:W-:Y:S01]  /*2420*/  @!PT LDS RZ, [RZ] ;  /* 0x00000000fffff984 */ /* 0x000fe20000000800 */
[----:B------:R-:W-:Y:S01]  /*2430*/  @!PT LDS RZ, [RZ] ;  /* 0x00000000fffff984 */ /* 0x000fe20000000800 */
[----:B------:R-:W-:Y:S02]  /*2440*/  @P0 LDGSTS.E.LTC128B.64 [R137+0x1000], desc[UR20][R142.64] ;  /* 0x010000008e890fae */ /* 0x000fe4000b921b54 */
[----:B------:R-:W-:Y:S04]  /*2450*/  ISETP.NE.U32.AND P0, PT, R138, RZ, PT ;  /* 0x000000ff8a00720c */ /* 0x000fe80003f05070 */
[----:B------:R-:W-:Y:S08]  /*2460*/  @P6 LDGSTS.E.LTC128B.64 [R137+0x1080], desc[UR20][R142.64+0x80] ;  /* 0x010800808e896fae */ /* 0x000ff0000b921b54 */
[C---:B------:R-:W5:Y:S01]  /*2470*/  DMMA.8x8x4 R8, R68.reuse, R74, R8 ;  /* 0x0000004a4408723f */ /* 0x040f620000000008 */
[----:B------:R-:W-:Y:S06]  /*2480*/  @P5 LDGSTS.E.LTC128B.64 [R137+0x7000], desc[UR20][R144.64] ;  /* 0x0700000090895fae */ /* 0x000fec000b921b54 */
[----:B------:R-:W-:Y:S06]  /*2490*/  @P4 LDGSTS.E.LTC128B.64 [R137+0x7080], desc[UR20][R144.64+0x80] ;  /* 0x0708008090894fae */ /* 0x000fec000b921b54 */
[----:B------:R-:W-:Y:S03]  /*24a0*/  @P3 LDGSTS.E.LTC128B.64 [R137+0x1100], desc[UR20][R142.64+0x100] ;  /* 0x011001008e893fae */ /* 0x000fe6000b921b54 */
[C---:B------:R-:W5:Y:S03]  /*24b0*/  DMMA.8x8x4 R12, R68.reuse, R76, R12 ;  /* 0x0000004c440c723f */ /* 0x040f66000000000c */
[----:B------:R-:W-:Y:S01]  /*24c0*/  @P2 LDGSTS.E.LTC128B.64 [R137+0x1180], desc[UR20][R142.64+0x180] ;  /* 0x011801808e892fae */ /* 0x000fe2000b921b54 */
[----:B------:R-:W-:Y:S04]  /*24d0*/  ISETP.NE.AND P2, PT, R141, RZ, PT ;  /* 0x000000ff8d00720c */ /* 0x000fe80003f45270 */
[----:B------:R-:W-:Y:S01]  /*24e0*/  SEL R130, R130, RZ, P2 ;  /* 0x000000ff82827207 */ /* 0x000fe20001000000 */
[----:B------:R-:W-:Y:S01]  /*24f0*/  @P1 LDGSTS.E.LTC128B.64 [R137+0x7100], desc[UR20][R144.64+0x100] ;  /* 0x0710010090891fae */ /* 0x000fe2000b921b54 */
[----:B------:R-:W-:Y:S02]  /*2500*/  IADD3 R140, P1, R142, UR12, RZ ;  /* 0x0000000c8e8c7c10 */ /* 0x000fe4000ff3e0ff */
[----:B------:R-:W-:Y:S02]  /*2510*/  SEL R136, R136, RZ, P2 ;  /* 0x000000ff88887207 */ /* 0x000fe40001000000 */
[----:B------:R-:W-:Y:S02]  /*2520*/  IADD3.X R139, R143, UR13, RZ, P1, !PT ;  /* 0x0000000d8f8b7c10 */ /* 0x000fe40008ffe4ff */
[-C--:B------:R-:W5:Y:S01]  /*2530*/  DMMA.8x8x4 R16, R68, R78.reuse, R16 ;  /* 0x0000004e4410723f */ /* 0x080f620000000010 */
[----:B------:R3:W-:Y:S03]  /*2540*/  @P0 LDGSTS.E.LTC128B.64 [R137+0x7180], desc[UR20][R144.64+0x180] ;  /* 0x0718018090890fae */ /* 0x0007e6000b921b54 */
[----:B------:R-:W-:Y:S03]  /*2550*/  IADD3 R138, P0, R144, UR10, RZ ;  /* 0x0000000a908a7c10 */ /* 0x000fe6000ff1e0ff */
[----:B------:R-:W0:Y:S01]  /*2560*/  LDGDEPBAR ;  /* 0x00000000000079af */ /* 0x000e220000000000 */
[----:B------:R-:W-:Y:S08]  /*2570*/  DEPBAR.LE SB5, 0xc ;  /* 0x0000d3000000791a */ /* 0x000ff00000000000 */
[C---:B------:R-:W5:Y:S11]  /*2580*/  DMMA.8x8x4 R20, R70.reuse, R78, R20 ;  /* 0x0000004e4614723f */ /* 0x040f760000000014 */
[----:B------:R-:W-:Y:S05]  /*2590*/  @!UPT UIADD3 URZ, URZ, URZ, URZ ;  /* 0x0000003f3f3ff290 */ /* 0x000fea000fffe03f */
[C---:B------:R-:W5:Y:S01]  /*25a0*/  DMMA.8x8x4 R24, R70.reuse, R76, R24 ;  /* 0x0000004c4618723f */ /* 0x040f620000000018 */
[----:B------:R-:W-:Y:S04]  /*25b0*/  DEPBAR.LE SB0, 0x1 ;  /* 0x000080400000791a */ /* 0x000fe80000000000 */
[----:B------:R-:W-:Y:S01]  /*25c0*/  BAR.SYNC.DEFER_BLOCKING 0x0 ;  /* 0x0000000000007b1d */ /* 0x000fe20000010000 */
[----:B---3--:R-:W-:Y:S02]  /*25d0*/  IADD3.X R137, R145, UR11, RZ, P0, !PT ;  /* 0x0000000b91897c10 */ /* 0x008fe400087fe4ff */
[----:B------:R-:W-:Y:S01]  /*25e0*/  ISETP.GT.AND P0, PT, R131, -0x1, PT ;  /* 0xffffffff8300780c */ /* 0x000fe20003f04270 */
[----:B------:R-:W-:Y:S07]  /*25f0*/  IMAD.MOV.U32 R131, RZ, RZ, R141 ;  /* 0x000000ffff837224 */ /* 0x000fee00078e008d */
[C---:B------:R-:W5:Y:S11]  /*2600*/  DMMA.8x8x4 R28, R70.reuse, R74, R28 ;  /* 0x0000004a461c723f */ /* 0x040f76000000001c */
[----:B------:R-:W-:Y:S05]  /*2610*/  @!UPT UIADD3 URZ, URZ, URZ, URZ ;  /* 0x0000003f3f3ff290 */ /* 0x000fea000fffe03f */
[-C--:B------:R3:W5:Y:S02]  /*2620*/  DMMA.8x8x4 R32, R70, R72.reuse, R32 ;  /* 0x000000484620723f */ /* 0x0807640000000020 */
[----:B---3--:R3:W1:Y:S01]  /*2630*/  LDS.128 R68, [R2+UR5] ;  /* 0x0000000502447984 */ /* 0x0086620008000c00 */
[----:B------:R-:W-:Y:S11]  /*2640*/  DEPBAR.LE SB5, 0xc ;  /* 0x0000d3000000791a */ /* 0x000ff60000000000 */
[----:B------:R-:W-:Y:S02]  /*2650*/  @!UPT UIADD3 URZ, URZ, URZ, URZ ;  /* 0x0000003f3f3ff290 */ /* 0x000fe4000fffe03f */
[C---:B----4-:R-:W5:Y:S11]  /*2660*/  DMMA.8x8x4 R36, R80.reuse, R72, R36 ;  /* 0x000000485024723f */ /* 0x050f760000000024 */
        /* <DEDUP_REMOVED lines=10> */
[C---:B---3--:R3:W5:Y:S02]  /*2710*/  DMMA.8x8x4 R56, R82.reuse, R76, R56 ;  /* 0x0000004c5238723f */ /* 0x0487640000000038 */
[----:B---3--:R3:W1:Y:S11]  /*2720*/  LDS.128 R76, [R0+UR4+0x80] ;  /* 0x00008004004c7984 */ /* 0x0086760008000c00 */
[----:B------:R-:W-:Y:S03]  /*2730*/  @!UPT UIADD3 URZ, URZ, URZ, URZ ;  /* 0x0000003f3f3ff290 */ /* 0x000fe6000fffe03f */
[C---:B------:R-:W5:Y:S11]  /*2740*/  DMMA.8x8x4 R60, R82.reuse, R74, R60 ;  /* 0x0000004a523c723f */ /* 0x040f76000000003c */
[----:B------:R-:W-:Y:S05]  /*2750*/  @!UPT UIADD3 URZ, URZ, URZ, URZ ;  /* 0x0000003f3f3ff290 */ /* 0x000fea000fffe03f */
[----:B---3--:R3:W5:Y:S02]  /*2760*/  DMMA.8x8x4 R64, R82, R72, R64 ;  /* 0x000000485240723f */ /* 0x0087640000000040 */
[----:B---3--:R3:W2:Y:S08]  /*2770*/  LDS.128 R80, [R2+UR5+0x80] ;  /* 0x0000800502507984 */ /* 0x0086b00008000c00 */
[----:B------:R3:W2:Y:S01]  /*2780*/  LDS.128 R72, [R0+UR4] ;  /* 0x0000000400487984 */ /* 0x0006a20008000c00 */
[----:B------:R-:W-:-:S05]  /*2790*/  DEPBAR.LE SB5, 0xc ;  /* 0x0000d3000000791a */ /* 0x000fca0000000000 */
[C---:B-1----:R3:W5:Y:S11]  /*27a0*/  DMMA.8x8x4 R4, R84.reuse, R88, R4 ;  /* 0x000000585404723f */ /* 0x0427760000000004 */
[----:B------:R-:W-:Y:S05]  /*27b0*/  @!UPT UIADD3 URZ, URZ, URZ, URZ ;  /* 0x0000003f3f3ff290 */ /* 0x000fea000fffe03f */
[C---:B------:R3:W5:Y:S11]  /*27c0*/  DMMA.8x8x4 R8, R84.reuse, R90, R8 ;  /* 0x0000005a5408723f */ /* 0x0407760000000008 */
[----:B------:R-:W-:Y:S05]  /*27d0*/  @!UPT UIADD3 URZ, URZ, URZ, URZ ;  /* 0x0000003f3f3ff290 */ /* 0x000fea000fffe03f */
[C---:B------:R3:W5:Y:S11]  /*27e0*/  DMMA.8x8x4 R12, R84.reuse, R92, R12 ;  /* 0x0000005c540c723f */ /* 0x040776000000000c */
[----:B------:R-:W-:Y:S05]  /*27f0*/  @!UPT UIADD3 URZ, URZ, URZ, URZ ;  /* 0x0000003f3f3ff290 */ /* 0x000fea000fffe03f */
[-C--:B------:R3:W5:Y:S01]  /*2800*/  DMMA.8x8x4 R16, R84, R94.reuse, R16 ;  /* 0x0000005e5410723f */ /* 0x0807620000000010 */
[----:B------:R-:W-:Y:S11]  /*2810*/  DEPBAR.LE SB5, 0xc ;  /* 0x0000d3000000791a */ /* 0x000ff60000000000 */
[----:B------:R-:W-:Y:S04]  /*2820*/  @!UPT UIADD3 URZ, URZ, URZ, URZ ;  /* 0x0000003f3f3ff290 */ /* 0x000fe8000fffe03f */
[C---:B------:R3:W5:Y:S11]  /*2830*/  DMMA.8x8x4 R20, R86.reuse, R94, R20 ;  /* 0x0000005e5614723f */ /* 0x0407760000000014 */
        /* <DEDUP_REMOVED lines=8> */
[C---:B--2---:R3:W5:Y:S11]  /*28c0*/  DMMA.8x8x4 R36, R96.reuse, R88, R36 ;  /* 0x000000586024723f */ /* 0x0447760000000024 */
        /* <DEDUP_REMOVED lines=14> */
[----:B------:R3:W5:Y:S01]  /*29b0*/  DMMA.8x8x4 R64, R98, R88, R64 ;  /* 0x000000586240723f */ /* 0x0007620000000040 */
[----:B------:R-:W-:Y:S03]  /*29c0*/  @!UPT UIADD3 URZ, URZ, URZ, URZ ;  /* 0x0000003f3f3ff290 */ /* 0x000fe6000fffe03f */
[----:B------:R-:W-:Y:S11]  /*29d0*/  @P0 BRA `(.L_x_2) ;  /* 0xfffffff000300947 */ /* 0x000ff6000383ffff */
.L_x_1:
[----:B------:R-:W0:Y:S01]  /*29e0*/  LDGDEPBAR ;  /* 0x00000000000079af */ /* 0x000e220000000000 */
[----:B------:R-:W-:Y:S01]  /*29f0*/  VIADD R76, R135, UR18 ;  /* 0x00000012874c7c36 */ /* 0x000fe20008000000 */
[----:B------:R-:W-:Y:S01]  /*2a00*/  ULDC.64 UR8, c[0x0][0x270] ;  /* 0x00009c0000087ab9 */ /* 0x000fe20000000a00 */
[----:B------:R-:W-:Y:S01]  /*2a10*/  ULDC.64 UR4, c[0x0][0x378] ;  /* 0x0000de0000047ab9 */ /* 0x000fe20000000a00 */
[----:B------:R-:W0:Y:S01]  /*2a20*/  LDGDEPBAR ;  /* 0x00000000000079af */ /* 0x000e220000000000 */
[----:B------:R-:W-:Y:S01]  /*2a30*/  IMAD R69, R127, UR8, RZ ;  /* 0x000000087f457c24 */ /* 0x000fe2000f8e02ff */
[--C-:B------:R-:W-:Y:S01]  /*2a40*/  SHF.R.S32.HI R77, RZ, 0x1f, R76.reuse ;  /* 0x0000001fff4d7819 */ /* 0x100fe2000001144c */
[----:B------:R-:W1:Y:S01]  /*2a50*/  LDC.64 R70, c[0x0][0x288] ;  /* 0x0000a200ff467b82 */ /* 0x000e620000000a00 */
[----:B------:R-:W-:Y:S01]  /*2a60*/  ISETP.NE.U32.AND P6, PT, R124, RZ, PT ;  /* 0x000000ff7c00720c */ /* 0x000fe20003fc5070 */
[C---:B---3--:R-:W-:Y:S01]  /*2a70*/  IMAD R0, R126.reuse, UR9, R69 ;  /* 0x000000097e007c24 */ /* 0x048fe2000f8e0245 */
[----:B------:R-:W-:Y:S01]  /*2a80*/  ISETP.NE.U32.AND P1, PT, R123, RZ, PT ;  /* 0x000000ff7b00720c */ /* 0x000fe20003f25070 */
[----:B------:R-:W-:Y:S01]  /*2a90*/  IMAD.WIDE.U32 R68, R126, UR8, R76 ;  /* 0x000000087e447c25 */ /* 0x000fe2000f8e004c */
[----:B------:R-:W-:Y:S01]  /*2aa0*/  ISETP.NE.U32.AND P0, PT, R122, RZ, PT ;  /* 0x000000ff7a00720c */ /* 0x000fe20003f05070 */
[----:B------:R-:W-:Y:S01]  /*2ab0*/  ULDC.64 UR12, c[0x0][0x290] ;  /* 0x0000a400000c7ab9 */ /* 0x000fe20000000a00 */
[----:B------:R-:W-:Y:S01]  /*2ac0*/  ISETP.NE.U32.AND P3, PT, R121, RZ, PT ;  /* 0x000000ff7900720c */ /* 0x000fe20003f65070 */
[----:B------:R-:W-:Y:S01]  /*2ad0*/  IMAD.IADD R2, R69, 0x1, R0 ;  /* 0x0000000145027824 */ /* 0x000fe200078e0200 */
[----:B------:R-:W-:Y:S01]  /*2ae0*/  ISETP.NE.U32.AND P2, PT, R120, RZ, PT ;  /* 0x000000ff7800720c */ /* 0x000fe20003f45070 */
[C---:B------:R-:W-:Y:S01]  /*2af0*/  IMAD.SHL.U32 R0, R68.reuse, 0x8, RZ ;  /* 0x0000000844007824 */ /* 0x040fe200078e00ff */
[----:B------:R-:W-:Y:S01]  /*2b00*/  ISETP.NE.U32.AND P5, PT, R119, RZ, PT ;  /* 0x000000ff7700720c */ /* 0x000fe20003fa5070 */
[----:B------:R-:W-:Y:S01]  /*2b10*/  IMAD R73, R127, UR12, RZ ;  /* 0x0000000c7f497c24 */ /* 0x000fe2000f8e02ff */
[----:B------:R-:W-:Y:S01]  /*2b20*/  SHF.L.U64.HI R2, R68, 0x3, R2 ;  /* 0x0000000344027819 */ /* 0x000fe20000010202 */
[----:B------:R-:W-:Y:S01]  /*2b30*/  IMAD.MOV.U32 R68, RZ, RZ, -0x1 ;  /* 0xffffffffff447424 */ /* 0x000fe200078e00ff */
[----:B------:R-:W-:Y:S01]  /*2b40*/  IADD3 R74, P4, R0, UR4, RZ ;  /* 0x00000004004a7c10 */ /* 0x000fe2000ff9e0ff */
[----:B------:R-:W-:Y:S01]  /*2b50*/  ULDC UR4, c[0x0][0x228] ;  /* 0x00008a0000047ab9 */ /* 0x000fe20000000800 */
[----:B------:R-:W-:Y:S01]  /*2b60*/  IMAD R73, R126, UR13, R73 ;  /* 0x0000000d7e497c24 */ /* 0x000fe2000f8e0249 */
[----:B------:R-:W-:Y:S01]  /*2b70*/  ULDC.64 UR10, c[0x0][0x280] ;  /* 0x0000a000000a7ab9 */ /* 0x000fe20000000a00 */
[----:B------:R-:W-:Y:S01]  /*2b80*/  SHF.L.U32 R68, R68, UR4, RZ ;  /* 0x0000000444447c19 */ /* 0x000fe200080006ff */
[----:B------:R-:W-:Y:S01]  /*2b90*/  IMAD R72, R108, UR8, RZ ;  /* 0x000000086c487c24 */ /* 0x000fe2000f8e02ff */
[----:B------:R-:W-:-:S04]  /*2ba0*/  DEPBAR.LE SB0, 0x0 ;  /* 0x000080000000791a */ /* 0x000fc80000000000 */
[----:B------:R-:W-:Y:S01]  /*2bb0*/  LOP3.LUT R68, R68, UR7, RZ, 0xc, !PT ;  /* 0x0000000744447c12 */ /* 0x000fe2000f8e0cff */
[----:B------:R-:W-:Y:S01]  /*2bc0*/  ULDC.64 UR6, c[0x0][0x370] ;  /* 0x0000dc0000067ab9 */ /* 0x000fe20000000a00 */
[----:B------:R-:W-:Y:S01]  /*2bd0*/  IADD3.X R75, R2, UR5, RZ, P4, !PT ;  /* 0x00000005024b7c10 */ /* 0x000fe2000a7fe4ff */
[----:B------:R-:W-:Y:S01]  /*2be0*/  BAR.SYNC.DEFER_BLOCKING 0x0 ;  /* 0x0000000000007b1d */ /* 0x000fe20000010000 */
[----:B------:R-:W-:Y:S01]  /*2bf0*/  ISETP.NE.U32.AND P4, PT, R118, RZ, PT ;  /* 0x000000ff7600720c */ /* 0x000fe20003f85070 */
[----:B------:R-:W-:Y:S02]  /*2c00*/  VIADD R68, R68, UR19 ;  /* 0x0000001344447c36 */ /* 0x000fe40008000000 */
[----:B------:R-:W-:Y:S02]  /*2c10*/  IMAD.WIDE.U32 R84, R129, UR8, RZ ;  /* 0x0000000881547c25 */ /* 0x000fe4000f8e00ff */
[----:B------:R-:W-:Y:S02]  /*2c20*/  ULDC.64 UR4, c[0x0][0x278] ;  /* 0x00009e0000047ab9 */ /* 0x000fe40000000a00 */
[----:B------:R-:W-:-:S02]  /*2c30*/  IMAD R80, R68, 0x40, R135 ;  /* 0x0000004044507824 */ /* 0x000fc400078e0287 */
[----:B------:R-:W3:Y:S01]  /*2c40*/  LDC.64 R68, c[0x0][0x298] ;  /* 0x0000a600ff447b82 */ /* 0x000ee20000000a00 */
[----:B------:R-:W-:Y:S01]  /*2c50*/  IMAD R72, R129, UR9, R72 ;  /* 0x0000000981487c24 */ /* 0x000fe2000f8e0248 */
[----:B------:R-:W-:Y:S01]  /*2c60*/  ULDC.64 UR8, c[0x0][0x2a0] ;  /* 0x0000a80000087ab9 */ /* 0x000fe20000000a00 */
[----:B------:R-:W-:Y:S02]  /*2c70*/  SHF.R.S32.HI R81, RZ, 0x1f, R80 ;  /* 0x0000001fff517819 */ /* 0x000fe40000011450 */
[----:B------:R-:W-:Y:S02]  /*2c80*/  IMAD.IADD R72, R85, 0x1, R72 ;  /* 0x0000000155487824 */ /* 0x000fe400078e0248 */
[----:B--2---:R-:W-:-:S03]  /*2c90*/  IMAD.WIDE.U32 R86, R126, UR12, R80 ;  /* 0x0000000c7e567c25 */ /* 0x004fc6000f8e0050 */
[----:B------:R-:W-:Y:S01]  /*2ca0*/  SHF.L.U64.HI R89, R84, 0x3, R72 ;  /* 0x0000000354597819 */ /* 0x000fe20000010248 */
[----:B------:R-:W-:Y:S01]  /*2cb0*/  IMAD.IADD R73, R87, 0x1, R73 ;  /* 0x0000000157497824 */ /* 0x000fe200078e0249 */
[----:B------:R-:W-:Y:S01]  /*2cc0*/  @!PT LDS RZ, [RZ] ;  /* 0x00000000fffff984 */ /* 0x000fe20000000800 */
[----:B------:R-:W-:Y:S01]  /*2cd0*/  @!PT LDS RZ, [RZ] ;  /* 0x00000000fffff984 */ /* 0x000fe20000000800 */
[----:B------:R-:W-:Y:S01]  /*2ce0*/  @!PT LDS RZ, [RZ] ;  /* 0x00000000fffff984 */ /* 0x000fe20000000800 */
[----:B------:R-:W-:Y:S01]  /*2cf0*/  LDGSTS.E.LTC128B.64 [R133], desc[UR20][R74.64], P6 ;  /* 0x000000004a857fae */ /* 0x000fe2000b121b54 */
[----:B------:R-:W-:-:S03]  /*2d00*/  ISETP.NE.U32.AND P6, PT, R117, RZ, PT ;  /* 0x000000ff7500720c */ /* 0x000fc60003fc5070 */
[----:B------:R-:W-:Y:S01]  /*2d10*/  LDGSTS.E.LTC128B.64 [R133+0x80], desc[UR20][R74.64+0x80], P1 ;  /* 0x000800804a857fae */ /* 0x000fe20008921b54 */
[----:B------:R-:W-:-:S03]  /*2d20*/  IADD3 R78, P1, R74, UR4, RZ ;  /* 0x000000044a4e7c10 */ /* 0x000fc6000ff3e0ff */
[----:B------:R-:W-:Y:S01]  /*2d30*/  LDGSTS.E.LTC128B.64 [R133+0x100], desc[UR20][R74.64+0x100], P0 ;  /* 0x001001004a857fae */ /* 0x000fe20008121b54 */
[----:B------:R-:W-:Y:S02]  /*2d40*/  IADD3.X R79, R75, UR5, RZ, P1, !PT ;  /* 0x000000054b4f7c10 */ /* 0x000fe40008ffe4ff */
[----:B------:R-:W-:Y:S01]  /*2d50*/  ISETP.NE.U32.AND P0, PT, R116, RZ, PT ;  /* 0x000000ff7400720c */ /* 0x000fe20003f05070 */
[----:B------:R-:W-:Y:S01]  /*2d60*/  LDGSTS.E.LTC128B.64 [R133+0x180], desc[UR20][R74.64+0x180], P3 ;  /* 0x001801804a857fae */ /* 0x000fe20009921b54 */
[----:B------:R-:W-:Y:S02]  /*2d70*/  ISETP.NE.U32.AND P1, PT, R115, RZ, PT ;  /* 0x000000ff7300720c */ /* 0x000fe40003f25070 */
[----:B------:R-:W-:Y:S01]  /*2d80*/  ISETP.NE.U32.AND P3, PT, R114, RZ, PT ;  /* 0x000000ff7200720c */ /* 0x000fe20003f65070 */
[----:B------:R-:W-:Y:S01]  /*2d90*/  LDGSTS.E.LTC128B.64 [R133+0x1000], desc[UR20][R78.64], P2 ;  /* 0x010000004e857fae */ /* 0x000fe20009121b54 */
[----:B------:R-:W-:-:S03]  /*2da0*/  ISETP.NE.U32.AND P2, PT, R113, RZ, PT ;  /* 0x000000ff7100720c */ /* 0x000fc60003f45070 */
[----:B------:R-:W-:Y:S01]  /*2db0*/  LDGSTS.E.LTC128B.64 [R133+0x1080], desc[UR20][R78.64+0x80], P5 ;  /* 0x010800804e857fae */ /* 0x000fe2000a921b54 */
[----:B------:R-:W-:-:S03]  /*2dc0*/  ISETP.NE.U32.AND P5, PT, R112, RZ, PT ;  /* 0x000000ff7000720c */ /* 0x000fc60003fa5070 */
[----:B------:R-:W-:Y:S01]  /*2dd0*/  LDGSTS.E.LTC128B.64 [R133+0x1100], desc[UR20][R78.64+0x100], P4 ;  /* 0x011001004e857fae */ /* 0x000fe2000a121b54 */
[----:B------:R-:W-:-:S03]  /*2de0*/  LEA R82, P4, R86, UR6, 0x3 ;  /* 0x0000000656527c11 */ /* 0x000fc6000f8818ff */
[----:B------:R3:W-:Y:S01]  /*2df0*/  LDGSTS.E.LTC128B.64 [R133+0x1180], desc[UR20][R78.64+0x180], P6 ;  /* 0x011801804e857fae */ /* 0x0007e2000b121b54 */
[----:B------:R-:W-:Y:S01]  /*2e00*/  LEA.HI.X R83, R86, UR7, R73, 0x3, P4 ;  /* 0x0000000756537c11 */ /* 0x000fe2000a0f1c49 */
[----:B------:R-:W-:Y:S01]  /*2e10*/  IMAD.SHL.U32 R73, R84, 0x8, RZ ;  /* 0x0000000854497824 */ /* 0x000fe200078e00ff */
[----:B------:R-:W-:Y:S01]  /*2e20*/  ISETP.NE.U32.AND P6, PT, R111, RZ, PT ;  /* 0x000000ff6f00720c */ /* 0x000fe20003fc5070 */
[----:B------:R-:W-:Y:S01]  /*2e30*/  ULDC.64 UR6, c[0x0][0x2a8] ;  /* 0x0000aa0000067ab9 */ /* 0x000fe20000000a00 */
[----:B------:R-:W-:Y:S01]  /*2e40*/  ISETP.NE.U32.AND P4, PT, R110, RZ, PT ;  /* 0x000000ff6e00720c */ /* 0x000fe20003f85070 */
[----:B------:R-:W-:Y:S01]  /*2e50*/  LDGSTS.E.LTC128B.64 [R133+0x6000], desc[UR20][R82.64], P0 ;  /* 0x0600000052857fae */ /* 0x000fe20008121b54 */
[----:B-1----:R-:W-:Y:S01]  /*2e60*/  IADD3 R70, P0, -R70, UR10, RZ ;  /* 0x0000000a46467c10 */ /* 0x002fe2000ff1e1ff */
[----:B------:R-:W-:Y:S02]  /*2e70*/  UIADD3 UR14, UP0, UR8, -UR6, URZ ;  /* 0x80000006080e7290 */ /* 0x000fe4000ff1e03f */
[----:B------:R-:W-:Y:S01]  /*2e80*/  LDGSTS.E.LTC128B.64 [R133+0x6080], desc[UR20][R82.64+0x80], P1 ;  /* 0x0608008052857fae */ /* 0x000fe20008921b54 */
[----:B------:R-:W-:Y:S01]  /*2e90*/  IADD3.X R72, ~R71, UR11, RZ, P0, !PT ;  /* 0x0000000b47487c10 */ /* 0x000fe200087fe5ff */
[----:B------:R-:W-:Y:S01]  /*2ea0*/  UIADD3.X UR7, UR9, ~UR7, URZ, UP0, !UPT ;  /* 0x8000000709077290 */ /* 0x000fe200087fe43f */
[----:B------:R-:W-:Y:S01]  /*2eb0*/  IMAD.SHL.U32 R71, R107, 0x2, RZ ;  /* 0x000000026b477824 */ /* 0x000fe200078e00ff */
[----:B------:R-:W-:Y:S01]  /*2ec0*/  LDGSTS.E.LTC128B.64 [R133+0x6100], desc[UR20][R82.64+0x100], P3 ;  /* 0x0610010052857fae */ /* 0x000fe20009921b54 */
[----:B------:R-:W-:-:S03]  /*2ed0*/  IADD3 R70, P3, P0, R73, UR4, R70 ;  /* 0x0000000449467c10 */ /* 0x000fc6000f87e046 */
[----:B------:R-:W-:Y:S01]  /*2ee0*/  LDGSTS.E.LTC128B.64 [R133+0x6180], desc[UR20][R82.64+0x180], P2 ;  /* 0x0618018052857fae */ /* 0x000fe20009121b54 */
[----:B------:R-:W-:Y:S02]  /*2ef0*/  ISETP.NE.U32.AND P2, PT, R109, RZ, PT ;  /* 0x000000ff6d00720c */ /* 0x000fe40003f45070 */
[----:B------:R-:W-:Y:S02]  /*2f00*/  IADD3.X R72, R89, UR5, R72, P3, P0 ;  /* 0x0000000559487c10 */ /* 0x000fe40009fe0448 */
[----:B------:R-:W-:Y:S02]  /*2f10*/  ISETP.NE.U32.AND P0, PT, R105, RZ, PT ;  /* 0x000000ff6900720c */ /* 0x000fe40003f05070 */
[----:B------:R-:W-:Y:S01]  /*2f20*/  IADD3 R86, P3, R70, R74, RZ ;  /* 0x0000004a46567210 */ /* 0x000fe20007f7e0ff */
[----:B------:R-:W-:Y:S01]  /*2f30*/  IMAD R70, R108, UR12, RZ ;  /* 0x0000000c6c467c24 */ /* 0x000fe2000f8e02ff */
[----:B---3--:R-:W-:-:S03]  /*2f40*/  IADD3 R78, P1, R82, R68, RZ ;  /* 0x00000044524e7210 */ /* 0x008fc60007f3e0ff */
[----:B------:R-:W-:Y:S01]  /*2f50*/  IMAD.X R87, R72, 0x1, R75, P3 ;  /* 0x0000000148577824 */ /* 0x000fe200018e064b */
[----:B------:R-:W-:Y:S01]  /*2f60*/  ISETP.NE.U32.AND P3, PT, R102, RZ, PT ;  /* 0x000000ff6600720c */ /* 0x000fe20003f65070 */
[----:B------:R-:W-:Y:S01]  /*2f70*/  IMAD.X R79, R83, 0x1, R69, P1 ;  /* 0x00000001534f7824 */ /* 0x000fe200008e0645 */
[----:B------:R-:W-:Y:S01]  /*2f80*/  ISETP.NE.U32.AND P1, PT, R106, RZ, PT ;  /* 0x000000ff6a00720c */ /* 0x000fe20003f25070 */
[----:B------:R-:W-:Y:S01]  /*2f90*/  IMAD.WIDE.U32 R74, R129, UR12, RZ ;  /* 0x0000000c814a7c25 */ /* 0x000fe2000f8e00ff */
[----:B------:R-:W-:Y:S02]  /*2fa0*/  LOP3.LUT R72, R107, 0x100, RZ, 0xc0, !PT ;  /* 0x000001006b487812 */ /* 0x000fe400078ec0ff */
[----:B------:R-:W-:Y:S01]  /*2fb0*/  LDGSTS.E.LTC128B.64 [R133+0x7000], desc[UR20][R78.64], P5 ;  /* 0x070000004e857fae */ /* 0x000fe2000a921b54 */
[----:B------:R-:W-:Y:S01]  /*2fc0*/  ISETP.NE.U32.AND P5, PT, R104, RZ, PT ;  /* 0x000000ff6800720c */ /* 0x000fe20003fa5070 */
[----:B------:R-:W-:Y:S01]  /*2fd0*/  IMAD R70, R129, UR13, R70 ;  /* 0x0000000d81467c24 */ /* 0x000fe2000f8e0246 */
[----:B------:R-:W-:Y:S01]  /*2fe0*/  SHF.R.U32.HI R72, RZ, 0x5, R72 ;  /* 0x00000005ff487819 */ /* 0x000fe20000011648 */
[----:B------:R-:W-:Y:S01]  /*2ff0*/  LDGSTS.E.LTC128B.64 [R133+0x7080], desc[UR20][R78.64+0x80], P6 ;  /* 0x070800804e857fae */ /* 0x000fe2000b121b54 */
[----:B------:R-:W-:Y:S01]  /*3000*/  ISETP.NE.U32.AND P6, PT, R103, RZ, PT ;  /* 0x000000ff6700720c */ /* 0x000fe20003fc5070 */
[----:B------:R-:W-:-:S02]  /*3010*/  IMAD.IADD R70, R75, 0x1, R70 ;  /* 0x000000014b467824 */ /* 0x000fc400078e0246 */
[----:B------:R-:W-:Y:S01]  /*3020*/  LDGSTS.E.LTC128B.64 [R133+0x7100], desc[UR20][R78.64+0x100], P4 ;  /* 0x071001004e857fae */ /* 0x000fe2000a121b54 */
[----:B------:R-:W-:Y:S02]  /*3030*/  ISETP.NE.U32.AND P4, PT, R101, RZ, PT ;  /* 0x000000ff6500720c */ /* 0x000fe40003f85070 */
[----:B------:R-:W-:Y:S01]  /*3040*/  SHF.L.U64.HI R70, R74, 0x3, R70 ;  /* 0x000000034a467819 */ /* 0x000fe20000010246 */
[----:B------:R1:W-:Y:S01]  /*3050*/  LDGSTS.E.LTC128B.64 [R133+0x7180], desc[UR20][R78.64+0x180], P2 ;  /* 0x071801804e857fae */ /* 0x0003e20009121b54 */
[----:B------:R-:W-:-:S03]  /*3060*/  ISETP.NE.U32.AND P2, PT, R100, RZ, PT ;  /* 0x000000ff6400720c */ /* 0x000fc60003f45070 */
[----:B------:R-:W0:Y:S04]  /*3070*/  LDGDEPBAR ;  /* 0x00000000000079af */ /* 0x000e280000000000 */
[----:B------:R2:W-:Y:S01]  /*3080*/  LDGSTS.E.LTC128B.64 [R133+0x2000], desc[UR20][R86.64], P1 ;  /* 0x0200000056857fae */ /* 0x0005e20008921b54 */
[----:B------:R-:W-:Y:S01]  /*3090*/  ISETP.NE.U32.AND P1, PT, R3, RZ, PT ;  /* 0x000000ff0300720c */ /* 0x000fe20003f25070 */
[----:B------:R-:W-:Y:S02]  /*30a0*/  IMAD.SHL.U32 R3, R107, 0x8, RZ ;  /* 0x000000086b037824 */ /* 0x000fe400078e00ff */
[----:B------:R2:W-:Y:S03]  /*30b0*/  LDGSTS.E.LTC128B.64 [R133+0x2080], desc[UR20][R86.64+0x80], P0 ;  /* 0x0208008056857fae */ /* 0x0005e60008121b54 */
[----:B------:R-:W-:Y:S01]  /*30c0*/  LOP3.LUT P0, RZ, R3, 0x8, RZ, 0xc0, !PT ;  /* 0x0000000803ff7812 */ /* 0x000fe2000780c0ff */
[----:B------:R2:W-:Y:S01]  /*30d0*/  LDGSTS.E.LTC128B.64 [R133+0x2100], desc[UR20][R86.64+0x100], P5 ;  /* 0x0210010056857fae */ /* 0x0005e2000a921b54 */
[----:B------:R-:W-:Y:S01]  /*30e0*/  IADD3 R84, P5, R86, UR4, RZ ;  /* 0x0000000456547c10 */ /* 0x000fe2000ffbe0ff */
[----:B------:R-:W-:-:S02]  /*30f0*/  IMAD.SHL.U32 R3, R107, 0x4, RZ ;  /* 0x000000046b037824 */ /* 0x000fc400078e00ff */
[----:B------:R2:W-:Y:S01]  /*3100*/  LDGSTS.E.LTC128B.64 [R133+0x2180], desc[UR20][R86.64+0x180], P6 ;  /* 0x0218018056857fae */ /* 0x0005e2000b121b54 */
[----:B------:R-:W-:-:S05]  /*3110*/  IADD3.X R85, R87, UR5, RZ, P5, !PT ;  /* 0x0000000557557c10 */ /* 0x000fca000affe4ff */
[----:B------:R2:W-:Y:S01]  /*3120*/  LDGSTS.E.LTC128B.64 [R133+0x3000], desc[UR20][R84.64], P3 ;  /* 0x0300000054857fae */ /* 0x0005e20009921b54 */
[----:B-1----:R-:W-:Y:S01]  /*3130*/  IMAD.SHL.U32 R79, R74, 0x8, RZ ;  /* 0x000000084a4f7824 */ /* 0x002fe200078e00ff */
[----:B------:R-:W-:Y:S02]  /*3140*/  ISETP.NE.U32.AND P3, PT, R72, RZ, PT ;  /* 0x000000ff4800720c */ /* 0x000fe40003f65070 */
[----:B------:R2:W-:Y:S02]  /*3150*/  LDGSTS.E.LTC128B.64 [R133+0x3080], desc[UR20][R84.64+0x80], P4 ;  /* 0x0308008054857fae */ /* 0x0005e4000a121b54 */
[----:B------:R-:W-:Y:S02]  /*3160*/  IADD3 R75, P6, P5, R79, UR14, R68 ;  /* 0x0000000e4f4b7c10 */ /* 0x000fe4000fdde044 */
[----:B------:R2:W-:Y:S02]  /*3170*/  LDGSTS.E.LTC128B.64 [R133+0x3100], desc[UR20][R84.64+0x100], P2 ;  /* 0x0310010054857fae */ /* 0x0005e40009121b54 */
[----:B------:R-:W-:-:S02]  /*3180*/  IADD3.X R74, R70, UR7, R69, P6, P5 ;  /* 0x00000007464a7c10 */ /* 0x000fc4000b7ea445 */
[----:B------:R-:W-:Y:S01]  /*3190*/  LOP3.LUT P6, RZ, R3, 0x8, RZ, 0xc0, !PT ;  /* 0x0000000803ff7812 */ /* 0x000fe200078cc0ff */
[----:B------:R2:W-:Y:S01]  /*31a0*/  LDGSTS.E.LTC128B.64 [R133+0x3180], desc[UR20][R84.64+0x180], P1 ;  /* 0x0318018054857fae */ /* 0x0005e20008921b54 */
[----:B------:R-:W-:Y:S02]  /*31b0*/  LOP3.LUT R3, R107, 0x200, RZ, 0xc0, !PT ;  /* 0x000002006b037812 */ /* 0x000fe400078ec0ff */
[----:B------:R-:W-:Y:S02]  /*31c0*/  IADD3 R82, P4, R75, R82, RZ ;  /* 0x000000524b527210 */ /* 0x000fe40007f9e0ff */
[----:B------:R-:W-:Y:S02]  /*31d0*/  SHF.R.U32.HI R3, RZ, 0x6, R3 ;  /* 0x00000006ff037819 */ /* 0x000fe40000011603 */
[----:B------:R-:W-:Y:S01]  /*31e0*/  LOP3.LUT P5, RZ, R71, 0x8, RZ, 0xc0, !PT ;  /* 0x0000000847ff7812 */ /* 0x000fe200078ac0ff */
[----:B------:R-:W-:Y:S01]  /*31f0*/  IMAD.X R83, R74, 0x1, R83, P4 ;  /* 0x000000014a537824 */ /* 0x000fe200020e0653 */
[----:B------:R-:W-:-:S02]  /*3200*/  LOP3.LUT R71, R107, 0x400, RZ, 0xc0, !PT ;  /* 0x000004006b477812 */ /* 0x000fc400078ec0ff */
[----:B------:R-:W-:Y:S02]  /*3210*/  ISETP.NE.U32.AND P2, PT, R3, RZ, PT ;  /* 0x000000ff0300720c */ /* 0x000fe40003f45070 */
[C---:B------:R-:W-:Y:S01]  /*3220*/  LOP3.LUT R3, R107.reuse, 0x800, RZ, 0xc0, !PT ;  /* 0x000008006b037812 */ /* 0x040fe200078ec0ff */
[----:B------:R2:W-:Y:S01]  /*3230*/  LDGSTS.E.LTC128B.64 [R133+0x8000], desc[UR20][R82.64], P0 ;  /* 0x0800000052857fae */ /* 0x0005e20008121b54 */
[----:B------:R-:W-:Y:S02]  /*3240*/  SHF.R.U32.HI R71, RZ, 0x7, R71 ;  /* 0x00000007ff477819 */ /* 0x000fe40000011647 */
[----:B------:R-:W-:Y:S01]  /*3250*/  SHF.R.U32.HI R3, RZ, 0x8, R3 ;  /* 0x00000008ff037819 */ /* 0x000fe20000011603 */
[----:B------:R2:W-:Y:S01]  /*3260*/  LDGSTS.E.LTC128B.64 [R133+0x8080], desc[UR20][R82.64+0x80], P6 ;  /* 0x0808008052857fae */ /* 0x0005e2000b121b54 */
[----:B------:R-:W-:Y:S02]  /*3270*/  LOP3.LUT P4, RZ, R107, 0x8, RZ, 0xc0, !PT ;  /* 0x000000086bff7812 */ /* 0x000fe4000788c0ff */
[----:B------:R-:W-:Y:S01]  /*3280*/  ISETP.NE.U32.AND P1, PT, R71, RZ, PT ;  /* 0x000000ff4700720c */ /* 0x000fe20003f25070 */
[----:B------:R2:W-:Y:S01]  /*3290*/  LDGSTS.E.LTC128B.64 [R133+0x8100], desc[UR20][R82.64+0x100], P5 ;  /* 0x0810010052857fae */ /* 0x0005e2000a921b54 */
[----:B------:R-:W-:-:S02]  /*32a0*/  ISETP.NE.U32.AND P0, PT, R3, RZ, PT ;  /* 0x000000ff0300720c */ /* 0x000fc40003f05070 */
[----:B------:R-:W-:-:S05]  /*32b0*/  IADD3 R74, P6, R82, R68, RZ ;  /* 0x00000044524a7210 */ /* 0x000fca0007fde0ff */
[----:B------:R-:W-:Y:S02]  /*32c0*/  IMAD.X R75, R83, 0x1, R69, P6 ;  /* 0x00000001534b7824 */ /* 0x000fe400030e0645 */
[----:B------:R2:W-:Y:S04]  /*32d0*/  LDGSTS.E.LTC128B.64 [R133+0x8180], desc[UR20][R82.64+0x180], P4 ;  /* 0x0818018052857fae */ /* 0x0005e8000a121b54 */
[----:B------:R2:W-:Y:S04]  /*32e0*/  LDGSTS.E.LTC128B.64 [R133+0x9000], desc[UR20][R74.64], P3 ;  /* 0x090000004a857fae */ /* 0x0005e80009921b54 */
[----:B------:R2:W-:Y:S01]  /*32f0*/  LDGSTS.E.LTC128B.64 [R133+0x9080], desc[UR20][R74.64+0x80], P2 ;  /* 0x090800804a857fae */ /* 0x0005e20009121b54 */
[----:B------:R-:W-:-:S03]  /*3300*/  IADD3 R90, P2, R84, UR10, RZ ;  /* 0x0000000a545a7c10 */ /* 0x000fc6000ff5e0ff */
[----:B------:R2:W-:Y:S01]  /*3310*/  LDGSTS.E.LTC128B.64 [R133+0x9100], desc[UR20][R74.64+0x100], P1 ;  /* 0x091001004a857fae */ /* 0x0005e20008921b54 */
[----:B------:R-:W-:Y:S02]  /*3320*/  IADD3 R92, P1, R74, UR8, RZ ;  /* 0x000000084a5c7c10 */ /* 0x000fe4000ff3e0ff */
[----:B------:R-:W-:Y:S01]  /*3330*/  IADD3.X R91, R85, UR11, RZ, P2, !PT ;  /* 0x0000000b555b7c10 */ /* 0x000fe200097fe4ff */
[----:B------:R2:W-:Y:S01]  /*3340*/  LDGSTS.E.LTC128B.64 [R133+0x9180], desc[UR20][R74.64+0x180], P0 ;  /* 0x091801804a857fae */ /* 0x0005e20008121b54 */
[----:B------:R-:W-:Y:S02]  /*3350*/  ISETP.GE.AND P0, PT, R134, 0x10, PT ;  /* 0x000000108600780c */ /* 0x000fe40003f06270 */
[----:B------:R-:W-:Y:S01]  /*3360*/  IADD3.X R93, R75, UR9, RZ, P1, !PT ;  /* 0x000000094b5d7c10 */ /* 0x000fe20008ffe4ff */
[----:B------:R-:W0:Y:S01]  /*3370*/  LDGDEPBAR ;  /* 0x00000000000079af */ /* 0x000e220000000000 */
[----:B------:R-:W-:-:S04]  /*3380*/  DEPBAR.LE SB0, 0x1 ;  /* 0x000080400000791a */ /* 0x000fc80000000000 */
[----:B------:R-:W-:Y:S06]  /*3390*/  BAR.SYNC.DEFER_BLOCKING 0x0 ;  /* 0x0000000000007b1d */ /* 0x000fec0000010000 */
[----:B------:R-:W-:Y:S05]  /*33a0*/  @!P0 BRA `(.L_x_3) ;  /* 0x0000001400588947 */ /* 0x000fea0003800000 */
[----:B------:R-:W1:Y:S01]  /*33b0*/  S2UR UR10, SR_CgaCtaId ;  /* 0x00000000000a79c3 */ /* 0x000e620000008800 */
[----:B------:R-:W-:Y:S01]  /*33c0*/  IADD3 R129, P1, R129, R126, RZ ;  /* 0x0000007e81817210 */ /* 0x000fe20007f3e0ff */
[----:B--2---:R-:W-:Y:S01]  /*33d0*/  IMAD.MOV.U32 R74, RZ, RZ, R80 ;  /* 0x000000ffff4a7224 */ /* 0x004fe200078e0050 */
[----:B------:R-:W-:Y:S01]  /*33e0*/  IADD3 R73, P0, R73, R0, RZ ;  /* 0x0000000049497210 */ /* 0x000fe20007f1e0ff */
[----:B------:R-:W-:Y:S01]  /*33f0*/  IMAD.MOV.U32 R75, RZ, RZ, R81 ;  /* 0x000000ffff4b7224 */ /* 0x000fe200078e0051 */
[C---:B------:R-:W-:Y:S01]  /*3400*/  IADD3.X R108, R127.reuse, R108, RZ, P1, !PT ;  /* 0x0000006c7f6c7210 */ /* 0x040fe20000ffe4ff */
[----:B------:R-:W-:Y:S01]  /*3410*/  IMAD R3, R127, UR12, RZ ;  /* 0x0000000c7f037c24 */ /* 0x000fe2000f8e02ff */
[----:B------:R-:W-:Y:S01]  /*3420*/  LOP3.LUT R0, R128, 0x1f, RZ, 0xc0, !PT ;  /* 0x0000001f80007812 */ /* 0x000fe200078ec0ff */
[C---:B------:R-:W-:Y:S01]  /*3430*/  IMAD.WIDE.U32 R74, R126.reuse, UR12, R74 ;  /* 0x0000000c7e4a7c25 */ /* 0x040fe2000f8e004a */
[----:B------:R-:W-:Y:S01]  /*3440*/  IADD3.X R89, R89, R2, RZ, P0, !PT ;  /* 0x0000000259597210 */ /* 0x000fe200007fe4ff */
[----:B------:R-:W-:Y:S01]  /*3450*/  USHF.L.U64.HI UR11, UR8, 0x1, UR9 ;  /* 0x00000001080b7899 */ /* 0x000fe20008010209 */
[----:B------:R-:W-:Y:S01]  /*3460*/  SHF.R.S32.HI R94, RZ, 0x4, R125 ;  /* 0x00000004ff5e7819 */ /* 0x000fe2000001147d */
[----:B------:R-:W-:Y:S01]  /*3470*/  IMAD R126, R126, UR13, R3 ;  /* 0x0000000d7e7e7c24 */ /* 0x000fe2000f8e0203 */
[----:B------:R-:W-:Y:S01]  /*3480*/  SHF.R.U32.HI R3, RZ, 0x3, R0 ;  /* 0x00000003ff037819 */ /* 0x000fe20000011600 */
[----:B------:R-:W-:Y:S01]  /*3490*/  IMAD R2, R108, UR12, RZ ;  /* 0x0000000c6c027c24 */ /* 0x000fe2000f8e02ff */
[----:B------:R-:W-:Y:S01]  /*34a0*/  LEA R79, P1, R74, R79, 0x3 ;  /* 0x0000004f4a4f7211 */ /* 0x000fe200078218ff */
[----:B------:R-:W-:Y:S01]  /*34b0*/  IMAD.IADD R75, R75, 0x1, R126 ;  /* 0x000000014b4b7824 */ /* 0x000fe200078e027e */
[----:B------:R-:W-:Y:S01]  /*34c0*/  LOP3.LUT R0, R3, 0x7, R128, 0x78, !PT ;  /* 0x0000000703007812 */ /* 0x000fe200078e7880 */
[----:B------:R-:W-:Y:S01]  /*34d0*/  IMAD.WIDE.U32 R82, R129, UR12, RZ ;  /* 0x0000000c81527c25 */ /* 0x000fe2000f8e00ff */
[----:B------:R-:W-:-:S02]  /*34e0*/  ULEA UR12, UP3, UR8, -UR6, 0x1 ;  /* 0x80000006080c7291 */ /* 0x000fc4000f86083f */
[----:B------:R-:W-:Y:S01]  /*34f0*/  LEA.HI.X R75, R74, R70, R75, 0x3, P1 ;  /* 0x000000464a4b7211 */ /* 0x000fe200008f1c4b */
[----:B------:R-:W-:Y:S01]  /*3500*/  IMAD R71, R129, UR13, R2 ;  /* 0x0000000d81477c24 */ /* 0x000fe2000f8e0202 */
[----:B------:R-:W-:Y:S01]  /*3510*/  ULDC.64 UR8, c[0x0][0x270] ;  /* 0x00009c0000087ab9 */ /* 0x000fe20000000a00 */
[----:B------:R-:W-:Y:S01]  /*3520*/  IMAD R0, R3, 0x20, R0 ;  /* 0x0000002003007824 */ /* 0x000fe200078e0200 */
[----:B------:R-:W-:Y:S01]  /*3530*/  ULDC.64 UR6, c[0x0][0x280] ;  /* 0x0000a00000067ab9 */ /* 0x000fe20000000a00 */
[----:B------:R-:W-:Y:S01]  /*3540*/  ULDC.64 UR4, c[0x0][0x288] ;  /* 0x0000a20000047ab9 */ /* 0x000fe20000000a00 */
[----:B------:R-:W-:Y:S01]  /*3550*/  IADD3 R71, R83, R71, RZ ;  /* 0x0000004753477210 */ /* 0x000fe20007ffe0ff */
[----:B------:R-:W-:Y:S01]  /*3560*/  IMAD R70, R108, UR8, RZ ;  /* 0x000000086c467c24 */ /* 0x000fe2000f8e02ff */
[----:B------:R-:W2:Y:S01]  /*3570*/  LDC.64 R2, c[0x0][0x278] ;  /* 0x00009e00ff027b82 */ /* 0x000ea20000000a00 */
[----:B------:R-:W-:Y:S01]  /*3580*/  ULEA UR14, UP1, UR6, -UR4, 0x1 ;  /* 0x80000004060e7291 */ /* 0x000fe2000f82083f */
[----:B------:R-:W-:Y:S01]  /*3590*/  IADD3 R72, P0, R80, R82, RZ ;  /* 0x0000005250487210 */ /* 0x000fe20007f1e0ff */
[----:B------:R-:W-:Y:S01]  /*35a0*/  USHF.L.U32 UR23, UR22, 0xa, URZ ;  /* 0x0000000a16177899 */ /* 0x000fe2000800063f */
[C---:B------:R-:W-:Y:S01]  /*35b0*/  IMAD.SHL.U32 R134, R82.reuse, 0x8, RZ ;  /* 0x0000000852867824 */ /* 0x040fe200078e00ff */
[----:B------:R-:W-:Y:S01]  /*35c0*/  UMOV UR4, 0x400 ;  /* 0x0000040000047882 */ /* 0x000fe20000000000 */
[----:B------:R-:W-:Y:S01]  /*35d0*/  SHF.L.U64.HI R135, R82, 0x3, R71 ;  /* 0x0000000352877819 */ /* 0x000fe20000010247 */
[C---:B------:R-:W-:Y:S01]  /*35e0*/  IMAD R70, R129.reuse, UR9, R70 ;  /* 0x0000000981467c24 */ /* 0x040fe2000f8e0246 */
[----:B-1----:R-:W-:Y:S01]  /*35f0*/  ULEA UR10, UR10, UR4, 0x18 ;  /* 0x000000040a0a7291 */ /* 0x002fe2000f8ec03f */
[----:B------:R-:W-:Y:S01]  /*3600*/  IMAD.WIDE.U32 R82, R129, UR8, RZ ;  /* 0x0000000881527c25 */ /* 0x000fe2000f8e00ff */
[----:B------:R-:W-:Y:S01]  /*3610*/  ULEA UR4, UR17, UR23, 0x5 ;  /* 0x0000001711047291 */ /* 0x000fe2000f8e283f */
[----:B------:R-:W-:Y:S01]  /*3620*/  IADD3.X R81, R81, R71, RZ, P0, !PT ;  /* 0x0000004751517210 */ /* 0x000fe200007fe4ff */
[----:B------:R-:W-:Y:S01]  /*3630*/  ULEA UR23, UR16, UR23, 0x5 ;  /* 0x0000001710177291 */ /* 0x000fe2000f8e283f */
[----:B------:R-:W-:Y:S01]  /*3640*/  IMAD.IADD R83, R83, 0x1, R70 ;  /* 0x0000000153537824 */ /* 0x000fe200078e0246 */
[----:B------:R-:W-:Y:S01]  /*3650*/  USHF.L.U32 UR4, UR4, 0x3, URZ ;  /* 0x0000000304047899 */ /* 0x000fe2000800063f */
[----:B------:R-:W-:Y:S01]  /*3660*/  IADD3 R71, P0, R76, R82, RZ ;  /* 0x000000524c477210 */ /* 0x000fe20007f1e0ff */
[----:B------:R-:W-:Y:S01]  /*3670*/  USHF.L.U32 UR23, UR23, 0x3, URZ ;  /* 0x0000000317177899 */ /* 0x000fe2000800063f */
[----:B------:R-:W-:Y:S01]  /*3680*/  SHF.L.U32 R136, R82, 0x3, RZ ;  /* 0x0000000352887819 */ /* 0x000fe200000006ff */
[----:B------:R-:W-:Y:S01]  /*3690*/  IMAD.WIDE R134, R80, 0x8, R134 ;  /* 0x0000000850867825 */ /* 0x000fe200078e0286 */
[--C-:B------:R-:W-:Y:S01]  /*36a0*/  SHF.L.U64.HI R137, R82, 0x3, R83.reuse ;  /* 0x0000000352897819 */ /* 0x100fe20000010253 */
[----:B------:R-:W-:Y:S01]  /*36b0*/  ULDC.64 UR8, c[0x0][0x370] ;  /* 0x0000dc0000087ab9 */ /* 0x000fe20000000a00 */
[----:B------:R-:W-:Y:S01]  /*36c0*/  LEA R0, R0, UR10, 0x4 ;  /* 0x0000000a00007c11 */ /* 0x000fe2000f8e20ff */
[----:B------:R-:W-:Y:S01]  /*36d0*/  IMAD.X R70, R77, 0x1, R83, P0 ;  /* 0x000000014d467824 */ /* 0x000fe200000e0653 */
[----:B------:R-:W-:Y:S01]  /*36e0*/  SHF.L.U64.HI R127, R72, 0x3, R81 ;  /* 0x00000003487f7819 */ /* 0x000fe20000010251 */
[----:B------:R-:W-:Y:S01]  /*36f0*/  IMAD.WIDE R136, R76, 0x8, R136 ;  /* 0x000000084c887825 */ /* 0x000fe200078e0288 */
[----:B------:R-:W-:Y:S01]  /*3700*/  LEA R88, P1, R68, R79, 0x1 ;  /* 0x0000004f44587211 */ /* 0x000fe200078208ff */
[----:B------:R1:W3:Y:S01]  /*3710*/  LDS.128 R120, [R0+UR4] ;  /* 0x0000000400787984 */ /* 0x0002e20008000c00 */
[----:B--2---:R-:W-:Y:S01]  /*3720*/  LEA R74, P0, R2, R73, 0x1 ;  /* 0x00000049024a7211 */ /* 0x004fe200078008ff */
[C---:B------:R-:W-:Y:S01]  /*3730*/  IMAD.SHL.U32 R130, R71.reuse, 0x8, RZ ;  /* 0x0000000847827824 */ /* 0x040fe200078e00ff */
[----:B------:R-:W-:Y:S01]  /*3740*/  SHF.L.U32 R126, R72, 0x3, RZ ;  /* 0x00000003487e7819 */ /* 0x000fe200000006ff */
[----:B------:R1:W2:Y:S01]  /*3750*/  LDS.128 R84, [R0+UR4+0x80] ;  /* 0x0000800400547984 */ /* 0x0002a20008000c00 */
[----:B------:R-:W-:Y:S01]  /*3760*/  SHF.L.U64.HI R131, R71, 0x3, R70 ;  /* 0x0000000347837819 */ /* 0x000fe20000010246 */
[C---:B------:R-:W-:Y:S01]  /*3770*/  IMAD.WIDE.U32 R134, R68.reuse, 0x3, R134 ;  /* 0x0000000344867825 */ /* 0x040fe200078e0086 */
[----:B------:R-:W-:Y:S01]  /*3780*/  LEA.HI.X R75, R68, R75, R69, 0x1, P1 ;  /* 0x0000004b444b7211 */ /* 0x000fe200008f0c45 */
[----:B------:R1:W1:Y:S01]  /*3790*/  LDS.128 R80, [R0+UR23+0x6000] ;  /* 0x0060001700507984 */ /* 0x0002620008000c00 */
[C---:B------:R-:W-:Y:S01]  /*37a0*/  LEA.HI.X R89, R2.reuse, R89, R3, 0x1, P0 ;  /* 0x0000005902597211 */ /* 0x040fe200000f0c03 */
[----:B------:R-:W-:Y:S01]  /*37b0*/  IMAD.WIDE.U32 R136, R2, 0x3, R136 ;  /* 0x0000000302887825 */ /* 0x000fe200078e0088 */
[----:B------:R-:W1:Y:S01]  /*37c0*/  LDC.64 R72, c[0x0][0x278] ;  /* 0x00009e00ff487b82 */ /* 0x000e620000000a00 */
[----:B------:R1:W1:Y:S01]  /*37d0*/  LDS.128 R76, [R0+UR23+0x6080] ;  /* 0x00608017004c7984 */ /* 0x0002620008000c00 */
[----:B------:R-:W-:Y:S01]  /*37e0*/  USHF.L.U64.HI UR13, UR6, 0x1, UR7 ;  /* 0x00000001060d7899 */ /* 0x000fe20008010207 */
[----:B------:R-:W-:Y:S01]  /*37f0*/  IMAD R69, R69, 0x3, RZ ;  /* 0x0000000345457824 */ /* 0x000fe200078e02ff */
[----:B------:R-:W-:Y:S01]  /*3800*/  UIADD3 UR8, UP2, UR12, UR8, URZ ;  /* 0x000000080c087290 */ /* 0x000fe2000ff5e03f */
[----:B------:R-:W-:Y:S01]  /*3810*/  IMAD R3, R3, 0x3, RZ ;  /* 0x0000000303037824 */ /* 0x000fe200078e02ff */
[----:B------:R-:W-:Y:S01]  /*3820*/  ULDC.64 UR6, c[0x0][0x378] ;  /* 0x0000de0000067ab9 */ /* 0x000fe20000000a00 */
[----:B------:R-:W-:Y:S01]  /*3830*/  IMAD.WIDE.U32 R126, R68, 0x3, R126 ;  /* 0x00000003447e7825 */ /* 0x000fe200078e007e */
[----:B------:R-:W-:Y:S01]  /*3840*/  IADD3 R97, R69, R135, RZ ;  /* 0x0000008745617210 */ /* 0x000fe20007ffe0ff */
[----:B------:R-:W1:Y:S01]  /*3850*/  LDC.64 R70, c[0x0][0x280] ;  /* 0x0000a000ff467b82 */ /* 0x000e620000000a00 */
[----:B------:R-:W-:Y:S01]  /*3860*/  IADD3 R95, R3, R137, RZ ;  /* 0x00000089035f7210 */ /* 0x000fe20007ffe0ff */
[----:B------:R-:W-:Y:S01]  /*3870*/  IMAD.WIDE.U32 R130, R2, 0x3, R130 ;  /* 0x0000000302827825 */ /* 0x000fe200078e0082 */
[----:B------:R-:W-:Y:S01]  /*3880*/  ULDC UR15, c[0x0][0x2ac] ;  /* 0x0000ab00000f7ab9 */ /* 0x000fe20000000800 */
[----:B------:R-:W-:Y:S01]  /*3890*/  UIADD3 UR6, UP0, UR14, UR6, URZ ;  /* 0x000000060e067290 */ /* 0x000fe2000ff1e03f */
[C---:B------:R-:W-:Y:S01]  /*38a0*/  ISETP.NE.AND P0, PT, R94.reuse, 0x2, PT ;  /* 0x000000025e00780c */ /* 0x040fe20003f05270 */
[----:B------:R-:W-:Y:S01]  /*38b0*/  IMAD.IADD R98, R127, 0x1, R69 ;  /* 0x000000017f627824 */ /* 0x000fe200078e0245 */
[----:B------:R-:W-:Y:S01]  /*38c0*/  UIADD3.X UR9, UR9, UR11, ~UR15, UP2, UP3 ;  /* 0x0000000b09097290 */ /* 0x000fe200097e6c0f */
[----:B------:R-:W-:Y:S01]  /*38d0*/  IMAD.IADD R96, R131, 0x1, R3 ;  /* 0x0000000183607824 */ /* 0x000fe200078e0203 */
[----:B------:R-:W1:Y:S01]  /*38e0*/  LDC.64 R68, c[0x0][0x298] ;  /* 0x0000a600ff447b82 */ /* 0x000e620000000a00 */
[----:B------:R-:W-:Y:S01]  /*38f0*/  UIADD3.X UR5, UR7, UR13, ~UR5, UP0, UP1 ;  /* 0x0000000d07057290 */ /* 0x000fe200087e2c05 */
[----:B------:R-:W-:Y:S01]  /*3900*/  IADD3 R94, R94, -0x1, RZ ;  /* 0xffffffff5e5e7810 */ /* 0x000fe20007ffe0ff */
[----:B------:R-:W-:Y:S01]  /*3910*/  IMAD.U32 R101, RZ, RZ, UR6 ;  /* 0x00000006ff657e24 */ /* 0x000fe2000f8e00ff */
[----:B------:R-:W-:Y:S01]  /*3920*/  SEL R103, R107, RZ, P0 ;  /* 0x000000ff6b677207 */ /* 0x000fe20000000000 */
[----:B------:R-:W-:Y:S01]  /*3930*/  IMAD.U32 R99, RZ, RZ, UR8 ;  /* 0x00000008ff637e24 */ /* 0x000fe2000f8e00ff */
[----:B------:R-:W-:Y:S01]  /*3940*/  MOV R100, UR9 ;  /* 0x0000000900647c02 */ /* 0x000fe20008000f00 */
[----:B------:R-:W-:Y:S01]  /*3950*/  UMOV UR11, URZ ;  /* 0x0000003f000b7c82 */ /* 0x000fe20008000000 */
[----:B------:R-:W1:Y:S01]  /*3960*/  LDC.64 R2, c[0x0][0x2a0] ;  /* 0x0000a800ff027b82 */ /* 0x000e620000000a00 */
[----:B------:R-:W-:Y:S01]  /*3970*/  MOV R102, UR5 ;  /* 0x0000000500667c02 */ /* 0x000fe20008000f00 */
[----:B------:R-:W-:Y:S01]  /*3980*/  UMOV UR10, 0x2 ;  /* 0x00000002000a7882 */ /* 0x000fe20000000000 */
[----:B------:R-:W-:Y:S01]  /*3990*/  UMOV UR7, 0x4000 ;  /* 0x0000400000077882 */ /* 0x000fe20000000000 */
[----:B------:R-:W-:Y:S01]  /*39a0*/  UMOV UR8, 0x4000 ;  /* 0x0000400000087882 */ /* 0x000fe20000000000 */
[----:B---3--:R-:W-:-:S05]  /*39b0*/  UMOV UR5, 0xffffc000 ;  /* 0xffffc00000057882 */ /* 0x008fca0000000000 */
.L_x_4:
[----:B------:R-:W-:Y:S01]  /*39c0*/  LDS.128 R112, [R0+UR4+0x800] ;  /* 0x0008000400707984 */ /* 0x000fe20008000c00 */
[----:B------:R-:W-:-:S04]  /*39d0*/  DEPBAR.LE SB5, 0xf ;  /* 0x0000d3c00000791a */ /* 0x000fc80000000000 */
[----:B-1----:R-:W-:Y:S01]  /*39e0*/  DMMA.8x8x4 R4, R120, R80, R4 ;  /* 0x000000507804723f */ /* 0x002fe20000000004 */
[----:B------:R-:W-:Y:S01]  /*39f0*/  LOP3.LUT P5, RZ, R132, 0x1, RZ, 0xc0, !PT ;  /* 0x0000000184ff7812 */ /* 0x000fe200078ac0ff */
[----:B------:R-:W-:Y:S01]  /*3a00*/  UIADD3 UR11, UR11, 0x1, URZ ;  /* 0x000000010b0b7890 */ /* 0x000fe2000fffe03f */
[----:B------:R-:W1:Y:S01]  /*3a10*/  LDS.128 R104, [R0+UR23+0x6800] ;  /* 0x0068001700687984 */ /* 0x000e620008000c00 */
[----:B------:R-:W-:Y:S01]  /*3a20*/  LOP3.LUT P4, RZ, R103, 0x1, RZ, 0xc0, !PT ;  /* 0x0000000167ff7812 */ /* 0x000fe2000788c0ff */
[----:B------:R-:W-:Y:S01]  /*3a30*/  UIADD3 UR10, UR10, 0x1, URZ ;  /* 0x000000010a0a7890 */ /* 0x000fe2000fffe03f */
[----:B------:R-:W-:Y:S01]  /*3a40*/  IADD3 R124, P0, R101, R74, RZ ;  /* 0x0000004a657c7210 */ /* 0x000fe20007f1e0ff */
[----:B------:R-:W3:Y:S01]  /*3a50*/  LDS.128 R108, [R0+UR4+0x880] ;  /* 0x00088004006c7984 */ /* 0x000ee20008000c00 */
[----:B------:R-:W-:Y:S02]  /*3a60*/  UISETP.NE.AND UP0, UPT, UR11, 0x3, UPT ;  /* 0x000000030b00788c */ /* 0x000fe4000bf05270 */
[----:B------:R-:W-:Y:S01]  /*3a70*/  UISETP.NE.AND UP1, UPT, UR10, 0x3, UPT ;  /* 0x000000030a00788c */ /* 0x000fe2000bf25270 */
[----:B------:R-:W4:Y:S01]  /*3a80*/  LDS.128 R116, [R0+UR23+0x6880] ;  /* 0x0068801700747984 */ /* 0x000f220008000c00 */
[----:B------:R-:W-:Y:S01]  /*3a90*/  IMAD.X R125, R102, 0x1, R89, P0 ;  /* 0x00000001667d7824 */ /* 0x000fe200000e0659 */
[----:B------:R-:W-:-:S02]  /*3aa0*/  USEL UR6, UR5, 0x2000, !UP0 ;  /* 0x0000200005067887 */ /* 0x000fc4000c000000 */
[----:B------:R-:W-:Y:S01]  /*3ab0*/  USEL UR10, UR10, URZ, UP1 ;  /* 0x0000003f0a0a7287 */ /* 0x000fe20008800000 */
[----:B------:R-:W-:-:S04]  /*3ac0*/  DEPBAR.LE SB5, 0xe ;  /* 0x0000d3800000791a */ /* 0x000fc80000000000 */
[----:B------:R-:W5:Y:S01]  /*3ad0*/  DMMA.8x8x4 R8, R120, R82, R8 ;  /* 0x000000527808723f */ /* 0x000f620000000008 */
[----:B------:R-:W-:Y:S01]  /*3ae0*/  USEL UR11, UR11, URZ, UP0 ;  /* 0x0000003f0b0b7287 */ /* 0x000fe20008000000 */
[----:B------:R-:W-:-:S14]  /*3af0*/  DEPBAR.LE SB5, 0x8 ;  /* 0x0000d2000000791a */ /* 0x000fdc0000000000 */
[----:B------:R-:W5:Y:S01]  /*3b00*/  DMMA.8x8x4 R28, R122, R82, R28 ;  /* 0x000000527a1c723f */ /* 0x000f62000000001c */
[----:B------:R-:W-:-:S15]  /*3b10*/  DEPBAR.LE SB5, 0x7 ;  /* 0x0000d1c00000791a */ /* 0x000fde0000000000 */
[----:B------:R-:W-:-:S15]  /*3b20*/  DMMA.8x8x4 R32, R122, R80, R32 ;  /* 0x000000507a20723f */ /* 0x000fde0000000020 */
[----:B------:R-:W-:-:S01]  /*3b30*/  NOP ;  /* 0x0000000000007918 */ /* 0x000fc20000000000 */
[----:B--2---:R-:W5:Y:S01]  /*3b40*/  DMMA.8x8x4 R40, R84, R82, R40 ;  /* 0x000000525428723f */ /* 0x004f620000000028 */
[----:B------:R-:W-:-:S15]  /*3b50*/  DEPBAR.LE SB5, 0x4 ;  /* 0x0000d1000000791a */ /* 0x000fde0000000000 */
[----:B------:R-:W5:-:S15]  /*3b60*/  DMMA.8x8x4 R60, R86, R82, R60 ;  /* 0x00000052563c723f */ /* 0x000f5e000000003c */
[----:B------:R-:W-:-:S01]  /*3b70*/  NOP ;  /* 0x0000000000007918 */ /* 0x000fc20000000000 */
[----:B------:R-:W5:Y:S01]  /*3b80*/  DMMA.8x8x4 R36, R84, R80, R36 ;  /* 0x000000505424723f */ /* 0x000f620000000024 */
[----:B------:R-:W-:-:S15]  /*3b90*/  DEPBAR.LE SB5, 0x5 ;  /* 0x0000d1400000791a */ /* 0x000fde0000000000 */
[----:B------:R2:W5:Y:S02]  /*3ba0*/  DMMA.8x8x4 R64, R86, R80, R64 ;  /* 0x000000505640723f */ /* 0x0005640000000040 */
[----:B--2---:R-:W-:-:S04]  /*3bb0*/  LOP3.LUT R80, R132, 0x2, RZ, 0xc0, !PT ;  /* 0x0000000284507812 */ /* 0x004fc800078ec0ff */
[----:B------:R-:W-:-:S04]  /*3bc0*/  SHF.R.U32.HI R80, RZ, 0x1, R80 ;  /* 0x00000001ff507819 */ /* 0x000fc80000011650 */
[----:B------:R-:W-:-:S06]  /*3bd0*/  ISETP.NE.U32.AND P3, PT, R80, RZ, PT ;  /* 0x000000ff5000720c */ /* 0x000fcc0003f65070 */
[----:B------:R-:W5:-:S15]  /*3be0*/  DMMA.8x8x4 R44, R84, R76, R44 ;  /* 0x0000004c542c723f */ /* 0x000f5e000000002c */
[----:B------:R-:W-:-:S01]  /*3bf0*/  NOP ;  /* 0x0000000000007918 */ /* 0x000fc20000000000 */
[----:B------:R-:W5:-:S15]  /*3c00*/  DMMA.8x8x4 R48, R84, R78, R48 ;  /* 0x0000004e5430723f */ /* 0x000f5e0000000030 */
[----:B------:R-:W-:-:S01]  /*3c10*/  NOP ;  /* 0x0000000000007918 */ /* 0x000fc20000000000 */
[----:B------:R-:W5:-:S15]  /*3c20*/  DMMA.8x8x4 R12, R120, R76, R12 ;  /* 0x0000004c780c723f */ /* 0x000f5e000000000c */
[----:B------:R-:W-:-:S01]  /*3c30*/  NOP ;  /* 0x0000000000007918 */ /* 0x000fc20000000000 */
[----:B------:R-:W-:-:S15]  /*3c40*/  DMMA.8x8x4 R24, R122, R76, R24 ;  /* 0x0000004c7a18723f */ /* 0x000fde0000000018 */
[----:B------:R-:W-:-:S01]  /*3c50*/  NOP ;  /* 0x0000000000007918 */ /* 0x000fc20000000000 */
[----:B------:R2:W-:Y:S02]  /*3c60*/  DMMA.8x8x4 R56, R86, R76, R56 ;  /* 0x0000004c5638723f */ /* 0x0005e40000000038 */
[----:B--2---:R-:W-:Y:S01]  /*3c70*/  LOP3.LUT R76, R103, 0x2, RZ, 0xc0, !PT ;  /* 0x00000002674c7812 */ /* 0x004fe200078ec0ff */
[----:B------:R-:W-:-:S03]  /*3c80*/  VIADD R77, R133, UR8 ;  /* 0x00000008854d7c36 */ /* 0x000fc60008000000 */
[----:B------:R-:W-:-:S04]  /*3c90*/  SHF.R.U32.HI R76, RZ, 0x1, R76 ;  /* 0x00000001ff4c7819 */ /* 0x000fc8000001164c */
[----:B------:R-:W-:Y:S01]  /*3ca0*/  ISETP.NE.U32.AND P2, PT, R76, RZ, PT ;  /* 0x000000ff4c00720c */ /* 0x000fe20003f45070 */
[----:B------:R-:W-:-:S05]  /*3cb0*/  VIADD R76, R133, UR7 ;  /* 0x00000007854c7c36 */ /* 0x000fca0008000000 */
[-C--:B------:R-:W5:Y:S01]  /*3cc0*/  DMMA.8x8x4 R16, R120, R78.reuse, R16 ;  /* 0x0000004e7810723f */ /* 0x080f620000000010 */
[----:B------:R-:W-:Y:S01]  /*3cd0*/  @!PT LDS RZ, [RZ] ;  /* 0x00000000fffff984 */ /* 0x000fe20000000800 */
[----:B------:R-:W-:Y:S01]  /*3ce0*/  @!PT LDS RZ, [RZ] ;  /* 0x00000000fffff984 */ /* 0x000fe20000000800 */
[----:B------:R-:W-:Y:S01]  /*3cf0*/  @!PT LDS RZ, [RZ] ;  /* 0x00000000fffff984 */ /* 0x000fe20000000800 */
[----:B------:R-:W-:Y:S04]  /*3d00*/  @P5 LDGSTS.E.LTC128B.64 [R76], desc[UR20][R124.64] ;  /* 0x000000007c4c5fae */ /* 0x000fe8000b921b54 */
[----:B------:R-:W-:Y:S11]  /*3d10*/  @P3 LDGSTS.E.LTC128B.64 [R76+0x80], desc[UR20][R90.64+0x80] ;  /* 0x000800805a4c3fae */ /* 0x000ff6000b921b54 */
[----:B------:R-:W5:-:S15]  /*3d20*/  DMMA.8x8x4 R20, R122, R78, R20 ;  /* 0x0000004e7a14723f */ /* 0x000f5e0000000014 */
[----:B------:R-:W-:-:S01]  /*3d30*/  NOP ;  /* 0x0000000000007918 */ /* 0x000fc20000000000 */
[----:B------:R2:W5:Y:S02]  /*3d40*/  DMMA.8x8x4 R52, R86, R78, R52 ;  /* 0x0000004e5634723f */ /* 0x0005640000000034 */
[----:B--2---:R-:W-:-:S05]  /*3d50*/  IADD3 R78, P1, R99, R88, RZ ;  /* 0x00000058634e7210 */ /* 0x004fca0007f3e0ff */
[----:B------:R-:W-:-:S05]  /*3d60*/  IMAD.X R79, R100, 0x1, R75, P1 ;  /* 0x00000001644f7824 */ /* 0x000fca00008e064b */
[----:B------:R2:W-:Y:S01]  /*3d70*/  @P4 LDGSTS.E.LTC128B.64 [R77+0x6000], desc[UR20][R78.64] ;  /* 0x060000004e4d4fae */ /* 0x0005e2000b921b54 */
[----:B------:R-:W-:-:S04]  /*3d80*/  DEPBAR.LE SB5, 0xb ;  /* 0x0000d2c00000791a */ /* 0x000fc80000000000 */
[----:B-1----:R-:W-:Y:S01]  /*3d90*/  DMMA.8x8x4 R8, R112, R106, R8 ;  /* 0x0000006a7008723f */ /* 0x002fe20000000008 */
[----:B------:R-:W-:Y:S04]  /*3da0*/  @P2 LDGSTS.E.LTC128B.64 [R77+0x6080], desc[UR20][R92.64+0x80] ;  /* 0x060800805c4d2fae */ /* 0x000fe8000b921b54 */
[----:B------:R-:W-:Y:S04]  /*3db0*/  LDS.128 R84, [R0+UR23+0x7000] ;  /* 0x0070001700547984 */ /* 0x000fe80008000c00 */
[----:B------:R-:W-:Y:S04]  /*3dc0*/  LDS.128 R80, [R0+UR23+0x7080] ;  /* 0x0070801700507984 */ /* 0x000fe80008000c00 */
[----:B------:R-:W-:Y:S01]  /*3dd0*/  LDS.128 R120, [R0+UR4+0x1080] ;  /* 0x0010800400787984 */ /* 0x000fe20008000c00 */
[----:B------:R-:W-:-:S04]  /*3de0*/  DEPBAR.LE SB5, 0xa ;  /* 0x0000d2800000791a */ /* 0x000fc80000000000 */
[----:B------:R-:W-:Y:S01]  /*3df0*/  DMMA.8x8x4 R28, R114, R106, R28 ;  /* 0x0000006a721c723f */ /* 0x000fe2000000001c */
[C---:B--2---:R-:W-:Y:S02]  /*3e00*/  LOP3.LUT R79, R103.reuse, 0x4, RZ, 0xc0, !PT ;  /* 0x00000004674f7812 */ /* 0x044fe400078ec0ff */
[----:B------:R-:W-:Y:S02]  /*3e10*/  LOP3.LUT R78, R103, 0x8, RZ, 0xc0, !PT ;  /* 0x00000008674e7812 */ /* 0x000fe400078ec0ff */
[----:B------:R-:W-:Y:S02]  /*3e20*/  SHF.R.U32.HI R79, RZ, 0x2, R79 ;  /* 0x00000002ff4f7819 */ /* 0x000fe4000001164f */
[----:B------:R-:W-:Y:S02]  /*3e30*/  SHF.R.U32.HI R78, RZ, 0x3, R78 ;  /* 0x00000003ff4e7819 */ /* 0x000fe4000001164e */
[----:B------:R-:W-:Y:S01]  /*3e40*/  ISETP.NE.U32.AND P1, PT, R79, RZ, PT ;  /* 0x000000ff4f00720c */ /* 0x000fe20003f25070 */
[----:B------:R-:W-:-:S06]  /*3e50*/  DEPBAR.LE SB5, 0x9 ;  /* 0x0000d2400000791a */ /* 0x000fcc0000000000 */
[----:B---3--:R-:W-:Y:S01]  /*3e60*/  DMMA.8x8x4 R40, R108, R106, R40 ;  /* 0x0000006a6c28723f */ /* 0x008fe20000000028 */
[----:B------:R-:W-:Y:S02]  /*3e70*/  ISETP.NE.U32.AND P0, PT, R78, RZ, PT ;  /* 0x000000ff4e00720c */ /* 0x000fe40003f05070 */
[----:B------:R-:W-:Y:S02]  /*3e80*/  LOP3.LUT R78, R132, 0x100, RZ, 0xc0, !PT ;  /* 0x00000100844e7812 */ /* 0x000fe400078ec0ff */
[----:B------:R-:W-:Y:S02]  /*3e90*/  LOP3.LUT R79, R103, 0x200, RZ, 0xc0, !PT ;  /* 0x00000200674f7812 */ /* 0x000fe400078ec0ff */
[----:B------:R-:W-:Y:S02]  /*3ea0*/  SHF.R.U32.HI R78, RZ, 0x8, R78 ;  /* 0x00000008ff4e7819 */ /* 0x000fe4000001164e */
[----:B------:R-:W-:Y:S02]  /*3eb0*/  SHF.R.U32.HI R79, RZ, 0x9, R79 ;  /* 0x00000009ff4f7819 */ /* 0x000fe4000001164f */
[----:B------:R-:W-:-:S02]  /*3ec0*/  ISETP.NE.U32.AND P6, PT, R78, RZ, PT ;  /* 0x000000ff4e00720c */ /* 0x000fc40003fc5070 */
[----:B------:R-:W-:Y:S01]  /*3ed0*/  LOP3.LUT R78, R132, 0x400, RZ, 0xc0, !PT ;  /* 0x00000400844e7812 */ /* 0x000fe200078ec0ff */
[----:B------:R-:W-:-:S04]  /*3ee0*/  DEPBAR.LE SB5, 0x8 ;  /* 0x0000d2000000791a */ /* 0x000fc80000000000 */
[----:B------:R-:W-:Y:S01]  /*3ef0*/  DMMA.8x8x4 R60, R110, R106, R60 ;  /* 0x0000006a6e3c723f */ /* 0x000fe2000000003c */
[----:B------:R-:W-:-:S15]  /*3f00*/  SHF.R.U32.HI R78, RZ, 0xa, R78 ;  /* 0x0000000aff4e7819 */ /* 0x000fde000001164e */
[----:B------:R-:W5:-:S15]  /*3f10*/  DMMA.8x8x4 R4, R112, R104, R4 ;  /* 0x000000687004723f */ /* 0x000f5e0000000004 */
[----:B------:R-:W-:-:S01]  /*3f20*/  NOP ;  /* 0x0000000000007918 */ /* 0x000fc20000000000 */
[----:B------:R-:W-:Y:S01]  /*3f30*/  DMMA.8x8x4 R32, R114, R104, R32 ;  /* 0x000000687220723f */ /* 0x000fe20000000020 */
[----:B------:R-:W-:-:S15]  /*3f40*/  DEPBAR.LE SB5, 0x8 ;  /* 0x0000d2000000791a */ /* 0x000fde0000000000 */
[----:B------:R-:W-:Y:S01]  /*3f50*/  DMMA.8x8x4 R36, R108, R104, R36 ;  /* 0x000000686c24723f */ /* 0x000fe20000000024 */
[----:B------:R-:W-:-:S15]  /*3f60*/  DEPBAR.LE SB5, 0x7 ;  /* 0x0000d1c00000791a */ /* 0x000fde0000000000 */
[----:B------:R1:W-:Y:S02]  /*3f70*/  DMMA.8x8x4 R64, R110, R104, R64 ;  /* 0x000000686e40723f */ /* 0x0003e40000000040 */
[----:B-1----:R-:W1:Y:S01]  /*3f80*/  LDS.128 R104, [R0+UR4+0x1000] ;  /* 0x0010000400687984 */ /* 0x002e620008000c00 */
[----:B------:R-:W-:-:S13]  /*3f90*/  DEPBAR.LE SB5, 0x6 ;  /* 0x0000d1800000791a */ /* 0x000fda0000000000 */
[----:B----4-:R-:W-:Y:S01]  /*3fa0*/  DMMA.8x8x4 R44, R108, R116, R44 ;  /* 0x000000746c2c723f */ /* 0x010fe2000000002c */
[----:B------:R-:W-:-:S15]  /*3fb0*/  DEPBAR.LE SB5, 0x5 ;  /* 0x0000d1400000791a */ /* 0x000fde0000000000 */
[----:B------:R2:W-:Y:S02]  /*3fc0*/  DMMA.8x8x4 R48, R108, R118, R48 ;  /* 0x000000766c30723f */ /* 0x0005e40000000030 */
[C---:B--2---:R-:W-:Y:S02]  /*3fd0*/  LOP3.LUT R109, R132.reuse, 0x4, RZ, 0xc0, !PT ;  /* 0x00000004846d7812 */ /* 0x044fe400078ec0ff */
[----:B------:R-:W-:Y:S02]  /*3fe0*/  LOP3.LUT R108, R132, 0x8, RZ, 0xc0, !PT ;  /* 0x00000008846c7812 */ /* 0x000fe400078ec0ff */
[----:B------:R-:W-:Y:S02]  /*3ff0*/  SHF.R.U32.HI R109, RZ, 0x2, R109 ;  /* 0x00000002ff6d7819 */ /* 0x000fe4000001166d */
[----:B------:R-:W-:Y:S02]  /*4000*/  SHF.R.U32.HI R108, RZ, 0x3, R108 ;  /* 0x00000003ff6c7819 */ /* 0x000fe4000001166c */
[----:B------:R-:W-:-:S02]  /*4010*/  ISETP.NE.U32.AND P3, PT, R109, RZ, PT ;  /* 0x000000ff6d00720c */ /* 0x000fc40003f65070 */
[----:B------:R-:W-:Y:S01]  /*4020*/  ISETP.NE.U32.AND P2, PT, R108, RZ, PT ;  /* 0x000000ff6c00720c */ /* 0x000fe20003f45070 */
[----:B------:R-:W-:-:S04]  /*4030*/  DEPBAR.LE SB5, 0x4 ;  /* 0x0000d1000000791a */ /* 0x000fc80000000000 */
[----:B------:R-:W5:Y:S06]  /*4040*/  DMMA.8x8x4 R12, R112, R116, R12 ;  /* 0x00000074700c723f */ /* 0x000f6c000000000c */
[----:B------:R-:W-:Y:S01]  /*4050*/  @!PT LDS RZ, [RZ] ;  /* 0x00000000fffff984 */ /* 0x000fe20000000800 */
[----:B------:R-:W-:Y:S01]  /*4060*/  @!PT LDS RZ, [RZ] ;  /* 0x00000000fffff984 */ /* 0x000fe20000000800 */
[----:B------:R-:W-:Y:S01]  /*4070*/  @!PT LDS RZ, [RZ] ;  /* 0x00000000fffff984 */ /* 0x000fe20000000800 */
[----:B------:R-:W-:Y:S01]  /*4080*/  @P3 LDGSTS.E.LTC128B.64 [R76+0x100], desc[UR20][R90.64+0x100] ;  /* 0x001001005a4c3fae */ /* 0x000fe2000b921b54 */
[----:B------:R-:W-:Y:S02]  /*4090*/  ISETP.NE.U32.AND P3, PT, R79, RZ, PT ;  /* 0x000000ff4f00720c */ /* 0x000fe40003f65070 */
[----:B------:R-:W-:Y:S01]  /*40a0*/  LOP3.LUT R79, R103, 0x400, RZ, 0xc0, !PT ;  /* 0x00000400674f7812 */ /* 0x000fe200078ec0ff */
[----:B------:R-:W-:Y:S01]  /*40b0*/  @P2 LDGSTS.E.LTC128B.64 [R76+0x180], desc[UR20][R90.64+0x180] ;  /* 0x001801805a4c2fae */ /* 0x000fe2000b921b54 */
[----:B------:R-:W-:-:S02]  /*40c0*/  ISETP.NE.U32.AND P2, PT, R78, RZ, PT ;  /* 0x000000ff4e00720c */ /* 0x000fc40003f45070 */
[----:B------:R-:W-:Y:S01]  /*40d0*/  LOP3.LUT R78, R103, 0x800, RZ, 0xc0, !PT ;  /* 0x00000800674e7812 */ /* 0x000fe200078ec0ff */
[----:B------:R-:W-:Y:S01]  /*40e0*/  @P1 LDGSTS.E.LTC128B.64 [R77+0x6100], desc[UR20][R92.64+0x100] ;  /* 0x061001005c4d1fae */ /* 0x000fe2000b921b54 */
[----:B------:R-:W-:-:S04]  /*40f0*/  DEPBAR.LE SB5, 0x4 ;  /* 0x0000d1000000791a */ /* 0x000fc80000000000 */
[----:B------:R-:W5:Y:S01]  /*4100*/  DMMA.8x8x4 R16, R112, R118, R16 ;  /* 0x000000767010723f */ /* 0x000f620000000010 */
[----:B------:R-:W-:Y:S01]  /*4110*/  SHF.R.U32.HI R79, RZ, 0xa, R79 ;  /* 0x0000000aff4f7819 */ /* 0x000fe2000001164f */
[----:B------:R-:W-:Y:S01]  /*4120*/  @P0 LDGSTS.E.LTC128B.64 [R77+0x6180], desc[UR20][R92.64+0x180] ;  /* 0x061801805c4d0fae */ /* 0x000fe2000b921b54 */
[----:B------:R-:W-:Y:S01]  /*4130*/  SHF.R.U32.HI R78, RZ, 0xb, R78 ;  /* 0x0000000bff4e7819 */ /* 0x000fe2000001164e */
[----:B------:R-:W-:-:S12]  /*4140*/  DEPBAR.LE SB5, 0x4 ;  /* 0x0000d1000000791a */ /* 0x000fd80000000000 */
[----:B------:R-:W-:-:S15]  /*4150*/  DMMA.8x8x4 R20, R114, R118, R20 ;  /* 0x000000767214723f */ /* 0x000fde0000000014 */
[----:B------:R-:W-:-:S01]  /*4160*/  NOP ;  /* 0x0000000000007918 */ /* 0x000fc20000000000 */
[----:B------:R2:W5:Y:S02]  /*4170*/  DMMA.8x8x4 R24, R114, R116, R24 ;  /* 0x000000747218723f */ /* 0x0005640000000018 */
[----:B--2---:R-:W-:Y:S01]  /*4180*/  LDS.128 R112, [R0+UR4+0x1800] ;  /* 0x0018000400707984 */ /* 0x004fe20008000c00 */
[----:B------:R-:W-:-:S13]  /*4190*/  DEPBAR.LE SB5, 0x4 ;  /* 0x0000d1000000791a */ /* 0x000fda0000000000 */
[----:B------:R-:W-:-:S15]  /*41a0*/  DMMA.8x8x4 R52, R110, R118, R52 ;  /* 0x000000766e34723f */ /* 0x000fde0000000034 */
[----:B------:R-:W-:-:S01]  /*41b0*/  NOP ;  /* 0x0000000000007918 */ /* 0x000fc20000000000 */
[----:B------:R2:W5:Y:S02]  /*41c0*/  DMMA.8x8x4 R56, R110, R116, R56 ;  /* 0x000000746e38723f */ /* 0x0005640000000038 */
[----:B--2---:R-:W2:Y:S04]  /*41d0*/  LDS.128 R116, [R0+UR23+0x7800] ;  /* 0x0078001700747984 */ /* 0x004ea80008000c00 */
[----:B------:R-:W3:Y:S01]  /*41e0*/  LDS.128 R108, [R0+UR23+0x7880] ;  /* 0x00788017006c7984 */ /* 0x000ee20008000c00 */
[----:B------:R-:W-:Y:S01]  /*41f0*/  UIADD3 UR23, UR6, UR23, URZ ;  /* 0x0000001706177290 */ /* 0x000fe2000fffe03f */
[----:B------:R-:W-:-:S08]  /*4200*/  DEPBAR.LE SB5, 0x4 ;  /* 0x0000d1000000791a */ /* 0x000fd00000000000 */
[----:B-1----:R-:W-:-:S15]  /*4210*/  DMMA.8x8x4 R4, R104, R84, R4 ;  /* 0x000000546804723f */ /* 0x002fde0000000004 */
[----:B------:R-:W-:-:S01]  /*4220*/  NOP ;  /* 0x0000000000007918 */ /* 0x000fc20000000000 */
[----:B------:R-:W5:Y:S01]  /*4230*/  DMMA.8x8x4 R8, R104, R86, R8 ;  /* 0x000000566808723f */ /* 0x000f620000000008 */
[----:B------:R-:W-:-:S15]  /*4240*/  DEPBAR.LE SB5, 0x4 ;  /* 0x0000d1000000791a */ /* 0x000fde0000000000 */
[----:B------:R-:W5:Y:S01]  /*4250*/  DMMA.8x8x4 R12, R104, R80, R12 ;  /* 0x00000050680c723f */ /* 0x000f62000000000c */
[----:B------:R-:W-:-:S15]  /*4260*/  DEPBAR.LE SB5, 0x4 ;  /* 0x0000d1000000791a */ /* 0x000fde0000000000 */
[----:B------:R-:W5:Y:S01]  /*4270*/  DMMA.8x8x4 R16, R104, R82, R16 ;  /* 0x000000526810723f */ /* 0x000f620000000010 */
[----:B------:R-:W-:-:S15]  /*4280*/  DEPBAR.LE SB5, 0x4 ;  /* 0x0000d1000000791a */ /* 0x000fde0000000000 */
[----:B------:R-:W-:-:S15]  /*4290*/  DMMA.8x8x4 R24, R106, R80, R24 ;  /* 0x000000506a18723f */ /* 0x000fde0000000018 */
[----:B------:R-:W-:-:S01]  /*42a0*/  NOP ;  /* 0x0000000000007918 */ /* 0x000fc20000000000 */
[----:B------:R-:W-:Y:S01]  /*42b0*/  DMMA.8x8x4 R44, R120, R80, R44 ;  /* 0x00000050782c723f */ /* 0x000fe2000000002c */
[----:B------:R-:W-:-:S15]  /*42c0*/  DEPBAR.LE SB5, 0x3 ;  /* 0x0000d0c00000791a */ /* 0x000fde0000000000 */
[----:B------:R1:W-:Y:S02]  /*42d0*/  DMMA.8x8x4 R56, R122, R80, R56 ;  /* 0x000000507a38723f */ /* 0x0003e40000000038 */
[----:B-1----:R-:W-:Y:S02]  /*42e0*/  LOP3.LUT R80, R103, 0x100, RZ, 0xc0, !PT ;  /* 0x0000010067507812 */ /* 0x002fe400078ec0ff */
[----:B------:R-:W-:Y:S02]  /*42f0*/  LOP3.LUT R81, R132, 0x200, RZ, 0xc0, !PT ;  /* 0x0000020084517812 */ /* 0x000fe400078ec0ff */
[----:B------:R-:W-:Y:S02]  /*4300*/  SHF.R.U32.HI R80, RZ, 0x8, R80 ;  /* 0x00000008ff507819 */ /* 0x000fe40000011650 */
[----:B------:R-:W-:Y:S02]  /*4310*/  SHF.R.U32.HI R81, RZ, 0x9, R81 ;  /* 0x00000009ff517819 */ /* 0x000fe40000011651 */
[----:B------:R-:W-:-:S02]  /*4320*/  ISETP.NE.U32.AND P4, PT, R80, RZ, PT ;  /* 0x000000ff5000720c */ /* 0x000fc40003f85070 */
[----:B------:R-:W-:Y:S02]  /*4330*/  LOP3.LUT R80, R132, 0x800, RZ, 0xc0, !PT ;  /* 0x0000080084507812 */ /* 0x000fe400078ec0ff */
[----:B------:R-:W-:Y:S02]  /*4340*/  ISETP.NE.U32.AND P5, PT, R81, RZ, PT ;  /* 0x000000ff5100720c */ /* 0x000fe40003fa5070 */
[----:B------:R-:W-:Y:S01]  /*4350*/  DMMA.8x8x4 R20, R106, R82, R20 ;  /* 0x000000526a14723f */ /* 0x000fe20000000014 */
[----:B------:R-:W-:-:S15]  /*4360*/  SHF.R.U32.HI R80, RZ, 0xb, R80 ;  /* 0x0000000bff507819 */ /* 0x000fde0000011650 */
[----:B------:R-:W-:-:S15]  /*4370*/  DMMA.8x8x4 R48, R120, R82, R48 ;  /* 0x000000527830723f */ /* 0x000fde0000000030 */
[----:B------:R-:W-:-:S01]  /*4380*/  NOP ;  /* 0x0000000000007918 */ /* 0x000fc20000000000 */
[----:B------:R1:W-:Y:S02]  /*4390*/  DMMA.8x8x4 R52, R122, R82, R52 ;  /* 0x000000527a34723f */ /* 0x0003e40000000034 */
[----:B-1----:R-:W-:-:S05]  /*43a0*/  IADD3 R82, P1, R101, R136, RZ ;  /* 0x0000008865527210 */ /* 0x002fca0007f3e0ff */
[----:B------:R-:W-:-:S09]  /*43b0*/  IMAD.X R83, R102, 0x1, R95, P1 ;  /* 0x0000000166537824 */ /* 0x000fd200008e065f */
[----:B------:R-:W-:-:S15]  /*43c0*/  DMMA.8x8x4 R28, R106, R86, R28 ;  /* 0x000000566a1c723f */ /* 0x000fde000000001c */
[----:B------:R-:W-:-:S01]  /*43d0*/  NOP ;  /* 0x0000000000007918 */ /* 0x000fc20000000000 */
[----:B------:R-:W5:-:S15]  /*43e0*/  DMMA.8x8x4 R40, R120, R86, R40 ;  /* 0x000000567828723f */ /* 0x000f5e0000000028 */
[----:B------:R-:W-:-:S01]  /*43f0*/  NOP ;  /* 0x0000000000007918 */ /* 0x000fc20000000000 */
[----:B------:R1:W-:Y:S02]  /*4400*/  DMMA.8x8x4 R60, R122, R86, R60 ;  /* 0x000000567a3c723f */ /* 0x0003e4000000003c */
[----:B-1----:R-:W-:-:S05]  /*4410*/  IADD3 R86, P0, R101, R130, RZ ;  /* 0x0000008265567210 */ /* 0x002fca0007f1e0ff */
[----:B------:R-:W-:Y:S01]  /*4420*/  IMAD.X R87, R102, 0x1, R96, P0 ;  /* 0x0000000166577824 */ /* 0x000fe200000e0660 */
[----:B------:R-:W-:-:S08]  /*4430*/  DEPBAR.LE SB5, 0x3 ;  /* 0x0000d0c00000791a */ /* 0x000fd00000000000 */
[----:B--2---:R-:W-:-:S15]  /*4440*/  DMMA.8x8x4 R8, R112, R118, R8 ;  /* 0x000000767008723f */ /* 0x004fde0000000008 */
[----:B------:R-:W-:-:S01]  /*4450*/  NOP ;  /* 0x0000000000007918 */ /* 0x000fc20000000000 */
[----:B------:R-:W-:Y:S01]  /*4460*/  DMMA.8x8x4 R4, R112, R116, R4 ;  /* 0x000000747004723f */ /* 0x000fe20000000004 */
[----:B------:R-:W-:-:S15]  /*4470*/  DEPBAR.LE SB5, 0x2 ;  /* 0x0000d0800000791a */ /* 0x000fde0000000000 */
[----:B---3--:R-:W-:Y:S01]  /*4480*/  DMMA.8x8x4 R12, R112, R108, R12 ;  /* 0x0000006c700c723f */ /* 0x008fe2000000000c */
[----:B------:R-:W-:-:S15]  /*4490*/  DEPBAR.LE SB5, 0x1 ;  /* 0x0000d0400000791a */ /* 0x000fde0000000000 */
[----:B------:R1:W-:Y:S02]  /*44a0*/  DMMA.8x8x4 R16, R112, R110, R16 ;  /* 0x0000006e7010723f */ /* 0x0003e40000000010 */
[----:B-1----:R-:W-:-:S05]  /*44b0*/  IADD3 R112, P1, R99, R134, RZ ;  /* 0x0000008663707210 */ /* 0x002fca0007f3e0ff */
[----:B------:R-:W-:Y:S01]  /*44c0*/  IMAD.X R113, R100, 0x1, R97, P1 ;  /* 0x0000000164717824 */ /* 0x000fe200008e0661 */
[----:B------:R-:W-:-:S08]  /*44d0*/  ISETP.NE.U32.AND P1, PT, R80, RZ, PT ;  /* 0x000000ff5000720c */ /* 0x000fd00003f25070 */
[-C--:B------:R1:W-:Y:S02]  /*44e0*/  DMMA.8x8x4 R32, R106, R84.reuse, R32 ;  /* 0x000000546a20723f */ /* 0x0803e40000000020 */
[----:B-1----:R-:W1:Y:S01]  /*44f0*/  LDS.128 R104, [R0+UR4+0x1880] ;  /* 0x0018800400687984 */ /* 0x002e620008000c00 */
[----:B------:R-:W-:Y:S02]  /*4500*/  UIADD3 UR4, UR6, UR4, URZ ;  /* 0x0000000406047290 */ /* 0x000fe4000fffe03f */
[----:B------:R-:W-:Y:S01]  /*4510*/  USEL UR6, UR5, 0x2000, !UP1 ;  /* 0x0000200005067887 */ /* 0x000fe2000c800000 */
[----:B------:R-:W-:Y:S01]  /*4520*/  @!PT LDS RZ, [RZ] ;  /* 0x00000000fffff984 */ /* 0x000fe20000000800 */
[----:B------:R-:W-:Y:S01]  /*4530*/  @!PT LDS RZ, [RZ] ;  /* 0x00000000fffff984 */ /* 0x000fe20000000800 */
[----:B------:R-:W-:Y:S01]  /*4540*/  @!PT LDS RZ, [RZ] ;  /* 0x00000000fffff984 */ /* 0x000fe20000000800 */
[----:B------:R-:W-:Y:S01]  /*4550*/  @P6 LDGSTS.E.LTC128B.64 [R76+0x1000], desc[UR20][R82.64] ;  /* 0x01000000524c6fae */ /* 0x000fe2000b921b54 */
[----:B------:R-:W-:Y:S02]  /*4560*/  ISETP.NE.U32.AND P6, PT, R78, RZ, PT ;  /* 0x000000ff4e00720c */ /* 0x000fe40003fc5070 */
[----:B------:R-:W-:Y:S01]  /*4570*/  UIADD3 UR8, UR6, UR8, URZ ;  /* 0x0000000806087290 */ /* 0x000fe2000fffe03f */
[----:B------:R-:W-:Y:S01]  /*4580*/  @P5 LDGSTS.E.LTC128B.64 [R76+0x1080], desc[UR20][R86.64+0x80] ;  /* 0x01080080564c5fae */ /* 0x000fe2000b921b54 */
[C---:B------:R-:W-:Y:S01]  /*4590*/  ISETP.NE.AND P5, PT, R94.reuse, 0x2, PT ;  /* 0x000000025e00780c */ /* 0x040fe20003fa5270 */
[----:B------:R-:W-:Y:S01]  /*45a0*/  VIADD R94, R94, 0xffffffff ;  /* 0xffffffff5e5e7836 */ /* 0x000fe20000000000 */
[----:B------:R-:W-:Y:S01]  /*45b0*/  UIADD3 UR7, UR6, UR7, URZ ;  /* 0x0000000706077290 */ /* 0x000fe2000fffe03f */
[----:B------:R2:W-:Y:S01]  /*45c0*/  @P4 LDGSTS.E.LTC128B.64 [R77+0x7000], desc[UR20][R112.64] ;  /* 0x07000000704d4fae */ /* 0x0005e2000b921b54 */
[----:B------:R-:W-:Y:S01]  /*45d0*/  SEL R132, R132, RZ, P5 ;  /* 0x000000ff84847207 */ /* 0x000fe20002800000 */
[----:B------:R-:W5:Y:S01]  /*45e0*/  DMMA.8x8x4 R36, R120, R84, R36 ;  /* 0x000000547824723f */ /* 0x000f620000000024 */
[----:B------:R-:W-:-:S02]  /*45f0*/  ISETP.GT.AND P4, PT, R94, -0x1, PT ;  /* 0xffffffff5e00780c */ /* 0x000fc40003f84270 */
[----:B------:R-:W-:-:S13]  /*4600*/  SEL R103, R103, RZ, P5 ;  /* 0x000000ff67677207 */ /* 0x000fda0002800000 */
[----:B------:R3:W5:Y:S02]  /*4610*/  DMMA.8x8x4 R64, R122, R84, R64 ;  /* 0x000000547a40723f */ /* 0x0007640000000040 */
[----:B---3--:R-:W-:-:S05]  /*4620*/  IADD3 R84, P0, R99, R126, RZ ;  /* 0x0000007e63547210 */ /* 0x008fca0007f1e0ff */
[----:B------:R-:W-:Y:S01]  /*4630*/  IMAD.X R85, R100, 0x1, R98, P0 ;  /* 0x0000000164557824 */ /* 0x000fe200000e0662 */
[----:B------:R-:W-:-:S04]  /*4640*/  ISETP.NE.U32.AND P0, PT, R79, RZ, PT ;  /* 0x000000ff4f00720c */ /* 0x000fc80003f05070 */
[----:B------:R-:W-:Y:S01]  /*4650*/  @P3 LDGSTS.E.LTC128B.64 [R77+0x7080], desc[UR20][R84.64+0x80] ;  /* 0x07080080544d3fae */ /* 0x000fe2000b921b54 */
[----:B--2---:R-:W-:-:S03]  /*4660*/  IADD3 R113, P3, R90, R72, RZ ;  /* 0x000000485a717210 */ /* 0x004fc60007f7e0ff */
[----:B------:R-:W-:Y:S01]  /*4670*/  @P2 LDGSTS.E.LTC128B.64 [R76+0x1100], desc[UR20][R86.64+0x100] ;  /* 0x01100100564c2fae */ /* 0x000fe2000b921b54 */
[----:B------:R-:W-:-:S04]  /*4680*/  DEPBAR.LE SB5, 0x2 ;  /* 0x0000d0800000791a */ /* 0x000fc80000000000 */
[----:B-1----:R-:W5:Y:S01]  /*4690*/  DMMA.8x8x4 R40, R104, R118, R40 ;  /* 0x000000766828723f */ /* 0x002f620000000028 */
[----:B------:R-:W-:Y:S01]  /*46a0*/  IADD3 R90, P2, R113, R70, RZ ;  /* 0x00000046715a7210 */ /* 0x000fe20007f5e0ff */
[----:B------:R-:W-:Y:S03]  /*46b0*/  @P1 LDGSTS.E.LTC128B.64 [R76+0x1180], desc[UR20][R86.64+0x180] ;  /* 0x01180180564c1fae */ /* 0x000fe6000b921b54 */
[----:B------:R-:W-:Y:S01]  /*46c0*/  IADD3.X R91, R71, R91, R73, P2, P3 ;  /* 0x0000005b475b7210 */ /* 0x000fe200017e6449 */
[----:B------:R-:W-:Y:S01]  /*46d0*/  @P0 LDGSTS.E.LTC128B.64 [R77+0x7100], desc[UR20][R84.64+0x100] ;  /* 0x07100100544d0fae */ /* 0x000fe2000b921b54 */
[----:B------:R-:W-:-:S03]  /*46e0*/  IADD3 R99, P3, P2, R99, R68, R2 ;  /* 0x0000004463637210 */ /* 0x000fc60007a7e002 */
[----:B------:R1:W-:Y:S01]  /*46f0*/  @P6 LDGSTS.E.LTC128B.64 [R77+0x7180], desc[UR20][R84.64+0x180] ;  /* 0x07180180544d6fae */ /* 0x0003e2000b921b54 */
[----:B------:R-:W-:-:S03]  /*4700*/  IADD3.X R100, R100, R69, R3, P3, P2 ;  /* 0x0000004564647210 */ /* 0x000fc60001fe4403 */
[----:B------:R-:W0:Y:S01]  /*4710*/  LDGDEPBAR ;  /* 0x00000000000079af */ /* 0x000e220000000000 */
[----:B------:R-:W-:-:S04]  /*4720*/  DEPBAR.LE SB5, 0x2 ;  /* 0x0000d0800000791a */ /* 0x000fc80000000000 */
[----:B------:R-:W5:-:S15]  /*4730*/  DMMA.8x8x4 R36, R104, R116, R36 ;  /* 0x000000746824723f */ /* 0x000f5e0000000024 */
[----:B------:R-:W-:-:S01]  /*4740*/  NOP ;  /* 0x0000000000007918 */ /* 0x000fc20000000000 */
[----:B------:R-:W5:Y:S01]  /*4750*/  DMMA.8x8x4 R44, R104, R108, R44 ;  /* 0x0000006c682c723f */ /* 0x000f62000000002c */
[----:B------:R-:W-:-:S04]  /*4760*/  DEPBAR.LE SB0, 0x1 ;  /* 0x000080400000791a */ /* 0x000fc80000000000 */
[----:B------:R-:W-:Y:S11]  /*4770*/  BAR.SYNC.DEFER_BLOCKING 0x0 ;  /* 0x0000000000007b1d */ /* 0x000ff60000010000 */
[----:B------:R2:W5:Y:S02]  /*4780*/  DMMA.8x8x4 R48, R104, R110, R48 ;  /* 0x0000006e6830723f */ /* 0x0005640000000030 */
[----:B--2---:R-:W-:-:S04]  /*4790*/  IADD3 R105, P1, R92, R68, RZ ;  /* 0x000000445c697210 */ /* 0x004fc80007f3e0ff */
[----:B------:R-:W-:-:S04]  /*47a0*/  IADD3 R92, P0, R105, R2, RZ ;  /* 0x00000002695c7210 */ /* 0x000fc80007f1e0ff */
[----:B------:R-:W-:Y:S02]  /*47b0*/  IADD3.X R93, R3, R93, R69, P0, P1 ;  /* 0x0000005d035d7210 */ /* 0x000fe400007e2445 */
[----:B------:R-:W-:-:S04]  /*47c0*/  IADD3 R101, P1, P0, R101, R72, R70 ;  /* 0x0000004865657210 */ /* 0x000fc8000783e046 */
[-C--:B------:R3:W5:Y:S01]  /*47d0*/  DMMA.8x8x4 R28, R114, R118.reuse, R28 ;  /* 0x00000076721c723f */ /* 0x080762000000001c */
[----:B------:R-:W-:Y:S01]  /*47e0*/  IADD3.X R102, R102, R73, R71, P1, P0 ;  /* 0x0000004966667210 */ /* 0x000fe20000fe0447 */
[----:B------:R3:W2:Y:S04]  /*47f0*/  LDS.128 R120, [R0+UR4] ;  /* 0x0000000400787984 */ /* 0x0006a80008000c00 */
[----:B-1----:R3:W1:Y:S04]  /*4800*/  LDS.128 R84, [R0+UR4+0x80] ;  /* 0x0000800400547984 */ /* 0x0026680008000c00 */
[----:B------:R3:W1:Y:S04]  /*4810*/  LDS.128 R80, [R0+UR23+0x6000] ;  /* 0x0060001700507984 */ /* 0x0006680008000c00 */
[----:B------:R3:W1:Y:S02]  /*4820*/  LDS.128 R76, [R0+UR23+0x6080] ;  /* 0x00608017004c7984 */ /* 0x0006640008000c00 */
[----:B------:R3:W5:-:S15]  /*4830*/  DMMA.8x8x4 R60, R106, R118, R60 ;  /* 0x000000766a3c723f */ /* 0x00075e000000003c */
[----:B------:R-:W-:-:S01]  /*4840*/  NOP ;  /* 0x0000000000007918 */ /* 0x000fc20000000000 */
[----:B------:R3:W5:Y:S01]  /*4850*/  DMMA.8x8x4 R32, R114, R116, R32 ;  /* 0x000000747220723f */ /* 0x0007620000000020 */
[----:B------:R-:W-:-:S15]  /*4860*/  DEPBAR.LE SB5, 0x7 ;  /* 0x0000d1c00000791a */ /* 0x000fde0000000000 */
[----:B------:R3:W5:-:S15]  /*4870*/  DMMA.8x8x4 R64, R106, R116, R64 ;  /* 0x000000746a40723f */ /* 0x00075e0000000040 */
[----:B------:R-:W-:-:S01]  /*4880*/  NOP ;  /* 0x0000000000007918 */ /* 0x000fc20000000000 */
[----:B------:R3:W5:-:S15]  /*4890*/  DMMA.8x8x4 R20, R114, R110, R20 ;  /* 0x0000006e7214723f */ /* 0x00075e0000000014 */
[----:B------:R-:W-:-:S01]  /*48a0*/  NOP ;  /* 0x0000000000007918 */ /* 0x000fc20000000000 */
[----:B------:R3:W5:-:S15]  /*48b0*/  DMMA.8x8x4 R24, R114, R108, R24 ;  /* 0x0000006c7218723f */ /* 0x00075e0000000018 */
[----:B------:R-:W-:-:S01]  /*48c0*/  NOP ;  /* 0x0000000000007918 */ /* 0x000fc20000000000 */
[----:B------:R3:W5:-:S15]  /*48d0*/  DMMA.8x8x4 R52, R106, R110, R52 ;  /* 0x0000006e6a34723f */ /* 0x00075e0000000034 */
[----:B------:R-:W-:-:S01]  /*48e0*/  NOP ;  /* 0x0000000000007918 */ /* 0x000fc20000000000 */
[----:B------:R3:W5:Y:S02]  /*48f0*/  DMMA.8x8x4 R56, R106, R108, R56 ;  /* 0x0000006c6a38723f */ /* 0x0007640000000038 */
[----:B-123--:R-:W-:Y:S05]  /*4900*/  @P4 BRA `(.L_x_4) ;  /* 0xfffffff0002c4947 */ /* 0x00efea000383ffff */
.L_x_3:
[----:B------:R-:W0:Y:S01]  /*4910*/  LDGDEPBAR ;  /* 0x00000000000079af */ /* 0x000e220000000000 */
[----:B------:R-:W-:Y:S02]  /*4920*/  ULDC.64 UR4, c[0x0][0x350] ;  /* 0x0000d40000047ab9 */ /* 0x000fe40000000a00 */
[----:B------:R-:W-:Y:S01]  /*4930*/  ISETP.NE.U32.AND P0, PT, RZ, UR4, PT ;  /* 0x00000004ff007c0c */ /* 0x000fe2000bf05070 */
[----:B------:R-:W0:Y:S03]  /*4940*/  LDGDEPBAR ;  /* 0x00000000000079af */ /* 0x000e260000000000 */
[----:B------:R-:W-:Y:S01]  /*4950*/  ISETP.NE.AND.EX P0, PT, RZ, UR5, PT, P0 ;  /* 0x00000005ff007c0c */ /* 0x000fe2000bf05300 */
[----:B------:R-:W-:-:S04]  /*4960*/  DEPBAR.LE SB0, 0x0 ;  /* 0x000080000000791a */ /* 0x000fc80000000000 */
[----:B------:R-:W-:Y:S08]  /*4970*/  BAR.SYNC.DEFER_BLOCKING 0x0 ;  /* 0x0000000000007b1d */ /* 0x000ff00000010000 */
[----:B------:R-:W-:Y:S05]  /*4980*/  @!P0 BRA `(.L_x_5) ;  /* 0x00000000001c8947 */ /* 0x000fea0003800000 */
[----:B------:R-:W1:Y:S02]  /*4990*/  LDC.64 R114, c[0x0][0x350] ;  /* 0x0000d400ff727b82 */ /* 0x000e640000000a00 */
[----:B-1----:R-:W3:Y:S02]  /*49a0*/  LDG.E.64 R114, desc[UR20][R114.64] ;  /* 0x0000001472727981 */ /* 0x002ee4000c1e1b00 */
[----:B---3--:R-:W-:-:S04]  /*49b0*/  ISETP.NE.U32.AND P0, PT, R114, RZ, PT ;  /* 0x000000ff7200720c */ /* 0x008fc80003f05070 */
[----:B------:R-:W-:-:S13]  /*49c0*/  ISETP.NE.AND.EX P0, PT, R115, RZ, PT, P0 ;  /* 0x000000ff7300720c */ /* 0x000fda0003f05300 */
[----:B------:R-:W-:Y:S05]  /*49d0*/  @!P0 BRA `(.L_x_5) ;  /* 0x0000000000088947 */ /* 0x000fea0003800000 */
[----:B------:R-:W4:Y:S01]  /*49e0*/  LD.E.64 R114, desc[UR20][R114.64] ;  /* 0x0000001472727980 */ /* 0x000f22000c101b00 */
[----:B------:R-:W-:Y:S05]  /*49f0*/  BRA `(.L_x_6) ;  /* 0x00000000001c7947 */ /* 0x000fea0003800000 */
.L_x_5:
[----:B------:R-:W-:Y:S01]  /*4a00*/  ULDC.64 UR4, c[0x0][0x340] ;  /* 0x0000d00000047ab9 */ /* 0x000fe20000000a00 */
[----:B------:R-:W1:Y:S01]  /*4a10*/  LDC.64 R114, c[0x0][0x330] ;  /* 0x0000cc00ff727b82 */ /* 0x000e620000000a00 */
[----:B------:R-:W-:-:S04]  /*4a20*/  ISETP.NE.U32.AND P0, PT, RZ, UR4, PT ;  /* 0x00000004ff007c0c */ /* 0x000fc8000bf05070 */
[----:B------:R-:W-:-:S13]  /*4a30*/  ISETP.NE.AND.EX P0, PT, RZ, UR5, PT, P0 ;  /* 0x00000005ff007c0c */ /* 0x000fda000bf05300 */
[----:B------:R-:W-:Y:S05]  /*4a40*/  @!P0 BRA `(.L_x_6) ;  /* 0x0000000000088947 */ /* 0x000fea0003800000 */
[----:B-1----:R-:W1:Y:S02]  /*4a50*/  LDC.64 R114, c[0x0][0x340] ;  /* 0x0000d000ff727b82 */ /* 0x002e640000000a00 */
[----:B-1----:R-:W4:Y:S02]  /*4a60*/  LDG.E.64 R114, desc[UR20][R114.64] ;  /* 0x0000001472727981 */ /* 0x002f24000c1e1b00 */
.L_x_6:
[----:B------:R-:W-:Y:S02]  /*4a70*/  ULDC.64 UR4, c[0x0][0x358] ;  /* 0x0000d60000047ab9 */ /* 0x000fe40000000a00 */
[----:B------:R-:W-:-:S04]  /*4a80*/  ISETP.NE.U32.AND P0, PT, RZ, UR4, PT ;  /* 0x00000004ff007c0c */ /* 0x000fc8000bf05070 */
[----:B------:R-:W-:-:S13]  /*4a90*/  ISETP.NE.AND.EX P0, PT, RZ, UR5, PT, P0 ;  /* 0x00000005ff007c0c */ /* 0x000fda000bf05300 */
[----:B------:R-:W-:Y:S05]  /*4aa0*/  @!P0 BRA `(.L_x_7) ;  /* 0x00000000001c8947 */ /* 0x000fea0003800000 */
[----:B------:R-:W3:Y:S02]  /*4ab0*/  LDC.64 R112, c[0x0][0x358] ;  /* 0x0000d600ff707b82 */ /* 0x000ee40000000a00 */
[----:B---3--:R-:W3:Y:S02]  /*4ac0*/  LDG.E.64 R112, desc[UR20][R112.64] ;  /* 0x0000001470707981 */ /* 0x008ee4000c1e1b00 */
[----:B---3--:R-:W-:-:S04]  /*4ad0*/  ISETP.NE.U32.AND P0, PT, R112, RZ, PT ;  /* 0x000000ff7000720c */ /* 0x008fc80003f05070 */
[----:B------:R-:W-:-:S13]  /*4ae0*/  ISETP.NE.AND.EX P0, PT, R113, RZ, PT, P0 ;  /* 0x000000ff7100720c */ /* 0x000fda0003f05300 */
[----:B------:R-:W-:Y:S05]  /*4af0*/  @!P0 BRA `(.L_x_7) ;  /* 0x0000000000088947 */ /* 0x000fea0003800000 */
[----:B------:R-:W4:Y:S01]  /*4b00*/  LD.E.64 R112, desc[UR20][R112.64] ;  /* 0x0000001470707980 */ /* 0x000f22000c101b00 */
[----:B------:R-:W-:Y:S05]  /*4b10*/  BRA `(.L_x_8) ;  /* 0x00000000001c7947 */ /* 0x000fea0003800000 */
.L_x_7:
[----:B------:R-:W-:Y:S01]  /*4b20*/  ULDC.64 UR4, c[0x0][0x348] ;  /* 0x0000d20000047ab9 */ /* 0x000fe20000000a00 */
[----:B------:R-:W3:Y:S01]  /*4b30*/  LDC.64 R112, c[0x0][0x338] ;  /* 0x0000ce00ff707b82 */ /* 0x000ee20000000a00 */
[----:B------:R-:W-:-:S04]  /*4b40*/  ISETP.NE.U32.AND P0, PT, RZ, UR4, PT ;  /* 0x00000004ff007c0c */ /* 0x000fc8000bf05070 */
[----:B------:R-:W-:-:S13]  /*4b50*/  ISETP.NE.AND.EX P0, PT, RZ, UR5, PT, P0 ;  /* 0x00000005ff007c0c */ /* 0x000fda000bf05300 */
[----:B------:R-:W-:Y:S05]  /*4b60*/  @!P0 BRA `(.L_x_8) ;  /* 0x0000000000088947 */ /* 0x000fea0003800000 */
[----:B---3--:R-:W3:Y:S02]  /*4b70*/  LDC.64 R112, c[0x0][0x348] ;  /* 0x0000d200ff707b82 */ /* 0x008ee40000000a00 */
[----:B---3--:R-:W4:Y:S02]  /*4b80*/  LDG.E.64 R112, desc[UR20][R112.64] ;  /* 0x0000001470707981 */ /* 0x008f24000c1e1b00 */
.L_x_8:
[----:B------:R-:W1:Y:S01]  /*4b90*/  S2UR UR8, SR_CTAID.X ;  /* 0x00000000000879c3 */ /* 0x000e620000002500 */
[----:B------:R-:W-:Y:S01]  /*4ba0*/  IMAD.MOV.U32 R71, RZ, RZ, -0x1 ;  /* 0xffffffffff477424 */ /* 0x000fe200078e00ff */
[----:B------:R-:W-:Y:S01]  /*4bb0*/  ULDC UR4, c[0x0][0x228] ;  /* 0x00008a0000047ab9 */ /* 0x000fe20000000800 */
[----:B------:R-:W-:-:S03]  /*4bc0*/  MOV R78, 0xffffffff ;  /* 0xffffffff004e7802 */ /* 0x000fc60000000f00 */
[----:B------:R-:W-:Y:S02]  /*4bd0*/  SHF.L.U32 R94, R71, UR4, RZ ;  /* 0x00000004475e7c19 */ /* 0x000fe400080006ff */
[----:B------:R-:W2:Y:S08]  /*4be0*/  LDC R0, c[0x0][0x360] ;  /* 0x0000d800ff007b82 */ /* 0x000eb00000000800 */
[----:B------:R-:W3:Y:S08]  /*4bf0*/  LDC R73, c[0x0][0x21c] ;  /* 0x00008700ff497b82 */ /* 0x000ef00000000800 */
[----:B------:R-:W3:Y:S01]  /*4c00*/  LDC.64 R110, c[0x0][0x3b0] ;  /* 0x0000ec00ff6e7b82 */ /* 0x000ee20000000a00 */
[----:B-1----:R-:W-:Y:S01]  /*4c10*/  LOP3.LUT R94, R94, UR8, RZ, 0xc, !PT ;  /* 0x000000085e5e7c12 */ /* 0x002fe2000f8e0cff */
[----:B------:R-:W-:-:S04]  /*4c20*/  USHF.R.S32.HI UR4, URZ, UR4, UR8 ;  /* 0x000000043f047299 */ /* 0x000fc80008011408 */
[----:B------:R-:W-:Y:S02]  /*4c30*/  VIADD R94, R94, UR19 ;  /* 0x000000135e5e7c36 */ /* 0x000fe40008000000 */
[----:B------:R-:W1:Y:S01]  /*4c40*/  LDC R3, c[0x0][0x384] ;  /* 0x0000e100ff037b82 */ /* 0x000e620000000800 */
[----:B--2---:R-:W-:-:S07]  /*4c50*/  ISETP.NE.AND P0, PT, R0, RZ, PT ;  /* 0x000000ff0000720c */ /* 0x004fce0003f05270 */
[----:B------:R-:W2:Y:S01]  /*4c60*/  LDC R68, c[0x0][0x388] ;  /* 0x0000e200ff447b82 */ /* 0x000ea20000000800 */
[----:B---3--:R-:W-:Y:S01]  /*4c70*/  IMAD R73, R94, R73, UR4 ;  /* 0x000000045e497e24 */ /* 0x008fe2000f8e0249 */
[----:B------:R-:W-:Y:S02]  /*4c80*/  ULDC UR4, c[0x0][0x380] ;  /* 0x0000e00000047ab9 */ /* 0x000fe40000000800 */
[----:B------:R-:W-:-:S04]  /*4c90*/  MOV R2, UR4 ;  /* 0x0000000400027c02 */ /* 0x000fc80008000f00 */
[----:B------:R-:W3:Y:S01]  /*4ca0*/  LDC R69, c[0x0][0x38c] ;  /* 0x0000e300ff457b82 */ /* 0x000ee20000000800 */
[----:B------:R-:W-:Y:S01]  /*4cb0*/  IMAD.WIDE R110, R73, 0x4, R110 ;  /* 0x00000004496e7825 */ /* 0x000fe200078e026e */
[----:B------:R-:W-:Y:S06]  /*4cc0*/  @!P0 BRA `(.L_x_9) ;  /* 0x0000000000b48947 */ /* 0x000fec0003800000 */
[----:B------:R-:W-:-:S05]  /*4cd0*/  VIADDMNMX.U32 R70, R0, R71, 0x2, PT ;  /* 0x0000000200467446 */ /* 0x000fca0003800047 */
[----:B------:R-:W-:-:S04]  /*4ce0*/  IMAD.SHL.U32 R70, R70, 0x4, RZ ;  /* 0x0000000446467824 */ /* 0x000fc800078e00ff */
[----:B------:R-:W1:Y:S02]  /*4cf0*/  LDC R72, c[0x2][R70] ;  /* 0x0080000046487b82 */ /* 0x000e640000000800 */
[----:B-1----:R-:W-:-:S04]  /*4d00*/  SHF.R.S32.HI R73, RZ, 0x1f, R72 ;  /* 0x0000001fff497819 */ /* 0x002fc80000011448 */
.L_x_339:
[----:B------:R-:W-:Y:S05]  /*4d10*/  BRX R72 -0x4d20                                                                                                                                                                                                                                                                                                                                                                                                                                                                                                                                                                                                                                                                                                                                                                                                                                                                                                                                                                                                                                                                                                                                                                                                                                                                                                                                                                                                                                                                                                                                                              (*"BRANCH_TARGETS .L_x_340,.L_x_341,.L_x_342"*) ;  /* 0xffffffb048b87949 */ /* 0x000fea000383ffff */
.L_x_342:
[----:B------:R-:W-:-:S13]  /*4d20*/  ISETP.NE.AND P0, PT, R0, 0x3, PT ;  /* 0x000000030000780c */ /* 0x000fda0003f05270 */
[----:B------:R-:W-:Y:S05]  /*4d30*/  @P0 BRA `(.L_x_10) ;  /* 0x0000000000c40947 */ /* 0x000fea0003800000 */
[----:B------:R-:W1:Y:S01]  /*4d40*/  S2R R2, SR_CTAID.Z ;  /* 0x0000000000027919 */ /* 0x000e620000002700 */
[----:B--23--:R-:W1:Y:S08]  /*4d50*/  LDC.64 R68, c[0x0][0x388] ;  /* 0x0000e200ff447b82 */ /* 0x00ce700000000a00 */
[----:B------:R-:W2:Y:S01]  /*4d60*/  LDC.64 R70, c[0x0][0x380] ;  /* 0x0000e000ff467b82 */ /* 0x000ea20000000a00 */
[----:B-1----:R-:W-:-:S04]  /*4d70*/  IMAD.WIDE R68, R2, 0x8, R68 ;  /* 0x0000000802447825 */ /* 0x002fc800078e0244 */
[----:B--2---:R-:W-:Y:S02]  /*4d80*/  IMAD.WIDE R70, R2, 0x8, R70 ;  /* 0x0000000802467825 */ /* 0x004fe400078e0246 */
[----:B------:R-:W4:Y:S04]  /*4d90*/  LDG.E.64 R68, desc[UR20][R68.64] ;  /* 0x0000001444447981 */ /* 0x000f28000c1e1b00 */
[----:B------:R1:W4:Y:S01]  /*4da0*/  LDG.E.64 R2, desc[UR20][R70.64] ;  /* 0x0000001446027981 */ /* 0x000322000c1e1b00 */
[----:B------:R-:W-:Y:S05]  /*4db0*/  BRA `(.L_x_10) ;  /* 0x0000000000a47947 */ /* 0x000fea0003800000 */
.L_x_340:
[----:B------:R-:W1:Y:S01]  /*4dc0*/  S2R R72, SR_CTAID.Z ;  /* 0x0000000000487919 */ /* 0x000e620000002700 */
[----:B------:R-:W1:Y:S08]  /*4dd0*/  LDC.64 R70, c[0x0][0x3a8] ;  /* 0x0000ea00ff467b82 */ /* 0x000e700000000a00 */
[----:B--23--:R-:W2:Y:S01]  /*4de0*/  LDC.64 R68, c[0x0][0x388] ;  /* 0x0000e200ff447b82 */ /* 0x00cea20000000a00 */
[----:B-1----:R-:W-:Y:S01]  /*4df0*/  SHF.R.S32.HI R73, RZ, 0x1f, R72 ;  /* 0x0000001fff497819 */ /* 0x002fe20000011448 */
[----:B------:R-:W-:-:S04]  /*4e00*/  IMAD.WIDE.U32 R74, R72, R70, RZ ;  /* 0x00000046484a7225 */ /* 0x000fc800078e00ff */
[----:B------:R-:W-:Y:S01]  /*4e10*/  IMAD R73, R73, R70, RZ ;  /* 0x0000004649497224 */ /* 0x000fe200078e02ff */
[----:B--2---:R-:W-:-:S03]  /*4e20*/  LEA R68, P0, R74, R68, 0x3 ;  /* 0x000000444a447211 */ /* 0x004fc600078018ff */
[----:B------:R-:W-:-:S05]  /*4e30*/  IMAD R71, R72, R71, R73 ;  /* 0x0000004748477224 */ /* 0x000fca00078e0249 */
[----:B------:R-:W-:-:S04]  /*4e40*/  IADD3 R70, R75, R71, RZ ;  /* 0x000000474b467210 */ /* 0x000fc80007ffe0ff */
[----:B------:R-:W-:Y:S01]  /*4e50*/  LEA.HI.X R69, R74, R69, R70, 0x3, P0 ;  /* 0x000000454a457211 */ /* 0x000fe200000f1c46 */
[----:B------:R-:W-:Y:S06]  /*4e60*/  BRA `(.L_x_10) ;  /* 0x0000000000787947 */ /* 0x000fec0003800000 */
.L_x_341:
[----:B------:R-:W1:Y:S01]  /*4e70*/  S2R R75, SR_CTAID.Z ;  /* 0x00000000004b7919 */ /* 0x000e620000002700 */
[----:B------:R-:W1:Y:S08]  /*4e80*/  LDC.64 R72, c[0x0][0x3a0] ;  /* 0x0000e800ff487b82 */ /* 0x000e700000000a00 */
[----:B------:R-:W1:Y:S08]  /*4e90*/  LDC.64 R70, c[0x0][0x3a8] ;  /* 0x0000ea00ff467b82 */ /* 0x000e700000000a00 */
[----:B------:R-:W1:Y:S08]  /*4ea0*/  LDC.64 R2, c[0x0][0x380] ;  /* 0x0000e000ff027b82 */ /* 0x000e700000000a00 */
[----:B--23--:R-:W2:Y:S01]  /*4eb0*/  LDC.64 R68, c[0x0][0x388] ;  /* 0x0000e200ff447b82 */ /* 0x00cea20000000a00 */
[----:B-1----:R-:W-:Y:S01]  /*4ec0*/  SHF.R.S32.HI R77, RZ, 0x1f, R75 ;  /* 0x0000001fff4d7819 */ /* 0x002fe2000001144b */
[----:B------:R-:W-:-:S04]  /*4ed0*/  IMAD.WIDE.U32 R82, R75, R72, RZ ;  /* 0x000000484b527225 */ /* 0x000fc800078e00ff */
[C---:B------:R-:W-:Y:S02]  /*4ee0*/  IMAD R76, R77.reuse, R72, RZ ;  /* 0x000000484d4c7224 */ /* 0x040fe400078e02ff */
[-C--:B------:R-:W-:Y:S02]  /*4ef0*/  IMAD R74, R77, R70.reuse, RZ ;  /* 0x000000464d4a7224 */ /* 0x080fe400078e02ff */
[----:B------:R-:W-:Y:S01]  /*4f00*/  IMAD.WIDE.U32 R80, R75, R70, RZ ;  /* 0x000000464b507225 */ /* 0x000fe200078e00ff */
[----:B------:R-:W-:-:S03]  /*4f10*/  LEA R2, P1, R82, R2, 0x3 ;  /* 0x0000000252027211 */ /* 0x000fc600078218ff */
[C---:B------:R-:W-:Y:S02]  /*4f20*/  IMAD R73, R75.reuse, R73, R76 ;  /* 0x000000494b497224 */ /* 0x040fe400078e024c */
[----:B------:R-:W-:Y:S01]  /*4f30*/  IMAD R71, R75, R71, R74 ;  /* 0x000000474b477224 */ /* 0x000fe200078e024a */
[----:B--2---:R-:W-:Y:S02]  /*4f40*/  LEA R68, P0, R80, R68, 0x3 ;  /* 0x0000004450447211 */ /* 0x004fe400078018ff */
[----:B------:R-:W-:Y:S02]  /*4f50*/  IADD3 R72, R83, R73, RZ ;  /* 0x0000004953487210 */ /* 0x000fe40007ffe0ff */
[----:B------:R-:W-:Y:S02]  /*4f60*/  IADD3 R70, R81, R71, RZ ;  /* 0x0000004751467210 */ /* 0x000fe40007ffe0ff */
[----:B------:R-:W-:Y:S02]  /*4f70*/  LEA.HI.X R3, R82, R3, R72, 0x3, P1 ;  /* 0x0000000352037211 */ /* 0x000fe400008f1c48 */
[----:B------:R-:W-:Y:S01]  /*4f80*/  LEA.HI.X R69, R80, R69, R70, 0x3, P0 ;  /* 0x0000004550457211 */ /* 0x000fe200000f1c46 */
[----:B------:R-:W-:Y:S06]  /*4f90*/  BRA `(.L_x_10) ;  /* 0x00000000002c7947 */ /* 0x000fec0003800000 */
.L_x_9:
[----:B------:R-:W1:Y:S02]  /*4fa0*/  LDC R70, c[0x0][0x224] ;  /* 0x00008900ff467b82 */ /* 0x000e640000000800 */
[----:B-1----:R-:W-:-:S13]  /*4fb0*/  ISETP.GE.AND P0, PT, R70, 0x2, PT ;  /* 0x000000024600780c */ /* 0x002fda0003f06270 */
[----:B------:R-:W-:Y:S05]  /*4fc0*/  @!P0 BRA `(.L_x_10) ;  /* 0x0000000000208947 */ /* 0x000fea0003800000 */
[----:B------:R-:W1:Y:S01]  /*4fd0*/  S2UR UR4, SR_CTAID.Z ;  /* 0x00000000000479c3 */ /* 0x000e620000002700 */
[----:B------:R-:W-:Y:S01]  /*4fe0*/  ISETP.GT.AND P0, PT, R128, RZ, PT ;  /* 0x000000ff8000720c */ /* 0x000fe20003f04270 */
[----:B------:R-:W-:-:S12]  /*4ff0*/  IMAD.MOV.U32 R78, RZ, RZ, -0x1 ;  /* 0xffffffffff4e7424 */ /* 0x000fd800078e00ff */
[----:B------:R2:W3:Y:S04]  /*5000*/  @!P0 LDG.E.STRONG.GPU R78, desc[UR20][R110.64] ;  /* 0x000000146e4e8981 */ /* 0x0004e8000c1ef900 */
[----:B---3--:R-:W-:Y:S01]  /*5010*/  @!P0 CCTL.IVALL ;  /* 0x00000000ff00898f */ /* 0x008fe20002000000 */
[----:B-1----:R-:W-:-:S04]  /*5020*/  ISETP.NE.AND P0, PT, RZ, UR4, PT ;  /* 0x00000004ff007c0c */ /* 0x002fc8000bf05270 */
[----:B----4-:R-:W-:Y:S02]  /*5030*/  FSEL R112, R112, RZ, !P0 ;  /* 0x000000ff70707208 */ /* 0x010fe40004000000 */
[----:B------:R-:W-:-:S07]  /*5040*/  FSEL R113, R113, 1.875, !P0 ;  /* 0x3ff0000071717808 */ /* 0x000fce0004000000 */
.L_x_10:
[----:B------:R-:W-:Y:S01]  /*5050*/  SHF.R.S32.HI R73, RZ, 0x1f, R128 ;  /* 0x0000001fff497819 */ /* 0x000fe20000011480 */
[----:B------:R-:W3:Y:S01]  /*5060*/  LDC.64 R76, c[0x0][0x2b0] ;  /* 0x0000ac00ff4c7b82 */ /* 0x000ee20000000a00 */
[----:B------:R-:W-:Y:S01]  /*5070*/  ULEA UR17, UR22, UR17, 0x1 ;  /* 0x0000001116117291 */ /* 0x000fe2000f8e083f */
[C---:B------:R-:W-:Y:S01]  /*5080*/  LOP3.LUT R80, R128.reuse, 0x1f, RZ, 0xc0, !PT ;  /* 0x0000001f80507812 */ /* 0x040fe200078ec0ff */
[----:B------:R-:W-:Y:S01]  /*5090*/  USHF.L.U32 UR10, UR16, 0x4, URZ ;  /* 0x00000004100a7899 */ /* 0x000fe2000800063f */
[CC--:B------:R-:W-:Y:S01]  /*50a0*/  LEA.HI R93, R73.reuse, R128.reuse, RZ, 0x5 ;  /* 0x00000080495d7211 */ /* 0x0c0fe200078f28ff */
[----:B------:R-:W-:Y:S01]  /*50b0*/  USHF.L.U32 UR17, UR17, 0x3, URZ ;  /* 0x0000000311117899 */ /* 0x000fe2000800063f */
[----:B------:R-:W-:Y:S01]  /*50c0*/  LEA.HI R73, R73, R128, RZ, 0x7 ;  /* 0x0000008049497211 */ /* 0x000fe200078f38ff */
[----:B------:R-:W-:Y:S01]  /*50d0*/  UMOV UR7, 0x400 ;  /* 0x0000040000077882 */ /* 0x000fe20000000000 */
[----:B------:R-:W-:Y:S01]  /*50e0*/  SHF.R.S32.HI R74, RZ, 0x5, R93 ;  /* 0x00000005ff4a7819 */ /* 0x000fe2000001145d */
[----:B-1----:R-:W1:Y:S01]  /*50f0*/  LDC R70, c[0x0][0x224] ;  /* 0x00008900ff467b82 */ /* 0x002e620000000800 */
[----:B------:R-:W-:Y:S01]  /*5100*/  SHF.R.S32.HI R73, RZ, 0x7, R73 ;  /* 0x00000007ff497819 */ /* 0x000fe20000011449 */
[----:B------:R-:W-:Y:S01]  /*5110*/  UIMAD UR10, UR17, 0x22, UR10 ;  /* 0x00000022110a78a4 */ /* 0x000fe2000f8e020a */
[----:B------:R-:W-:Y:S01]  /*5120*/  SHF.R.S32.HI R71, RZ, 0x1f, R74 ;  /* 0x0000001fff477819 */ /* 0x000fe2000001144a */
[----:B------:R-:W-:Y:S01]  /*5130*/  ULDC.64 UR4, c[0x0][0x2b0] ;  /* 0x0000ac0000047ab9 */ /* 0x000fe20000000a00 */
[----:B------:R-:W-:Y:S01]  /*5140*/  LOP3.LUT R93, R93, 0xffffffe0, RZ, 0xc0, !PT ;  /* 0xffffffe05d5d7812 */ /* 0x000fe200078ec0ff */
[----:B------:R-:W-:Y:S01]  /*5150*/  IMAD.U32 R90, RZ, RZ, UR4 ;  /* 0x00000004ff5a7e24 */ /* 0x000fe2000f8e00ff */
[----:B------:R-:W-:Y:S01]  /*5160*/  LEA.HI R71, R71, R74, RZ, 0x2 ;  /* 0x0000004a47477211 */ /* 0x000fe200078f10ff */
[----:B------:R-:W2:Y:S01]  /*5170*/  S2UR UR6, SR_CgaCtaId ;  /* 0x00000000000679c3 */ /* 0x000ea20000008800 */
[C---:B------:R-:W-:Y:S01]  /*5180*/  LOP3.LUT R95, R128.reuse, 0x3, RZ, 0xc0, !PT ;  /* 0x00000003805f7812 */ /* 0x040fe200078ec0ff */
[----:B------:R-:W-:Y:S01]  /*5190*/  IMAD.IADD R93, R128, 0x1, -R93 ;  /* 0x00000001805d7824 */ /* 0x000fe200078e0a5d */
[----:B------:R-:W-:Y:S01]  /*51a0*/  LOP3.LUT R71, R71, 0xfffffffc, RZ, 0xc0, !PT ;  /* 0xfffffffc47477812 */ /* 0x000fe200078ec0ff */
[----:B------:R-:W-:Y:S01]  /*51b0*/  ULDC UR9, c[0x0][0x2b8] ;  /* 0x0000ae0000097ab9 */ /* 0x000fe20000000800 */
[----:B------:R-:W-:-:S02]  /*51c0*/  SHF.R.U32.HI R80, RZ, 0x2, R80 ;  /* 0x00000002ff507819 */ /* 0x000fc40000011650 */
[----:B------:R-:W-:Y:S01]  /*51d0*/  LEA R94, R94, R93, 0x6 ;  /* 0x0000005d5e5e7211 */ /* 0x000fe200078e30ff */
[----:B------:R-:W-:Y:S02]  /*51e0*/  IMAD.IADD R74, R74, 0x1, -R71 ;  /* 0x000000014a4a7824 */ /* 0x000fe400078e0a47 */
[----:B------:R-:W-:Y:S02]  /*51f0*/  IMAD R95, R80, 0x22, R95 ;  /* 0x00000022505f7824 */ /* 0x000fe400078e025f */
[----:B------:R-:W-:Y:S01]  /*5200*/  IMAD.WIDE R120, R94, 0x8, RZ ;  /* 0x000000085e787825 */ /* 0x000fe200078e02ff */
[----:B------:R-:W-:Y:S02]  /*5210*/  LEA.HI R72, R74, R74, RZ, 0x1 ;  /* 0x0000004a4a487211 */ /* 0x000fe400078f08ff */
[----:B-1----:R-:W-:Y:S01]  /*5220*/  ISETP.GT.AND P5, PT, R70, 0x1, PT ;  /* 0x000000014600780c */ /* 0x002fe20003fa4270 */
[----:B------:R-:W-:Y:S01]  /*5230*/  VIADD R95, R95, UR10 ;  /* 0x0000000a5f5f7c36 */ /* 0x000fe20008000000 */
[----:B------:R-:W-:-:S02]  /*5240*/  LOP3.LUT R71, R72, 0x3ffffffe, RZ, 0xc0, !PT ;  /* 0x3ffffffe48477812 */ /* 0x000fc400078ec0ff */
[----:B------:R-:W-:Y:S02]  /*5250*/  SHF.R.S32.HI R72, RZ, 0x1, R72 ;  /* 0x00000001ff487819 */ /* 0x000fe40000011448 */
[----:B------:R-:W-:Y:S01]  /*5260*/  ISETP.EQ.AND P5, PT, R0, RZ, P5 ;  /* 0x000000ff0000720c */ /* 0x000fe20002fa2270 */
[----:B------:R-:W-:Y:S01]  /*5270*/  IMAD.IADD R71, R74, 0x1, -R71 ;  /* 0x000000014a477824 */ /* 0x000fe200078e0a47 */
[----:B--2---:R-:W-:Y:S01]  /*5280*/  ULEA UR6, UR6, UR7, 0x18 ;  /* 0x0000000706067291 */ /* 0x004fe2000f8ec03f */
[----:B------:R-:W-:Y:S01]  /*5290*/  IMAD R72, R73, 0x2, R72 ;  /* 0x0000000249487824 */ /* 0x000fe200078e0248 */
[----:B------:R-:W1:Y:S01]  /*52a0*/  LDC.64 R74, c[0x0][0x2f0] ;  /* 0x0000bc00ff4a7b82 */ /* 0x000e620000000a00 */
[----:B------:R-:W-:Y:S01]  /*52b0*/  MOV R0, UR5 ;  /* 0x0000000500007c02 */ /* 0x000fe20008000f00 */
[----:B------:R-:W-:Y:S01]  /*52c0*/  ULDC.64 UR4, c[0x0][0x2d0] ;  /* 0x0000b40000047ab9 */ /* 0x000fe20000000a00 */
[C-C-:B------:R-:W-:Y:S01]  /*52d0*/  IMAD R96, R72.reuse, 0x8, R71.reuse ;  /* 0x0000000848607824 */ /* 0x140fe200078e0247 */
[----:B------:R-:W-:Y:S01]  /*52e0*/  LEA R95, R95, UR6, 0x4 ;  /* 0x000000065f5f7c11 */ /* 0x000fe2000f8e20ff */
[----:B------:R-:W-:-:S02]  /*52f0*/  IMAD R72, R72, 0x2, R71 ;  /* 0x0000000248487824 */ /* 0x000fc400078e0247 */
[----:B------:R-:W-:Y:S01]  /*5300*/  IMAD.U32 R73, RZ, RZ, UR5 ;  /* 0x00000005ff497e24 */ /* 0x000fe2000f8e00ff */
[----:B------:R-:W-:Y:S01]  /*5310*/  LEA R96, R96, UR18, 0x2 ;  /* 0x0000001260607c11 */ /* 0x000fe2000f8e10ff */
[----:B------:R-:W-:-:S03]  /*5320*/  IMAD.SHL.U32 R72, R72, 0x4, RZ ;  /* 0x0000000448487824 */ /* 0x000fc600078e00ff */
[----:B------:R-:W-:Y:S01]  /*5330*/  SHF.R.S32.HI R119, RZ, 0x1f, R96 ;  /* 0x0000001fff777819 */ /* 0x000fe20000011460 */
[----:B---3--:R-:W-:-:S04]  /*5340*/  IMAD.WIDE.U32 R82, R96, R76, R120 ;  /* 0x0000004c60527225 */ /* 0x008fc800078e0078 */
[C---:B------:R-:W-:Y:S01]  /*5350*/  IMAD R71, R119.reuse, R76, RZ ;  /* 0x0000004c77477224 */ /* 0x040fe200078e02ff */
[----:B----4-:R-:W-:Y:S01]  /*5360*/  IADD3 R92, P0, R2, R82, RZ ;  /* 0x00000052025c7210 */ /* 0x010fe20007f1e0ff */
[----:B------:R-:W-:Y:S02]  /*5370*/  IMAD R72, R72, 0x220, RZ ;  /* 0x0000022048487824 */ /* 0x000fe400078e02ff */
[C---:B------:R-:W-:Y:S02]  /*5380*/  IMAD R70, R96.reuse, R77, R71 ;  /* 0x0000004d60467224 */ /* 0x040fe400078e0247 */
[----:B------:R-:W2:Y:S01]  /*5390*/  LDC R71, c[0x0][0x2bc] ;  /* 0x0000af00ff477b82 */ /* 0x000ea20000000800 */
[-C--:B-1----:R-:W-:Y:S02]  /*53a0*/  IMAD R119, R119, R74.reuse, RZ ;  /* 0x0000004a77777224 */ /* 0x082fe400078e02ff */
[----:B------:R-:W-:Y:S01]  /*53b0*/  IMAD.WIDE.U32 R120, R96, R74, R120 ;  /* 0x0000004a60787225 */ /* 0x000fe200078e0078 */
[----:B------:R-:W-:-:S03]  /*53c0*/  IADD3.X R91, R3, R83, R70, P0, !PT ;  /* 0x00000053035b7210 */ /* 0x000fc600007fe446 */
[----:B------:R-:W-:Y:S01]  /*53d0*/  IMAD R119, R96, R75, R119 ;  /* 0x0000004b60777224 */ /* 0x000fe200078e0277 */
[----:B------:R-:W-:Y:S01]  /*53e0*/  IADD3 R116, P0, R68, R120, RZ ;  /* 0x0000007844747210 */ /* 0x000fe20007f1e0ff */
[----:B------:R-:W-:Y:S01]  /*53f0*/  IMAD R93, R93, 0x8, R72 ;  /* 0x000000085d5d7824 */ /* 0x000fe200078e0248 */
[----:B------:R-:W-:Y:S01]  /*5400*/  MOV R72, UR4 ;  /* 0x0000000400487c02 */ /* 0x000fe20008000f00 */
[----:B------:R-:W-:Y:S02]  /*5410*/  IMAD.IADD R119, R121, 0x1, R119 ;  /* 0x0000000179777824 */ /* 0x000fe400078e0277 */
[----:B------:R-:W-:Y:S02]  /*5420*/  IMAD.U32 R70, RZ, RZ, UR9 ;  /* 0x00000009ff467e24 */ /* 0x000fe4000f8e00ff */
[----:B------:R-:W-:Y:S01]  /*5430*/  IMAD.X R117, R69, 0x1, R119, P0 ;  /* 0x0000000145757824 */ /* 0x000fe200000e0677 */
[----:B------:R-:W-:Y:S06]  /*5440*/  @!P5 BRA `(.L_x_11) ;  /* 0x000000000098d947 */ /* 0x000fec0003800000 */
[----:B------:R-:W1:Y:S01]  /*5450*/  S2R R79, SR_CTAID.Z ;  /* 0x00000000004f7919 */ /* 0x000e620000002700 */
[----:B------:R-:W3:Y:S08]  /*5460*/  LDC.64 R72, c[0x0][0x2d0] ;  /* 0x0000b400ff487b82 */ /* 0x000ef00000000a00 */
[----:B--2---:R-:W2:Y:S01]  /*5470*/  LDC.64 R70, c[0x0][0x2b8] ;  /* 0x0000ae00ff467b82 */ /* 0x004ea20000000a00 */
[----:B-1----:R-:W-:-:S13]  /*5480*/  ISETP.NE.AND P1, PT, R78, R79, PT ;  /* 0x0000004f4e00720c */ /* 0x002fda0003f25270 */
[----:B------:R-:W-:Y:S06]  /*5490*/  BAR.RED.AND.DEFER_BLOCKING 0x0, P1 ;  /* 0x0000000000007b1d */ /* 0x000fec0000814400 */
[----:B------:R-:W1:Y:S01]  /*54a0*/  B2R.RESULT RZ, P1 ;  /* 0x0000000000ff731c */ /* 0x000e620000024000 */
[----:B------:R-:W-:-:S04]  /*54b0*/  ISETP.NE.AND P0, PT, R79, RZ, PT ;  /* 0x000000ff4f00720c */ /* 0x000fc80003f05270 */
[----:B------:R-:W-:Y:S02]  /*54c0*/  SEL R90, R76, R74, !P0 ;  /* 0x0000004a4c5a7207 */ /* 0x000fe40004000000 */
[----:B------:R-:W-:Y:S02]  /*54d0*/  SEL R0, R77, R75, !P0 ;  /* 0x0000004b4d007207 */ /* 0x000fe40004000000 */
[----:B------:R-:W-:Y:S02]  /*54e0*/  SEL R92, R92, R116, !P0 ;  /* 0x000000745c5c7207 */ /* 0x000fe40004000000 */
[----:B------:R-:W-:Y:S02]  /*54f0*/  SEL R91, R91, R117, !P0 ;  /* 0x000000755b5b7207 */ /* 0x000fe40004000000 */
[----:B------:R-:W-:Y:S01]  /*5500*/  SEL R2, R2, R68, !P0 ;  /* 0x0000004402027207 */ /* 0x000fe20004000000 */
[----:B---3--:R-:W3:Y:S01]  /*5510*/  @P0 LDC R72, c[0x0][0x310] ;  /* 0x0000c400ff480b82 */ /* 0x008ee20000000800 */
[----:B------:R-:W-:-:S07]  /*5520*/  SEL R3, R3, R69, !P0 ;  /* 0x0000004503037207 */ /* 0x000fce0004000000 */
[----:B------:R-:W3:Y:S08]  /*5530*/  @P0 LDC R73, c[0x0][0x314] ;  /* 0x0000c500ff490b82 */ /* 0x000ef00000000800 */
[----:B--2---:R-:W2:Y:S08]  /*5540*/  @P0 LDC R70, c[0x0][0x2f8] ;  /* 0x0000be00ff460b82 */ /* 0x004eb00000000800 */
[----:B------:R-:W2:Y:S01]  /*5550*/  @P0 LDC R71, c[0x0][0x2fc] ;  /* 0x0000bf00ff470b82 */ /* 0x000ea20000000800 */
[----:B-1----:R-:W-:Y:S05]  /*5560*/  @!P1 BRA `(.L_x_12) ;  /* 0x0000000000289947 */ /* 0x002fea0003800000 */
[----:B------:R-:W-:-:S13]  /*5570*/  ISETP.GT.AND P1, PT, R128, RZ, PT ;  /* 0x000000ff8000720c */ /* 0x000fda0003f24270 */
.L_x_14:
[----:B------:R-:W-:Y:S05]  /*5580*/  YIELD ;  /* 0x0000000000007946 */ /* 0x000fea0003800000 */
[----:B-1---5:R-:W-:Y:S05]  /*5590*/  @P1 BRA `(.L_x_13) ;  /* 0x0000000000081947 */ /* 0x022fea0003800000 */
[----:B------:R1:W4:Y:S04]  /*55a0*/  LDG.E.STRONG.GPU R78, desc[UR20][R110.64] ;  /* 0x000000146e4e7981 */ /* 0x000328000c1ef900 */
[----:B----4-:R-:W-:Y:S01]  /*55b0*/  CCTL.IVALL ;  /* 0x00000000ff00798f */ /* 0x010fe20002000000 */
.L_x_13:
[----:B------:R-:W-:Y:S01]  /*55c0*/  ISETP.NE.AND P0, PT, R78, R79, PT ;  /* 0x0000004f4e00720c */ /* 0x000fe20003f05270 */
[----:B------:R-:W-:-:S12]  /*55d0*/  WARPSYNC.ALL ;  /* 0x0000000000007948 */ /* 0x000fd80003800000 */
[----:B------:R-:W-:Y:S06]  /*55e0*/  BAR.RED.AND.DEFER_BLOCKING 0x0, P0 ;  /* 0x0000000000007b1d */ /* 0x000fec0000014400 */
[----:B------:R-:W4:Y:S02]  /*55f0*/  B2R.RESULT RZ, P0 ;  /* 0x0000000000ff731c */ /* 0x000f240000004000 */
[----:B----4-:R-:W-:Y:S05]  /*5600*/  @P0 BRA `(.L_x_14) ;  /* 0xfffffffc00dc0947 */ /* 0x010fea000383ffff */
.L_x_12:
[----:B------:R-:W-:Y:S05]  /*5610*/  WARPSYNC.ALL ;  /* 0x0000000000007948 */ /* 0x000fea0003800000 */
[----:B------:R-:W-:Y:S06]  /*5620*/  BAR.SYNC.DEFER_BLOCKING 0x0 ;  /* 0x0000000000007b1d */ /* 0x000fec0000010000 */
[----:B------:R-:W-:Y:S01]  /*5630*/  @!PT LDS RZ, [RZ] ;  /* 0x00000000fffff984 */ /* 0x000fe20000000800 */
[----:B------:R-:W-:Y:S01]  /*5640*/  @!PT LDS RZ, [RZ] ;  /* 0x00000000fffff984 */ /* 0x000fe20000000800 */
[----:B------:R-:W-:Y:S01]  /*5650*/  @!PT LDS RZ, [RZ] ;  /* 0x00000000fffff984 */ /* 0x000fe20000000800 */
[----:B------:R-:W-:Y:S01]  /*5660*/  @!PT LDS RZ, [RZ] ;  /* 0x00000000fffff984 */ /* 0x000fe20000000800 */
[----:B------:R-:W-:Y:S06]  /*5670*/  MEMBAR.SC.GPU ;  /* 0x0000000000007992 */ /* 0x000fec0000002000 */
[----:B------:R-:W-:-:S00]  /*5680*/  ERRBAR ;  /* 0x00000000000079ab */ /* 0x000fc00000000000 */
[----:B------:R-:W-:Y:S06]  /*5690*/  CGAERRBAR ;  /* 0x00000000000075ab */ /* 0x000fec0000000000 */
[----:B------:R-:W-:Y:S01]  /*56a0*/  CCTL.IVALL ;  /* 0x00000000ff00798f */ /* 0x000fe20002000000 */
.L_x_11:
[----:B------:R-:W4:Y:S01]  /*56b0*/  S2UR UR9, SR_CgaCtaId ;  /* 0x00000000000979c3 */ /* 0x000f220000008800 */
[----:B------:R-:W-:Y:S01]  /*56c0*/  DSETP.NEU.AND P0, PT, R112, RZ, PT ;  /* 0x000000ff7000722a */ /* 0x000fe20003f0d000 */
[----:B------:R-:W-:Y:S01]  /*56d0*/  UMOV UR4, 0x400 ;  /* 0x0000040000047882 */ /* 0x000fe20000000000 */
[----:B------:R-:W-:Y:S01]  /*56e0*/  BSSY B2, `(.L_x_15) ;  /* 0x0001611000027945 */ /* 0x000fe20003800000 */
[----:B----4-:R-:W-:-:S11]  /*56f0*/  ULEA UR9, UR9, UR4, 0x18 ;  /* 0x0000000409097291 */ /* 0x010fd6000f8ec03f */
[----:B------:R-:W-:Y:S05]  /*5700*/  @!P0 BRA `(.L_x_16) ;  /* 0x000000e400dc8947 */ /* 0x000fea0003800000 */
[----:B------:R-:W-:Y:S01]  /*5710*/  IMAD.MOV.U32 R74, RZ, RZ, -0x1 ;  /* 0xffffffffff4a7424 */ /* 0x000fe200078e00ff */
[----:B------:R-:W-:Y:S01]  /*5720*/  ULDC UR4, c[0x0][0x228] ;  /* 0x00008a0000047ab9 */ /* 0x000fe20000000800 */
[----:B------:R-:W-:Y:S03]  /*5730*/  BSSY B1, `(.L_x_17) ;  /* 0x00001bf000017945 */ /* 0x000fe60003800000 */
[----:B------:R-:W-:-:S04]  /*5740*/  SHF.L.U32 R74, R74, UR4, RZ ;  /* 0x000000044a4a7c19 */ /* 0x000fc800080006ff */
[----:B------:R-:W-:-:S05]  /*5750*/  LOP3.LUT R74, R74, UR8, RZ, 0xc, !PT ;  /* 0x000000084a4a7c12 */ /* 0x000fca000f8e0cff */
[----:B------:R-:W-:-:S05]  /*5760*/  VIADD R74, R74, UR19 ;  /* 0x000000134a4a7c36 */ /* 0x000fca0008000000 */
[----:B------:R-:W-:-:S04]  /*5770*/  LEA R74, R74, 0x40, 0x6 ;  /* 0x000000404a4a7811 */ /* 0x000fc800078e30ff */
[----:B------:R-:W-:-:S13]  /*5780*/  ISETP.LE.AND P0, PT, R74, UR18, PT ;  /* 0x000000124a007c0c */ /* 0x000fda000bf03270 */
[----:B------:R-:W-:Y:S05]  /*5790*/  @P0 BRA `(.L_x_18) ;  /* 0x00000018001c0947 */ /* 0x000fea0003800000 */
[----:B------:R-:W-:Y:S01]  /*57a0*/  IADD3 R76, P0, -R2, R92, RZ ;  /* 0x0000005c024c7210 */ /* 0x000fe20007f1e1ff */
[----:B------:R-:W-:Y:S04]  /*57b0*/  BSSY B0, `(.L_x_19) ;  /* 0x0000028000007945 */ /* 0x000fe80003800000 */
[----:B------:R-:W-:-:S05]  /*57c0*/  IMAD.X R77, R91, 0x1, ~R3, P0 ;  /* 0x000000015b4d7824 */ /* 0x000fca00000e0e03 */
[----:B------:R-:W-:-:S04]  /*57d0*/  LOP3.LUT R74, R77, R0, RZ, 0xfc, !PT ;  /* 0x000000004d4a7212 */ /* 0x000fc800078efcff */
[----:B------:R-:W-:-:S13]  /*57e0*/  ISETP.NE.U32.AND P0, PT, R74, RZ, PT ;  /* 0x000000ff4a00720c */ /* 0x000fda0003f05070 */
[----:B------:R-:W-:Y:S05]  /*57f0*/  @!P0 BRA `(.L_x_20) ;  /* 0x0000000000388947 */ /* 0x000fea0003800000 */
[----:B------:R-:W-:Y:S01]  /*5800*/  IMAD.MOV.U32 R98, RZ, RZ, R76 ;  /* 0x000000ffff627224 */ /* 0x000fe200078e004c */
[----:B------:R-:W-:Y:S01]  /*5810*/  MOV R103, R90 ;  /* 0x0000005a00677202 */ /* 0x000fe20000000f00 */
[----:B------:R-:W-:Y:S01]  /*5820*/  IMAD.MOV.U32 R97, RZ, RZ, R77 ;  /* 0x000000ffff617224 */ /* 0x000fe200078e004d */
[----:B------:R-:W-:Y:S02]  /*5830*/  MOV R106, R0 ;  /* 0x00000000006a7202 */ /* 0x000fe40000000f00 */
[----:B------:R-:W-:Y:S02]  /*5840*/  MOV R104, 0x5860 ;  /* 0x0000586000687802 */ /* 0x000fe40000000f00 */
[----:B-123-5:R-:W-:Y:S05]  /*5850*/  CALL.REL.NOINC `($__internal_0_$__cuda_sm20_div_u64) ;  /* 0x0000016000307944 */ /* 0x02efea0003c00000 */
[----:B------:R-:W-:-:S04]  /*5860*/  IADD3 R75, P0, RZ, -R99, RZ ;  /* 0x80000063ff4b7210 */ /* 0x000fc80007f1e0ff */
[----:B------:R-:W-:-:S05]  /*5870*/  IADD3.X R79, RZ, ~R98, RZ, P0, !PT ;  /* 0x80000062ff4f7210 */ /* 0x000fca00007fe4ff */
[----:B------:R-:W-:Y:S02]  /*5880*/  IMAD R74, R79, R90, RZ ;  /* 0x0000005a4f4a7224 */ /* 0x000fe400078e02ff */
[----:B------:R-:W-:-:S04]  /*5890*/  IMAD.WIDE.U32 R78, R90, R75, R76 ;  /* 0x0000004b5a4e7225 */ /* 0x000fc800078e004c */
[----:B------:R-:W-:Y:S01]  /*58a0*/  IMAD R74, R0, R75, R74 ;  /* 0x0000004b004a7224 */ /* 0x000fe200078e024a */
[----:B------:R-:W-:-:S04]  /*58b0*/  MOV R75, R99 ;  /* 0x00000063004b7202 */ /* 0x000fc80000000f00 */
[----:B------:R-:W-:Y:S01]  /*58c0*/  IADD3 R79, R79, R74, RZ ;  /* 0x0000004a4f4f7210 */ /* 0x000fe20007ffe0ff */
[----:B------:R-:W-:Y:S05]  /*58d0*/  BRA `(.L_x_21) ;  /* 0x0000000000547947 */ /* 0x000fea0003800000 */
.L_x_20:
[----:B------:R-:W4:Y:S01]  /*58e0*/  I2F.U32.RP R80, R90 ;  /* 0x0000005a00507306 */ /* 0x000f220000209000 */
[----:B------:R-:W-:-:S07]  /*58f0*/  ISETP.NE.U32.AND P0, PT, R90, RZ, PT ;  /* 0x000000ff5a00720c */ /* 0x000fce0003f05070 */
[----:B----4-:R-:W4:Y:S02]  /*5900*/  MUFU.RCP R78, R80 ;  /* 0x00000050004e7308 */ /* 0x010f240000001000 */
[----:B----4-:R-:W-:-:S06]  /*5910*/  IADD3 R78, R78, 0xffffffe, RZ ;  /* 0x0ffffffe4e4e7810 */ /* 0x010fcc0007ffe0ff */
[----:B------:R-:W4:Y:S02]  /*5920*/  F2I.FTZ.U32.TRUNC.NTZ R79, R78 ;  /* 0x0000004e004f7305 */ /* 0x000f24000021f000 */
[----:B----4-:R-:W-:Y:S01]  /*5930*/  IADD3 R74, RZ, -R79, RZ ;  /* 0x8000004fff4a7210 */ /* 0x010fe20007ffe0ff */
[----:B------:R-:W-:-:S04]  /*5940*/  IMAD.MOV.U32 R78, RZ, RZ, RZ ;  /* 0x000000ffff4e7224 */ /* 0x000fc800078e00ff */
[----:B------:R-:W-:-:S04]  /*5950*/  IMAD R74, R74, R90, RZ ;  /* 0x0000005a4a4a7224 */ /* 0x000fc800078e02ff */
[----:B------:R-:W-:-:S06]  /*5960*/  IMAD.HI.U32 R75, R79, R74, R78 ;  /* 0x0000004a4f4b7227 */ /* 0x000fcc00078e004e */
[----:B------:R-:W-:-:S05]  /*5970*/  IMAD.HI.U32 R75, R75, R76, RZ ;  /* 0x0000004c4b4b7227 */ /* 0x000fca00078e00ff */
[----:B------:R-:W-:-:S05]  /*5980*/  IADD3 R79, -R75, RZ, RZ ;  /* 0x000000ff4b4f7210 */ /* 0x000fca0007ffe1ff */
[----:B------:R-:W-:-:S05]  /*5990*/  IMAD R79, R90, R79, R76 ;  /* 0x0000004f5a4f7224 */ /* 0x000fca00078e024c */
[----:B------:R-:W-:-:S13]  /*59a0*/  ISETP.GE.U32.AND P2, PT, R79, R90, PT ;  /* 0x0000005a4f00720c */ /* 0x000fda0003f46070 */
[----:B------:R-:W-:Y:S01]  /*59b0*/  @P2 IMAD.IADD R79, R79, 0x1, -R90 ;  /* 0x000000014f4f2824 */ /* 0x000fe200078e0a5a */
[----:B------:R-:W-:-:S04]  /*59c0*/  @P2 IADD3 R75, R75, 0x1, RZ ;  /* 0x000000014b4b2810 */ /* 0x000fc80007ffe0ff */
[----:B------:R-:W-:Y:S01]  /*59d0*/  ISETP.GE.U32.AND P1, PT, R79, R90, PT ;  /* 0x0000005a4f00720c */ /* 0x000fe20003f26070 */
[----:B------:R-:W-:-:S12]  /*59e0*/  IMAD.MOV.U32 R79, RZ, RZ, RZ ;  /* 0x000000ffff4f7224 */ /* 0x000fd800078e00ff */
[----:B------:R-:W-:Y:S01]  /*59f0*/  @P1 VIADD R75, R75, 0x1 ;  /* 0x000000014b4b1836 */ /* 0x000fe20000000000 */
[----:B------:R-:W-:-:S04]  /*5a00*/  @!P0 LOP3.LUT R75, RZ, R90, RZ, 0x33, !PT ;  /* 0x0000005aff4b8212 */ /* 0x000fc800078e33ff */
[----:B------:R-:W-:-:S05]  /*5a10*/  IADD3 R81, -R75, RZ, RZ ;  /* 0x000000ff4b517210 */ /* 0x000fca0007ffe1ff */
[----:B------:R-:W-:Y:S02]  /*5a20*/  IMAD R78, R90, R81, R76 ;  /* 0x000000515a4e7224 */ /* 0x000fe400078e024c */
.L_x_21:
[----:B------:R-:W-:Y:S05]  /*5a30*/  BSYNC B0 ;  /* 0x0000000000007941 */ /* 0x000fea0003800000 */
.L_x_19:
[----:B------:R-:W-:Y:S01]  /*5a40*/  ULDC.64 UR4, c[0x0][0x210] ;  /* 0x0000840000047ab9 */ /* 0x000fe20000000a00 */
[--C-:B------:R-:W-:Y:S02]  /*5a50*/  SHF.R.U64 R78, R78, 0x3, R79.reuse ;  /* 0x000000034e4e7819 */ /* 0x100fe4000000124f */
[----:B------:R-:W-:Y:S02]  /*5a60*/  CS2R R88, SRZ ;  /* 0x0000000000587805 */ /* 0x000fe4000001ff00 */
[----:B------:R-:W-:Y:S02]  /*5a70*/  ISETP.GE.AND P1, PT, R94, UR5, PT ;  /* 0x000000055e007c0c */ /* 0x000fe4000bf26270 */
[----:B------:R-:W-:Y:S02]  /*5a80*/  SHF.R.U32.HI R79, RZ, 0x3, R79 ;  /* 0x00000003ff4f7819 */ /* 0x000fe4000001164f */
[----:B------:R-:W-:Y:S02]  /*5a90*/  ISETP.GE.U32.AND P0, PT, R75, R78, PT ;  /* 0x0000004e4b00720c */ /* 0x000fe40003f06070 */
[----:B------:R-:W-:-:S02]  /*5aa0*/  ISETP.LT.AND P2, PT, R96, UR4, !P1 ;  /* 0x0000000460007c0c */ /* 0x000fc4000cf41270 */
[----:B------:R-:W-:-:S04]  /*5ab0*/  SHF.R.S32.HI R74, RZ, 0x1f, R75 ;  /* 0x0000001fff4a7819 */ /* 0x000fc8000001144b */
[----:B------:R-:W-:-:S13]  /*5ac0*/  ISETP.GE.U32.AND.EX P0, PT, R74, R79, P2, P0 ;  /* 0x0000004f4a00720c */ /* 0x000fda0001706100 */
[----:B------:R-:W-:Y:S02]  /*5ad0*/  @P0 IMAD.MOV.U32 R78, RZ, RZ, R92 ;  /* 0x000000ffff4e0224 */ /* 0x000fe400078e005c */
[----:B------:R-:W-:-:S05]  /*5ae0*/  @P0 IMAD.MOV.U32 R79, RZ, RZ, R91 ;  /* 0x000000ffff4f0224 */ /* 0x000fca00078e005b */
[----:B------:R1:W4:Y:S01]  /*5af0*/  @P0 LDG.E.LTC128B.64 R88, desc[UR20][R78.64] ;  /* 0x000000144e580981 */ /* 0x000322000c1e1b20 */
[----:B------:R-:W-:Y:S01]  /*5b00*/  IADD3 R103, P0, R76, 0x100, RZ ;  /* 0x000001004c677810 */ /* 0x000fe20007f1e0ff */
[----:B------:R-:W-:Y:S04]  /*5b10*/  BSSY B0, `(.L_x_22) ;  /* 0x000001d000007945 */ /* 0x000fe80003800000 */
[----:B------:R-:W-:-:S05]  /*5b20*/  IMAD.X R101, RZ, RZ, R77, P0 ;  /* 0x000000ffff657224 */ /* 0x000fca00000e064d */
[----:B------:R-:W-:-:S04]  /*5b30*/  LOP3.LUT R76, R101, R0, RZ, 0xfc, !PT ;  /* 0x00000000654c7212 */ /* 0x000fc800078efcff */
[----:B------:R-:W-:-:S13]  /*5b40*/  ISETP.NE.U32.AND P0, PT, R76, RZ, PT ;  /* 0x000000ff4c00720c */ /* 0x000fda0003f05070 */
[----:B-1----:R-:W-:Y:S05]  /*5b50*/  @!P0 BRA `(.L_x_23) ;  /* 0x0000000000148947 */ /* 0x002fea0003800000 */
[----:B------:R-:W-:Y:S01]  /*5b60*/  IMAD.MOV.U32 R102, RZ, RZ, R90 ;  /* 0x000000ffff667224 */ /* 0x000fe200078e005a */
[----:B------:R-:W-:Y:S02]  /*5b70*/  MOV R99, R0 ;  /* 0x0000000000637202 */ /* 0x000fe40000000f00 */
[----:B------:R-:W-:Y:S02]  /*5b80*/  MOV R100, 0x5ba0 ;  /* 0x00005ba000647802 */ /* 0x000fe40000000f00 */
[----:B--2345:R-:W-:Y:S05]  /*5b90*/  CALL.REL.NOINC `($__internal_1_$__cuda_sm20_rem_u64) ;  /* 0x0000016000747944 */ /* 0x03cfea0003c00000 */
[----:B------:R-:W-:Y:S05]  /*5ba0*/  BRA `(.L_x_24) ;  /* 0x00000000004c7947 */ /* 0x000fea0003800000 */
.L_x_23:
[----:B------:R-:W1:Y:S01]  /*5bb0*/  I2F.U32.RP R78, R90 ;  /* 0x0000005a004e7306 */ /* 0x000e620000209000 */
[----:B------:R-:W-:Y:S02]  /*5bc0*/  MOV R80, RZ ;  /* 0x000000ff00507202 */ /* 0x000fe40000000f00 */
[----:B------:R-:W-:-:S05]  /*5bd0*/  MOV R105, RZ ;  /* 0x000000ff00697202 */ /* 0x000fca0000000f00 */
[----:B-1----:R-:W1:Y:S02]  /*5be0*/  MUFU.RCP R77, R78 ;  /* 0x0000004e004d7308 */ /* 0x002e640000001000 */
[----:B-1----:R-:W-:-:S06]  /*5bf0*/  VIADD R77, R77, 0xffffffe ;  /* 0x0ffffffe4d4d7836 */ /* 0x002fcc0000000000 */
[----:B------:R-:W1:Y:S02]  /*5c00*/  F2I.FTZ.U32.TRUNC.NTZ R81, R77 ;  /* 0x0000004d00517305 */ /* 0x000e64000021f000 */
[----:B-1----:R-:W-:-:S04]  /*5c10*/  IMAD.MOV R76, RZ, RZ, -R81 ;  /* 0x000000ffff4c7224 */ /* 0x002fc800078e0a51 */
[----:B------:R-:W-:-:S04]  /*5c20*/  IMAD R76, R76, R90, RZ ;  /* 0x0000005a4c4c7224 */ /* 0x000fc800078e02ff */
[----:B------:R-:W-:-:S06]  /*5c30*/  IMAD.HI.U32 R76, R81, R76, R80 ;  /* 0x0000004c514c7227 */ /* 0x000fcc00078e0050 */
[----:B------:R-:W-:-:S04]  /*5c40*/  IMAD.HI.U32 R76, R76, R103, RZ ;  /* 0x000000674c4c7227 */ /* 0x000fc800078e00ff */
[----:B------:R-:W-:-:S04]  /*5c50*/  IMAD.MOV R76, RZ, RZ, -R76 ;  /* 0x000000ffff4c7224 */ /* 0x000fc800078e0a4c */
[----:B------:R-:W-:-:S05]  /*5c60*/  IMAD R103, R90, R76, R103 ;  /* 0x0000004c5a677224 */ /* 0x000fca00078e0267 */
[----:B------:R-:W-:-:S13]  /*5c70*/  ISETP.GE.U32.AND P0, PT, R103, R90, PT ;  /* 0x0000005a6700720c */ /* 0x000fda0003f06070 */
[-C--:B------:R-:W-:Y:S02]  /*5c80*/  @P0 IADD3 R103, R103, -R90.reuse, RZ ;  /* 0x8000005a67670210 */ /* 0x080fe40007ffe0ff */
[----:B------:R-:W-:Y:S02]  /*5c90*/  ISETP.NE.U32.AND P0, PT, R90, RZ, PT ;  /* 0x000000ff5a00720c */ /* 0x000fe40003f05070 */
[----:B------:R-:W-:-:S13]  /*5ca0*/  ISETP.GE.U32.AND P2, PT, R103, R90, PT ;  /* 0x0000005a6700720c */ /* 0x000fda0003f46070 */
[----:B------:R-:W-:Y:S01]  /*5cb0*/  @P2 IMAD.IADD R103, R103, 0x1, -R90 ;  /* 0x0000000167672824 */ /* 0x000fe200078e0a5a */
[----:B------:R-:W-:-:S04]  /*5cc0*/  @!P0 LOP3.LUT R103, RZ, R90, RZ, 0x33, !PT ;  /* 0x0000005aff678212 */ /* 0x000fc800078e33ff */
[----:B------:R-:W-:Y:S02]  /*5cd0*/  MOV R104, R103 ;  /* 0x0000006700687202 */ /* 0x000fe40000000f00 */
.L_x_24:
[----:B------:R-:W-:Y:S05]  /*5ce0*/  BSYNC B0 ;  /* 0x0000000000007941 */ /* 0x000fea0003800000 */
.L_x_22:
[----:B------:R-:W-:Y:S01]  /*5cf0*/  VIADD R77, R94, 0x20 ;  /* 0x000000205e4d7836 */ /* 0x000fe20000000000 */
[----:B------:R-:W-:Y:S01]  /*5d00*/  ULDC.64 UR4, c[0x0][0x210] ;  /* 0x0000840000047ab9 */ /* 0x000fe20000000a00 */
[--C-:B------:R-:W-:Y:S02]  /*5d10*/  SHF.R.U64 R76, R104, 0x3, R105.reuse ;  /* 0x00000003684c7819 */ /* 0x100fe40000001269 */
[----:B------:R-:W-:Y:S02]  /*5d20*/  CS2R R86, SRZ ;  /* 0x0000000000567805 */ /* 0x000fe4000001ff00 */
[----:B------:R-:W-:Y:S02]  /*5d30*/  ISETP.GE.AND P0, PT, R77, UR5, PT ;  /* 0x000000054d007c0c */ /* 0x000fe4000bf06270 */
[----:B------:R-:W-:Y:S02]  /*5d40*/  SHF.R.U32.HI R77, RZ, 0x3, R105 ;  /* 0x00000003ff4d7819 */ /* 0x000fe40000011669 */
[----:B------:R-:W-:-:S02]  /*5d50*/  ISETP.GE.U32.AND P2, PT, R75, R76, PT ;  /* 0x0000004c4b00720c */ /* 0x000fc40003f46070 */
[----:B------:R-:W-:-:S04]  /*5d60*/  ISETP.LT.AND P3, PT, R96, UR4, !P0 ;  /* 0x0000000460007c0c */ /* 0x000fc8000c761270 */
[----:B------:R-:W-:-:S13]  /*5d70*/  ISETP.GE.U32.AND.EX P2, PT, R74, R77, P3, P2 ;  /* 0x0000004d4a00720c */ /* 0x000fda0001f46120 */
[----:B------:R-:W-:Y:S02]  /*5d80*/  @P2 IMAD.MOV.U32 R78, RZ, RZ, R92 ;  /* 0x000000ffff4e2224 */ /* 0x000fe400078e005c */
[----:B------:R-:W-:-:S05]  /*5d90*/  @P2 IMAD.MOV.U32 R79, RZ, RZ, R91 ;  /* 0x000000ffff4f2224 */ /* 0x000fca00078e005b */
[----:B------:R1:W4:Y:S01]  /*5da0*/  @P2 LDG.E.LTC128B.64 R86, desc[UR20][R78.64+0x100] ;  /* 0x000100144e562981 */ /* 0x000322000c1e1b20 */
[----:B--2---:R-:W-:Y:S01]  /*5db0*/  IADD3 R74, P2, R70, R92, RZ ;  /* 0x0000005c464a7210 */ /* 0x004fe20007f5e0ff */
[----:B------:R-:W-:Y:S04]  /*5dc0*/  BSSY B0, `(.L_x_25) ;  /* 0x000002b000007945 */ /* 0x000fe80003800000 */
[----:B------:R-:W-:Y:S01]  /*5dd0*/  IMAD.X R75, R71, 0x1, R91, P2 ;  /* 0x00000001474b7824 */ /* 0x000fe200010e065b */
[----:B------:R-:W-:-:S05]  /*5de0*/  IADD3 R80, P2, -R2, R74, RZ ;  /* 0x0000004a02507210 */ /* 0x000fca0007f5e1ff */
[----:B------:R-:W-:-:S05]  /*5df0*/  IMAD.X R81, R75, 0x1, ~R3, P2 ;  /* 0x000000014b517824 */ /* 0x000fca00010e0e03 */
[----:B------:R-:W-:-:S04]  /*5e00*/  LOP3.LUT R76, R81, R0, RZ, 0xfc, !PT ;  /* 0x00000000514c7212 */ /* 0x000fc800078efcff */
[----:B------:R-:W-:-:S13]  /*5e10*/  ISETP.NE.U32.AND P2, PT, R76, RZ, PT ;  /* 0x000000ff4c00720c */ /* 0x000fda0003f45070 */
[----:B-1----:R-:W-:Y:S05]  /*5e20*/  @!P2 BRA `(.L_x_26) ;  /* 0x00000000003ca947 */ /* 0x002fea0003800000 */
[----:B------:R-:W-:Y:S01]  /*5e30*/  IMAD.MOV.U32 R98, RZ, RZ, R80 ;  /* 0x000000ffff627224 */ /* 0x000fe200078e0050 */
[----:B------:R-:W-:Y:S01]  /*5e40*/  MOV R103, R90 ;  /* 0x0000005a00677202 */ /* 0x000fe20000000f00 */
[----:B------:R-:W-:Y:S01]  /*5e50*/  IMAD.MOV.U32 R97, RZ, RZ, R81 ;  /* 0x000000ffff617224 */ /* 0x000fe200078e0051 */
[----:B------:R-:W-:Y:S02]  /*5e60*/  MOV R106, R0 ;  /* 0x00000000006a7202 */ /* 0x000fe40000000f00 */
[----:B------:R-:W-:Y:S02]  /*5e70*/  MOV R104, 0x5e90 ;  /* 0x00005e9000687802 */ /* 0x000fe40000000f00 */
[----:B---345:R-:W-:Y:S05]  /*5e80*/  CALL.REL.NOINC `($__internal_0_$__cuda_sm20_div_u64) ;  /* 0x0000015800a47944 */ /* 0x038fea0003c00000 */
[-C--:B------:R-:W-:Y:S02]  /*5e90*/  IADD3 R77, P2, RZ, -R99.reuse, RZ ;  /* 0x80000063ff4d7210 */ /* 0x080fe40007f5e0ff */
[----:B------:R-:W-:Y:S02]  /*5ea0*/  MOV R78, R99 ;  /* 0x00000063004e7202 */ /* 0x000fe40000000f00 */
[----:B------:R-:W-:Y:S01]  /*5eb0*/  IADD3.X R79, RZ, ~R98, RZ, P2, !PT ;  /* 0x80000062ff4f7210 */ /* 0x000fe200017fe4ff */
[----:B------:R-:W-:-:S04]  /*5ec0*/  IMAD.WIDE.U32 R82, R90, R77, R80 ;  /* 0x0000004d5a527225 */ /* 0x000fc800078e0050 */
[----:B------:R-:W-:-:S04]  /*5ed0*/  IMAD R76, R79, R90, RZ ;  /* 0x0000005a4f4c7224 */ /* 0x000fc800078e02ff */
[----:B------:R-:W-:Y:S01]  /*5ee0*/  IMAD R76, R0, R77, R76 ;  /* 0x0000004d004c7224 */ /* 0x000fe200078e024c */
[----:B------:R-:W-:-:S04]  /*5ef0*/  MOV R77, R82 ;  /* 0x00000052004d7202 */ /* 0x000fc80000000f00 */
[----:B------:R-:W-:Y:S01]  /*5f00*/  IADD3 R76, R76, R83, RZ ;  /* 0x000000534c4c7210 */ /* 0x000fe20007ffe0ff */
[----:B------:R-:W-:Y:S05]  /*5f10*/  BRA `(.L_x_27) ;  /* 0x0000000000547947 */ /* 0x000fea0003800000 */
.L_x_26:
[----:B------:R-:W1:Y:S01]  /*5f20*/  I2F.U32.RP R82, R90 ;  /* 0x0000005a00527306 */ /* 0x000e620000209000 */
[----:B------:R-:W-:Y:S01]  /*5f30*/  IMAD.MOV.U32 R78, RZ, RZ, RZ ;  /* 0x000000ffff4e7224 */ /* 0x000fe200078e00ff */
[----:B------:R-:W-:-:S06]  /*5f40*/  ISETP.NE.U32.AND P2, PT, R90, RZ, PT ;  /* 0x000000ff5a00720c */ /* 0x000fcc0003f45070 */
[----:B-1----:R-:W1:Y:S02]  /*5f50*/  MUFU.RCP R79, R82 ;  /* 0x00000052004f7308 */ /* 0x002e640000001000 */
[----:B-1----:R-:W-:-:S06]  /*5f60*/  IADD3 R79, R79, 0xffffffe, RZ ;  /* 0x0ffffffe4f4f7810 */ /* 0x002fcc0007ffe0ff */
[----:B------:R-:W1:Y:S02]  /*5f70*/  F2I.FTZ.U32.TRUNC.NTZ R79, R79 ;  /* 0x0000004f004f7305 */ /* 0x000e64000021f000 */
[----:B-1----:R-:W-:-:S05]  /*5f80*/  IADD3 R76, RZ, -R79, RZ ;  /* 0x8000004fff4c7210 */ /* 0x002fca0007ffe0ff */
[----:B------:R-:W-:-:S04]  /*5f90*/  IMAD R76, R76, R90, RZ ;  /* 0x0000005a4c4c7224 */ /* 0x000fc800078e02ff */
[----:B------:R-:W-:-:S04]  /*5fa0*/  IMAD.HI.U32 R77, R79, R76, R78 ;  /* 0x0000004c4f4d7227 */ /* 0x000fc800078e004e */
[----:B------:R-:W-:Y:S02]  /*5fb0*/  IMAD.MOV.U32 R76, RZ, RZ, RZ ;  /* 0x000000ffff4c7224 */ /* 0x000fe400078e00ff */
[----:B------:R-:W-:-:S05]  /*5fc0*/  IMAD.HI.U32 R78, R77, R80, RZ ;  /* 0x000000504d4e7227 */ /* 0x000fca00078e00ff */
[----:B------:R-:W-:-:S05]  /*5fd0*/  IADD3 R77, -R78, RZ, RZ ;  /* 0x000000ff4e4d7210 */ /* 0x000fca0007ffe1ff */
[----:B------:R-:W-:-:S05]  /*5fe0*/  IMAD R77, R90, R77, R80 ;  /* 0x0000004d5a4d7224 */ /* 0x000fca00078e0250 */
[----:B------:R-:W-:-:S13]  /*5ff0*/  ISETP.GE.U32.AND P4, PT, R77, R90, PT ;  /* 0x0000005a4d00720c */ /* 0x000fda0003f86070 */
[----:B------:R-:W-:Y:S01]  /*6000*/  @P4 IMAD.IADD R77, R77, 0x1, -R90 ;  /* 0x000000014d4d4824 */ /* 0x000fe200078e0a5a */
[----:B------:R-:W-:-:S04]  /*6010*/  @P4 IADD3 R78, R78, 0x1, RZ ;  /* 0x000000014e4e4810 */ /* 0x000fc80007ffe0ff */
[----:B------:R-:W-:-:S13]  /*6020*/  ISETP.GE.U32.AND P3, PT, R77, R90, PT ;  /* 0x0000005a4d00720c */ /* 0x000fda0003f66070 */
[----:B------:R-:W-:Y:S01]  /*6030*/  @P3 VIADD R78, R78, 0x1 ;  /* 0x000000014e4e3836 */ /* 0x000fe20000000000 */
[----:B------:R-:W-:-:S04]  /*6040*/  @!P2 LOP3.LUT R78, RZ, R90, RZ, 0x33, !PT ;  /* 0x0000005aff4ea212 */ /* 0x000fc800078e33ff */
[----:B------:R-:W-:-:S05]  /*6050*/  IADD3 R77, -R78, RZ, RZ ;  /* 0x000000ff4e4d7210 */ /* 0x000fca0007ffe1ff */
[----:B------:R-:W-:Y:S02]  /*6060*/  IMAD R77, R90, R77, R80 ;  /* 0x0000004d5a4d7224 */ /* 0x000fe400078e0250 */
.L_x_27:
[----:B------:R-:W-:Y:S05]  /*6070*/  BSYNC B0 ;  /* 0x0000000000007941 */ /* 0x000fea0003800000 */
.L_x_25:
[--C-:B------:R-:W-:Y:S01]  /*6080*/  SHF.R.U64 R79, R77, 0x3, R76.reuse ;  /* 0x000000034d4f7819 */ /* 0x100fe2000000124c */
[----:B------:R-:W-:Y:S01]  /*6090*/  VIADD R77, R96, 0x1 ;  /* 0x00000001604d7836 */ /* 0x000fe20000000000 */
[----:B------:R-:W-:Y:S01]  /*60a0*/  ULDC UR4, c[0x0][0x210] ;  /* 0x0000840000047ab9 */ /* 0x000fe20000000800 */
[----:B------:R-:W-:Y:S02]  /*60b0*/  CS2R R84, SRZ ;  /* 0x0000000000547805 */ /* 0x000fe4000001ff00 */
[----:B------:R-:W-:Y:S02]  /*60c0*/  ISETP.GE.U32.AND P2, PT, R78, R79, PT ;  /* 0x0000004f4e00720c */ /* 0x000fe40003f46070 */
[----:B------:R-:W-:Y:S02]  /*60d0*/  SHF.R.U32.HI R79, RZ, 0x3, R76 ;  /* 0x00000003ff4f7819 */ /* 0x000fe4000001164c */
[----:B------:R-:W-:Y:S02]  /*60e0*/  SHF.R.S32.HI R76, RZ, 0x1f, R78 ;  /* 0x0000001fff4c7819 */ /* 0x000fe4000001144e */
[----:B------:R-:W-:-:S04]  /*60f0*/  ISETP.LT.AND P3, PT, R77, UR4, !P1 ;  /* 0x000000044d007c0c */ /* 0x000fc8000cf61270 */
[----:B------:R-:W-:-:S13]  /*6100*/  ISETP.GE.U32.AND.EX P2, PT, R76, R79, P3, P2 ;  /* 0x0000004f4c00720c */ /* 0x000fda0001f46120 */
        /* <DEDUP_REMOVED lines=10> */
[----:B---345:R-:W-:Y:S05]  /*61b0*/  CALL.REL.NOINC `($__internal_1_$__cuda_sm20_rem_u64) ;  /* 0x0000015800ec7944 */ /* 0x038fea0003c00000 */
[----:B------:R-:W-:Y:S05]  /*61c0*/  BRA `(.L_x_30) ;  /* 0x00000000004c7947 */ /* 0x000fea0003800000 */
.L_x_29:
        /* <DEDUP_REMOVED lines=19> */
.L_x_30:
[----:B------:R-:W-:Y:S05]  /*6300*/  BSYNC B0 ;  /* 0x0000000000007941 */ /* 0x000fea0003800000 */
.L_x_28:
[--C-:B------:R-:W-:Y:S01]  /*6310*/  SHF.R.U64 R81, R104, 0x3, R105.reuse ;  /* 0x0000000368517819 */ /* 0x100fe20000001269 */
[----:B------:R-:W-:Y:S01]  /*6320*/  ULDC UR4, c[0x0][0x210] ;  /* 0x0000840000047ab9 */ /* 0x000fe20000000800 */
[----:B------:R-:W-:Y:S02]  /*6330*/  SHF.R.U32.HI R79, RZ, 0x3, R105 ;  /* 0x00000003ff4f7819 */ /* 0x000fe40000011669 */
[----:B------:R-:W-:Y:S02]  /*6340*/  CS2R R82, SRZ ;  /* 0x0000000000527805 */ /* 0x000fe4000001ff00 */
[----:B------:R-:W-:Y:S02]  /*6350*/  ISETP.GE.U32.AND P2, PT, R78, R81, PT ;  /* 0x000000514e00720c */ /* 0x000fe40003f46070 */
[----:B------:R-:W-:-:S04]  /*6360*/  ISETP.LT.AND P3, PT, R77, UR4, !P0 ;  /* 0x000000044d007c0c */ /* 0x000fc8000c761270 */
[----:B------:R-:W-:-:S13]  /*6370*/  ISETP.GE.U32.AND.EX P2, PT, R76, R79, P3, P2 ;  /* 0x0000004f4c00720c */ /* 0x000fda0001f46120 */
[----:B------:R-:W-:Y:S02]  /*6380*/  @P2 IMAD.MOV.U32 R76, RZ, RZ, R74 ;  /* 0x000000ffff4c2224 */ /* 0x000fe400078e004a */
[----:B------:R-:W-:-:S05]  /*6390*/  @P2 IMAD.MOV.U32 R77, RZ, RZ, R75 ;  /* 0x000000ffff4d2224 */ /* 0x000fca00078e004b */
[----:B------:R1:W4:Y:S01]  /*63a0*/  @P2 LDG.E.LTC128B.64 R82, desc[UR20][R76.64+0x100] ;  /* 0x000100144c522981 */ /* 0x000322000c1e1b20 */
[C---:B------:R-:W-:Y:S01]  /*63b0*/  LEA R78, P2, R70.reuse, R92, 0x1 ;  /* 0x0000005c464e7211 */ /* 0x040fe200078408ff */
[----:B------:R-:W-:Y:S03]  /*63c0*/  BSSY B0, `(.L_x_31) ;  /* 0x000002b000007945 */ /* 0x000fe60003800000 */
[----:B------:R-:W-:Y:S02]  /*63d0*/  LEA.HI.X R79, R70, R91, R71, 0x1, P2 ;  /* 0x0000005b464f7211 */ /* 0x000fe400010f0c47 */
        /* <DEDUP_REMOVED lines=20> */
.L_x_32:
        /* <DEDUP_REMOVED lines=21> */
.L_x_33:
[----:B------:R-:W-:Y:S05]  /*6670*/  BSYNC B0 ;  /* 0x0000000000007941 */ /* 0x000fea0003800000 */
.L_x_31:
        /* <DEDUP_REMOVED lines=21> */
.L_x_35:
        /* <DEDUP_REMOVED lines=19> */
.L_x_36:
[----:B------:R-:W-:Y:S05]  /*6900*/  BSYNC B0 ;  /* 0x0000000000007941 */ /* 0x000fea0003800000 */
.L_x_34:
[--C-:B------:R-:W-:Y:S01]  /*6910*/  SHF.R.U64 R79, R104, 0x3, R105.reuse ;  /* 0x00000003684f7819 */ /* 0x100fe20000001269 */
[----:B------:R-:W-:Y:S01]  /*6920*/  ULDC UR4, c[0x0][0x210] ;  /* 0x0000840000047ab9 */ /* 0x000fe20000000800 */
[----:B------:R-:W-:Y:S02]  /*6930*/  SHF.R.U32.HI R77, RZ, 0x3, R105 ;  /* 0x00000003ff4d7819 */ /* 0x000fe40000011669 */
[----:B------:R-:W-:Y:S02]  /*6940*/  ISETP.GE.U32.AND P4, PT, R76, R79, PT ;  /* 0x0000004f4c00720c */ /* 0x000fe40003f86070 */
[----:B------:R-:W-:Y:S02]  /*6950*/  CS2R R78, SRZ ;  /* 0x00000000004e7805 */ /* 0x000fe4000001ff00 */
[----:B------:R-:W-:-:S04]  /*6960*/  ISETP.LT.AND P2, PT, R75, UR4, !P0 ;  /* 0x000000044b007c0c */ /* 0x000fc8000c741270 */
[----:B------:R-:W-:Y:S02]  /*6970*/  ISETP.GE.U32.AND.EX P4, PT, R74, R77, P2, P4 ;  /* 0x0000004d4a00720c */ /* 0x000fe40001786140 */
[----:B------:R-:W-:-:S04]  /*6980*/  IADD3 R122, P3, P2, R70, R92, R70 ;  /* 0x0000005c467a7210 */ /* 0x000fc80007a7e046 */
[----:B------:R-:W-:-:S07]  /*6990*/  IADD3.X R123, R71, R91, R71, P3, P2 ;  /* 0x0000005b477b7210 */ /* 0x000fce0001fe4447 */
[----:B------:R1:W4:Y:S01]  /*69a0*/  @P4 LDG.E.LTC128B.64 R78, desc[UR20][R122.64+0x100] ;  /* 0x000100147a4e4981 */ /* 0x000322000c1e1b20 */
[----:B------:R-:W-:Y:S01]  /*69b0*/  IMAD.MOV.U32 R74, RZ, RZ, R92 ;  /* 0x000000ffff4a7224 */ /* 0x000fe200078e005c */
[----:B------:R-:W-:Y:S01]  /*69c0*/  BSSY B0, `(.L_x_37) ;  /* 0x000002e000007945 */ /* 0x000fe20003800000 */
[----:B------:R-:W-:Y:S02]  /*69d0*/  IMAD.MOV.U32 R75, RZ, RZ, R91 ;  /* 0x000000ffff4b7224 */ /* 0x000fe400078e005b */
[----:B------:R-:W-:Y:S02]  /*69e0*/  IMAD R133, R71, 0x3, RZ ;  /* 0x0000000347857824 */ /* 0x000fe400078e02ff */
[----:B------:R-:W-:-:S04]  /*69f0*/  IMAD.WIDE.U32 R130, R70, 0x3, R74 ;  /* 0x0000000346827825 */ /* 0x000fc800078e004a */
[----:B------:R-:W-:Y:S01]  /*6a00*/  IMAD.IADD R133, R131, 0x1, R133 ;  /* 0x0000000183857824 */ /* 0x000fe200078e0285 */
        /* <DEDUP_REMOVED lines=13> */
[----:B------:R-:W-:-:S05]  /*6ae0*/  IADD3.X R77, RZ, ~R98, RZ, P2, !PT ;  /* 0x80000062ff4d7210 */ /* 0x000fca00017fe4ff */
[----:B------:R-:W-:Y:S02]  /*6af0*/  IMAD R74, R77, R90, RZ ;  /* 0x0000005a4d4a7224 */ /* 0x000fe400078e02ff */
[----:B------:R-:W-:-:S04]  /*6b00*/  IMAD.WIDE.U32 R76, R90, R75, R134 ;  /* 0x0000004b5a4c7225 */ /* 0x000fc800078e0086 */
[----:B------:R-:W-:Y:S01]  /*6b10*/  IMAD R74, R0, R75, R74 ;  /* 0x0000004b004a7224 */ /* 0x000fe200078e024a */
[----:B------:R-:W-:-:S04]  /*6b20*/  MOV R75, R76 ;  /* 0x0000004c004b7202 */ /* 0x000fc80000000f00 */
[----:B------:R-:W-:Y:S01]  /*6b30*/  IADD3 R74, R74, R77, RZ ;  /* 0x0000004d4a4a7210 */ /* 0x000fe20007ffe0ff */
[----:B------:R-:W-:Y:S05]  /*6b40*/  BRA `(.L_x_39) ;  /* 0x0000000000547947 */ /* 0x000fea0003800000 */
.L_x_38:
        /* <DEDUP_REMOVED lines=21> */
.L_x_39:
[----:B------:R-:W-:Y:S05]  /*6ca0*/  BSYNC B0 ;  /* 0x0000000000007941 */ /* 0x000fea0003800000 */
.L_x_37:
[--C-:B------:R-:W-:Y:S01]  /*6cb0*/  SHF.R.U64 R77, R75, 0x3, R74.reuse ;  /* 0x000000034b4d7819 */ /* 0x100fe2000000124a */
[----:B------:R-:W-:Y:S01]  /*6cc0*/  VIADD R75, R96, 0x3 ;  /* 0x00000003604b7836 */ /* 0x000fe20000000000 */
[----:B------:R-:W-:Y:S02]  /*6cd0*/  ULDC UR4, c[0x0][0x210] ;  /* 0x0000840000047ab9 */ /* 0x000fe40000000800 */
[----:B------:R-:W-:Y:S02]  /*6ce0*/  ISETP.GE.U32.AND P2, PT, R108, R77, PT ;  /* 0x0000004d6c00720c */ /* 0x000fe40003f46070 */
[----:B------:R-:W-:Y:S02]  /*6cf0*/  SHF.R.U32.HI R77, RZ, 0x3, R74 ;  /* 0x00000003ff4d7819 */ /* 0x000fe4000001164a */
[----:B------:R-:W-:Y:S02]  /*6d00*/  SHF.R.S32.HI R74, RZ, 0x1f, R108 ;  /* 0x0000001fff4a7819 */ /* 0x000fe4000001146c */
[----:B------:R-:W-:-:S04]  /*6d10*/  ISETP.LT.AND P1, PT, R75, UR4, !P1 ;  /* 0x000000044b007c0c */ /* 0x000fc8000cf21270 */
[----:B------:R-:W-:Y:S02]  /*6d20*/  ISETP.GE.U32.AND.EX P1, PT, R74, R77, P1, P2 ;  /* 0x0000004d4a00720c */ /* 0x000fe40000f26120 */
[----:B------:R-:W-:-:S11]  /*6d30*/  CS2R R76, SRZ ;  /* 0x00000000004c7805 */ /* 0x000fd6000001ff00 */
        /* <DEDUP_REMOVED lines=13> */
.L_x_41:
        /* <DEDUP_REMOVED lines=19> */
.L_x_42:
[----:B------:R-:W-:Y:S05]  /*6f40*/  BSYNC B0 ;  /* 0x0000000000007941 */ /* 0x000fea0003800000 */
.L_x_40:
[--C-:B------:R-:W-:Y:S01]  /*6f50*/  SHF.R.U64 R99, R104, 0x3, R105.reuse ;  /* 0x0000000368637819 */ /* 0x100fe20000001269 */
[----:B------:R-:W-:Y:S01]  /*6f60*/  ULDC UR6, c[0x0][0x210] ;  /* 0x0000840000067ab9 */ /* 0x000fe20000000800 */
[----:B------:R-:W-:Y:S02]  /*6f70*/  SHF.R.U32.HI R97, RZ, 0x3, R105 ;  /* 0x00000003ff617819 */ /* 0x000fe40000011669 */
[----:B------:R-:W-:Y:S02]  /*6f80*/  ISETP.GE.U32.AND P1, PT, R108, R99, PT ;  /* 0x000000636c00720c */ /* 0x000fe40003f26070 */
[----:B------:R-:W-:Y:S02]  /*6f90*/  ISETP.LT.AND P6, PT, R75, UR6, !P0 ;  /* 0x000000064b007c0c */ /* 0x000fe4000c7c1270 */
[----:B------:R-:W-:Y:S02]  /*6fa0*/  IADD3 R98, P0, R122, R70, RZ ;  /* 0x000000467a627210 */ /* 0x000fe40007f1e0ff */
[----:B------:R-:W-:-:S02]  /*6fb0*/  ISETP.GE.U32.AND.EX P1, PT, R74, R97, P6, P1 ;  /* 0x000000614a00720c */ /* 0x000fc40003726110 */
[----:B------:R-:W-:Y:S01]  /*6fc0*/  CS2R R74, SRZ ;  /* 0x00000000004a7805 */ /* 0x000fe2000001ff00 */
[----:B------:R-:W-:-:S10]  /*6fd0*/  IMAD.X R99, R123, 0x1, R71, P0 ;  /* 0x000000017b637824 */ /* 0x000fd400000e0647 */
[----:B------:R-:W-:Y:S05]  /*6fe0*/  @!P1 BRA `(.L_x_43) ;  /* 0x0000000000cc9947 */ /* 0x000fea0003800000 */
[----:B------:R1:W4:Y:S01]  /*6ff0*/  LDG.E.LTC128B.64 R74, desc[UR20][R98.64+0x100] ;  /* 0x00010014624a7981 */ /* 0x000322000c1e1b20 */
[----:B------:R-:W-:Y:S05]  /*7000*/  BRA `(.L_x_43) ;  /* 0x0000000000c47947 */ /* 0x000fea0003800000 */
.L_x_18:
[----:B------:R-:W-:Y:S01]  /*7010*/  ULDC.64 UR6, c[0x0][0x210] ;  /* 0x0000840000067ab9 */ /* 0x000fe20000000a00 */
[----:B------:R-:W-:Y:S01]  /*7020*/  VIADD R74, R96, 0x1 ;  /* 0x00000001604a7836 */ /* 0x000fe20000000000 */
[C---:B------:R-:W-:Y:S01]  /*7030*/  ISETP.GE.AND P3, PT, R94.reuse, UR7, PT ;  /* 0x000000075e007c0c */ /* 0x040fe2000bf66270 */
[----:B------:R-:W-:Y:S01]  /*7040*/  VIADD R75, R94, 0x20 ;  /* 0x000000205e4b7836 */ /* 0x000fe20000000000 */
[----:B--2---:R-:W-:Y:S02]  /*7050*/  IADD3 R76, P1, R70, R92, RZ ;  /* 0x0000005c464c7210 */ /* 0x004fe40007f3e0ff */
[----:B------:R-:W-:Y:S02]  /*7060*/  CS2R R84, SRZ ;  /* 0x0000000000547805 */ /* 0x000fe4000001ff00 */
[----:B------:R-:W-:Y:S02]  /*7070*/  ISETP.LT.AND P4, PT, R74, UR6, !P3 ;  /* 0x000000064a007c0c */ /* 0x000fe4000df81270 */
[----:B------:R-:W-:Y:S01]  /*7080*/  ISETP.GE.AND P2, PT, R75, UR7, PT ;  /* 0x000000074b007c0c */ /* 0x000fe2000bf46270 */
[----:B------:R-:W-:-:S03]  /*7090*/  IMAD.X R77, R71, 0x1, R91, P1 ;  /* 0x00000001474d7824 */ /* 0x000fc600008e065b */
[----:B------:R-:W-:Y:S01]  /*70a0*/  ISETP.LT.AND P0, PT, R74, UR6, !P2 ;  /* 0x000000064a007c0c */ /* 0x000fe2000d701270 */
[----:B------:R-:W-:-:S05]  /*70b0*/  VIADD R74, R96, 0x2 ;  /* 0x00000002604a7836 */ /* 0x000fca0000000000 */
[----:B------:R-:W-:Y:S01]  /*70c0*/  ISETP.LT.AND P1, PT, R74, UR6, !P3 ;  /* 0x000000064a007c0c */ /* 0x000fe2000df21270 */
[----:B------:R2:W4:Y:S01]  /*70d0*/  @P4 LDG.E.LTC128B.64 R84, desc[UR20][R76.64] ;  /* 0x000000144c544981 */ /* 0x000522000c1e1b20 */
[C---:B------:R-:W-:Y:S02]  /*70e0*/  IADD3 R98, P4, R70.reuse, R76, RZ ;  /* 0x0000004c46627210 */ /* 0x040fe40007f9e0ff */
[----:B------:R-:W-:Y:S02]  /*70f0*/  CS2R R82, SRZ ;  /* 0x0000000000527805 */ /* 0x000fe4000001ff00 */
[----:B------:R-:W-:Y:S01]  /*7100*/  CS2R R80, SRZ ;  /* 0x0000000000507805 */ /* 0x000fe2000001ff00 */
[----:B------:R-:W-:Y:S02]  /*7110*/  @P0 IMAD.MOV.U32 R86, RZ, RZ, R76 ;  /* 0x000000ffff560224 */ /* 0x000fe400078e004c */
[--C-:B------:R-:W-:Y:S02]  /*7120*/  @P0 IMAD.MOV.U32 R87, RZ, RZ, R77.reuse ;  /* 0x000000ffff570224 */ /* 0x100fe400078e004d */
[----:B------:R-:W-:Y:S01]  /*7130*/  IMAD.X R99, R71, 0x1, R77, P4 ;  /* 0x0000000147637824 */ /* 0x000fe200020e064d */
[----:B------:R-:W-:-:S02]  /*7140*/  IADD3 R75, P6, R70, 0x100, RZ ;  /* 0x00000100464b7810 */ /* 0x000fc40007fde0ff */
[----:B------:R1:W4:Y:S01]  /*7150*/  @P0 LDG.E.LTC128B.64 R82, desc[UR20][R86.64+0x100] ;  /* 0x0001001456520981 */ /* 0x000322000c1e1b20 */
[----:B------:R-:W-:-:S03]  /*7160*/  ISETP.LT.AND P0, PT, R74, UR6, !P2 ;  /* 0x000000064a007c0c */ /* 0x000fc6000d701270 */
[----:B------:R-:W4:Y:S01]  /*7170*/  @P1 LDG.E.LTC128B.64 R80, desc[UR20][R98.64] ;  /* 0x0000001462501981 */ /* 0x000f22000c1e1b20 */
[C---:B------:R-:W-:Y:S01]  /*7180*/  ISETP.LT.AND P1, PT, R96.reuse, UR6, !P3 ;  /* 0x0000000660007c0c */ /* 0x040fe2000df21270 */
[----:B------:R-:W-:Y:S01]  /*7190*/  IMAD.X R74, RZ, RZ, R71, P6 ;  /* 0x000000ffff4a7224 */ /* 0x000fe200030e0647 */
[----:B------:R-:W-:Y:S02]  /*71a0*/  IADD3 R102, P4, R75, R76, RZ ;  /* 0x0000004c4b667210 */ /* 0x000fe40007f9e0ff */
[----:B------:R-:W-:Y:S02]  /*71b0*/  CS2R R78, SRZ ;  /* 0x00000000004e7805 */ /* 0x000fe4000001ff00 */
[----:B------:R-:W-:Y:S01]  /*71c0*/  CS2R R88, SRZ ;  /* 0x0000000000587805 */ /* 0x000fe2000001ff00 */
[----:B--2---:R-:W-:Y:S02]  /*71d0*/  VIADD R76, R96, 0x3 ;  /* 0x00000003604c7836 */ /* 0x004fe40000000000 */
[----:B------:R-:W-:-:S03]  /*71e0*/  IMAD.X R103, R74, 0x1, R77, P4 ;  /* 0x000000014a677824 */ /* 0x000fc600020e064d */
[----:B------:R-:W-:Y:S02]  /*71f0*/  ISETP.LT.AND P6, PT, R76, UR6, !P2 ;  /* 0x000000064c007c0c */ /* 0x000fe4000d7c1270 */
[----:B------:R-:W-:Y:S01]  /*7200*/  ISETP.LT.AND P2, PT, R96, UR6, !P2 ;  /* 0x0000000660007c0c */ /* 0x000fe2000d741270 */
[----:B------:R2:W4:Y:S01]  /*7210*/  @P0 LDG.E.LTC128B.64 R78, desc[UR20][R102.64] ;  /* 0x00000014664e0981 */ /* 0x000522000c1e1b20 */
[----:B------:R-:W-:Y:S02]  /*7220*/  ISETP.LT.AND P3, PT, R76, UR6, !P3 ;  /* 0x000000064c007c0c */ /* 0x000fe4000df61270 */
[----:B------:R-:W-:Y:S02]  /*7230*/  IADD3 R100, P0, R75, R98, RZ ;  /* 0x000000624b647210 */ /* 0x000fe40007f1e0ff */
[----:B------:R-:W-:Y:S02]  /*7240*/  CS2R R76, SRZ ;  /* 0x00000000004c7805 */ /* 0x000fe4000001ff00 */
[----:B-1----:R-:W-:Y:S01]  /*7250*/  CS2R R86, SRZ ;  /* 0x0000000000567805 */ /* 0x002fe2000001ff00 */
[----:B------:R-:W-:Y:S01]  /*7260*/  IMAD.X R101, R74, 0x1, R99, P0 ;  /* 0x000000014a657824 */ /* 0x000fe200000e0663 */
[----:B------:R-:W-:-:S06]  /*7270*/  CS2R R74, SRZ ;  /* 0x00000000004a7805 */ /* 0x000fcc000001ff00 */
[----:B------:R-:W4:Y:S01]  /*7280*/  @P6 LDG.E.LTC128B.64 R74, desc[UR20][R100.64] ;  /* 0x00000014644a6981 */ /* 0x000f22000c1e1b20 */
[----:B--2---:R-:W-:Y:S02]  /*7290*/  @P1 IMAD.MOV.U32 R102, RZ, RZ, R92 ;  /* 0x000000ffff661224 */ /* 0x004fe400078e005c */
[----:B------:R-:W-:-:S05]  /*72a0*/  @P1 IMAD.MOV.U32 R103, RZ, RZ, R91 ;  /* 0x000000ffff671224 */ /* 0x000fca00078e005b */
[----:B------:R1:W4:Y:S01]  /*72b0*/  @P1 LDG.E.LTC128B.64 R88, desc[UR20][R102.64] ;  /* 0x0000001466581981 */ /* 0x000322000c1e1b20 */
[----:B------:R-:W-:-:S05]  /*72c0*/  IADD3 R98, P1, R70, R98, RZ ;  /* 0x0000006246627210 */ /* 0x000fca0007f3e0ff */
[----:B------:R-:W-:-:S05]  /*72d0*/  IMAD.X R99, R71, 0x1, R99, P1 ;  /* 0x0000000147637824 */ /* 0x000fca00008e0663 */
[----:B------:R2:W4:Y:S01]  /*72e0*/  @P3 LDG.E.LTC128B.64 R76, desc[UR20][R98.64] ;  /* 0x00000014624c3981 */ /* 0x000522000c1e1b20 */
[----:B-1----:R-:W-:Y:S02]  /*72f0*/  @P2 IMAD.MOV.U32 R102, RZ, RZ, R92 ;  /* 0x000000ffff662224 */ /* 0x002fe400078e005c */
[----:B------:R-:W-:-:S05]  /*7300*/  @P2 IMAD.MOV.U32 R103, RZ, RZ, R91 ;  /* 0x000000ffff672224 */ /* 0x000fca00078e005b */
[----:B------:R2:W4:Y:S02]  /*7310*/  @P2 LDG.E.LTC128B.64 R86, desc[UR20][R102.64+0x100] ;  /* 0x0001001466562981 */ /* 0x000524000c1e1b20 */
.L_x_43:
[----:B------:R-:W-:Y:S05]  /*7320*/  BSYNC B1 ;  /* 0x0000000000017941 */ /* 0x000fea0003800000 */
.L_x_17:
[----:B------:R-:W-:Y:S06]  /*7330*/  BAR.SYNC.DEFER_BLOCKING 0x0 ;  /* 0x0000000000007b1d */ /* 0x000fec0000010000 */
[----:B------:R-:W-:Y:S01]  /*7340*/  ULDC UR4, c[0x0][0x228] ;  /* 0x00008a0000047ab9 */ /* 0x000fe20000000800 */
[----:B------:R-:W-:Y:S01]  /*7350*/  BSSY B1, `(.L_x_44) ;  /* 0x00001ee000017945 */ /* 0x000fe20003800000 */
[----:B------:R-:W-:-:S04]  /*7360*/  DEPBAR.LE SB5, 0xd ;  /* 0x0000d3400000791a */ /* 0x000fc80000000000 */
[----:B------:R3:W-:Y:S04]  /*7370*/  STS.128 [R95], R4 ;  /* 0x000000045f007388 */ /* 0x0007e80000000c00 */
[----:B------:R-:W-:Y:S04]  /*7380*/  STS.128 [R95+0x40], R8 ;  /* 0x000040085f007388 */ /* 0x000fe80000000c00 */
[----:B------:R-:W-:Y:S01]  /*7390*/  STS.128 [R95+0x80], R12 ;  /* 0x0000800c5f007388 */ /* 0x000fe20000000c00 */
[----:B------:R-:W-:-:S04]  /*73a0*/  DEPBAR.LE SB5, 0xc ;  /* 0x0000d3000000791a */ /* 0x000fc80000000000 */
[----:B------:R-:W-:Y:S01]  /*73b0*/  STS.128 [R95+0xc0], R16 ;  /* 0x0000c0105f007388 */ /* 0x000fe20000000c00 */
[----:B------:R-:W-:Y:S01]  /*73c0*/  BAR.SYNC.DEFER_BLOCKING 0x0 ;  /* 0x0000000000007b1d */ /* 0x000fe20000010000 */
[----:B---3--:R-:W-:-:S05]  /*73d0*/  IMAD.MOV.U32 R4, RZ, RZ, -0x1 ;  /* 0xffffffffff047424 */ /* 0x008fca00078e00ff */
[----:B------:R-:W-:Y:S01]  /*73e0*/  SHF.L.U32 R4, R4, UR4, RZ ;  /* 0x0000000404047c19 */ /* 0x000fe200080006ff */
[----:B------:R-:W3:Y:S03]  /*73f0*/  LDS.64 R122, [R93+UR9] ;  /* 0x000000095d7a7984 */ /* 0x000ee60008000a00 */
[----:B------:R-:W-:Y:S01]  /*7400*/  LOP3.LUT R4, R4, UR8, RZ, 0xc, !PT ;  /* 0x0000000804047c12 */ /* 0x000fe2000f8e0cff */
[----:B------:R-:W3:Y:S04]  /*7410*/  LDS.64 R108, [R93+UR9+0x100] ;  /* 0x000100095d6c7984 */ /* 0x000ee80008000a00 */
[----:B------:R-:W-:Y:S01]  /*7420*/  VIADD R4, R4, UR19 ;  /* 0x0000001304047c36 */ /* 0x000fe20008000000 */
[----:B------:R-:W3:Y:S04]  /*7430*/  LDS.64 R106, [R93+UR9+0x220] ;  /* 0x000220095d6a7984 */ /* 0x000ee80008000a00 */
[----:B------:R-:W-:Y:S01]  /*7440*/  LEA R4, R4, 0x40, 0x6 ;  /* 0x0000004004047811 */ /* 0x000fe200078e30ff */
[----:B------:R-:W3:Y:S03]  /*7450*/  LDS.64 R104, [R93+UR9+0x320] ;  /* 0x000320095d687984 */ /* 0x000ee60008000a00 */
[----:B------:R-:W-:Y:S01]  /*7460*/  ISETP.LE.AND P0, PT, R4, UR18, PT ;  /* 0x0000001204007c0c */ /* 0x000fe2000bf03270 */
[----:B--2---:R-:W2:Y:S01]  /*7470*/  LDS.64 R102, [R93+UR9+0x440] ;  /* 0x000440095d667984 */ /* 0x004ea20008000a00 */
[----:B------:R-:W-:-:S03]  /*7480*/  VIADD R4, R96, 0x8 ;  /* 0x0000000860047836 */ /* 0x000fc60000000000 */
[----:B------:R-:W2:Y:S04]  /*7490*/  LDS.64 R100, [R93+UR9+0x540] ;  /* 0x000540095d647984 */ /* 0x000ea80008000a00 */
[----:B-1----:R-:W1:Y:S04]  /*74a0*/  LDS.64 R98, [R93+UR9+0x660] ;  /* 0x000660095d627984 */ /* 0x002e680008000a00 */
[----:B------:R-:W1:Y:S01]  /*74b0*/  LDS.64 R6, [R93+UR9+0x760] ;  /* 0x000760095d067984 */ /* 0x000e620008000a00 */
[-C--:B---3--:R-:W-:Y:S02]  /*74c0*/  DMUL R122, R122, R114.reuse ;  /* 0x000000727a7a7228 */ /* 0x088fe40000000000 */
[----:B------:R-:W-:-:S02]  /*74d0*/  DMUL R18, R108, R114 ;  /* 0x000000726c127228 */ /* 0x000fc40000000000 */
[----:B------:R-:W-:-:S04]  /*74e0*/  DMUL R16, R106, R114 ;  /* 0x000000726a107228 */ /* 0x000fc80000000000 */
[----:B----4-:R-:W-:Y:S02]  /*74f0*/  DFMA R122, R88, R112, R122 ;  /* 0x00000070587a722b */ /* 0x010fe4000000007a */
[----:B------:R-:W-:Y:S02]  /*7500*/  DMUL R14, R104, R114 ;  /* 0x00000072680e7228 */ /* 0x000fe40000000000 */
[----:B------:R-:W-:Y:S02]  /*7510*/  DFMA R18, R86, R112, R18 ;  /* 0x000000705612722b */ /* 0x000fe40000000012 */
[----:B--2---:R-:W-:Y:S02]  /*7520*/  DMUL R12, R102, R114 ;  /* 0x00000072660c7228 */ /* 0x004fe40000000000 */
[----:B------:R-:W-:Y:S02]  /*7530*/  DFMA R16, R84, R112, R16 ;  /* 0x000000705410722b */ /* 0x000fe40000000010 */
[----:B------:R-:W-:-:S02]  /*7540*/  DMUL R10, R100, R114 ;  /* 0x00000072640a7228 */ /* 0x000fc40000000000 */
[----:B------:R-:W-:Y:S02]  /*7550*/  DFMA R14, R82, R112, R14 ;  /* 0x00000070520e722b */ /* 0x000fe4000000000e */
[----:B-1----:R-:W-:Y:S02]  /*7560*/  DMUL R8, R98, R114 ;  /* 0x0000007262087228 */ /* 0x002fe40000000000 */
[----:B------:R-:W-:Y:S02]  /*7570*/  DFMA R12, R80, R112, R12 ;  /* 0x00000070500c722b */ /* 0x000fe4000000000c */
[----:B------:R-:W-:Y:S02]  /*7580*/  DMUL R6, R6, R114 ;  /* 0x0000007206067228 */ /* 0x000fe40000000000 */
[-C--:B------:R-:W-:Y:S02]  /*7590*/  DFMA R10, R78, R112.reuse, R10 ;  /* 0x000000704e0a722b */ /* 0x080fe4000000000a */
[----:B------:R-:W-:-:S04]  /*75a0*/  DFMA R8, R76, R112, R8 ;  /* 0x000000704c08722b */ /* 0x000fc80000000008 */
[----:B------:R-:W-:Y:S01]  /*75b0*/  DFMA R6, R74, R112, R6 ;  /* 0x000000704a06722b */ /* 0x000fe20000000006 */
[----:B------:R-:W-:Y:S10]  /*75c0*/  @P0 BRA `(.L_x_45) ;  /* 0x0000001800740947 */ /* 0x000ff40003800000 */
[----:B------:R-:W-:Y:S01]  /*75d0*/  ULDC UR4, c[0x0][0x2f4] ;  /* 0x0000bd0000047ab9 */ /* 0x000fe20000000800 */
[----:B------:R-:W-:Y:S01]  /*75e0*/  BSSY B0, `(.L_x_46) ;  /* 0x0000030000007945 */ /* 0x000fe20003800000 */
[----:B------:R-:W-:-:S05]  /*75f0*/  IMAD.U32 R101, RZ, RZ, UR4 ;  /* 0x00000004ff657e24 */ /* 0x000fca000f8e00ff */
[----:B------:R-:W-:-:S04]  /*7600*/  LOP3.LUT R5, R119, R101, RZ, 0xfc, !PT ;  /* 0x0000006577057212 */ /* 0x000fc800078efcff */
[----:B------:R-:W-:-:S13]  /*7610*/  ISETP.NE.U32.AND P0, PT, R5, RZ, PT ;  /* 0x000000ff0500720c */ /* 0x000fda0003f05070 */
[----:B------:R-:W-:Y:S05]  /*7620*/  @!P0 BRA `(.L_x_47) ;  /* 0x0000000000508947 */ /* 0x000fea0003800000 */
[----:B------:R-:W-:Y:S01]  /*7630*/  ULDC.64 UR4, c[0x0][0x2f0] ;  /* 0x0000bc0000047ab9 */ /* 0x000fe20000000a00 */
[----:B------:R-:W-:Y:S01]  /*7640*/  IMAD.MOV.U32 R98, RZ, RZ, R120 ;  /* 0x000000ffff627224 */ /* 0x000fe200078e0078 */
[----:B------:R-:W-:Y:S01]  /*7650*/  MOV R106, UR5 ;  /* 0x00000005006a7c02 */ /* 0x000fe20008000f00 */
[----:B------:R-:W-:Y:S01]  /*7660*/  IMAD.U32 R103, RZ, RZ, UR4 ;  /* 0x00000004ff677e24 */ /* 0x000fe2000f8e00ff */
[----:B------:R-:W-:Y:S02]  /*7670*/  MOV R97, R119 ;  /* 0x0000007700617202 */ /* 0x000fe40000000f00 */
[----:B------:R-:W-:Y:S02]  /*7680*/  MOV R104, 0x76a0 ;  /* 0x000076a000687802 */ /* 0x000fe40000000f00 */
[----:B-----5:R-:W-:Y:S05]  /*7690*/  CALL.REL.NOINC `($__internal_0_$__cuda_sm20_div_u64) ;  /* 0x0000014000a07944 */ /* 0x020fea0003c00000 */
[----:B------:R-:W-:Y:S01]  /*76a0*/  IADD3 R100, P0, RZ, -R99, RZ ;  /* 0x80000063ff647210 */ /* 0x000fe20007f1e0ff */
[----:B------:R-:W-:Y:S01]  /*76b0*/  ULDC.64 UR4, c[0x0][0x2f0] ;  /* 0x0000bc0000047ab9 */ /* 0x000fe20000000a00 */
[----:B------:R-:W-:Y:S01]  /*76c0*/  MOV R118, R120 ;  /* 0x0000007800767202 */ /* 0x000fe20000000f00 */
[----:B------:R-:W-:Y:S01]  /*76d0*/  IMAD.U32 R101, RZ, RZ, UR5 ;  /* 0x00000005ff657e24 */ /* 0x000fe2000f8e00ff */
[----:B------:R-:W-:Y:S01]  /*76e0*/  IADD3.X R98, RZ, ~R98, RZ, P0, !PT ;  /* 0x80000062ff627210 */ /* 0x000fe200007fe4ff */
[----:B------:R-:W-:Y:S01]  /*76f0*/  IMAD.MOV.U32 R108, RZ, RZ, R99 ;  /* 0x000000ffff6c7224 */ /* 0x000fe200078e0063 */
[----:B------:R-:W-:-:S05]  /*7700*/  MOV R97, UR4 ;  /* 0x0000000400617c02 */ /* 0x000fca0008000f00 */
[-C--:B------:R-:W-:Y:S02]  /*7710*/  IMAD R5, R98, R97.reuse, RZ ;  /* 0x0000006162057224 */ /* 0x080fe400078e02ff */
[----:B------:R-:W-:-:S04]  /*7720*/  IMAD.WIDE.U32 R102, R100, R97, R118 ;  /* 0x0000006164667225 */ /* 0x000fc800078e0076 */
[----:B------:R-:W-:Y:S01]  /*7730*/  IMAD R5, R100, R101, R5 ;  /* 0x0000006564057224 */ /* 0x000fe200078e0205 */
[----:B------:R-:W-:-:S04]  /*7740*/  MOV R98, R102 ;  /* 0x0000006600627202 */ /* 0x000fc80000000f00 */
[----:B------:R-:W-:Y:S01]  /*7750*/  IADD3 R5, R103, R5, RZ ;  /* 0x0000000567057210 */ /* 0x000fe20007ffe0ff */
[----:B------:R-:W-:Y:S05]  /*7760*/  BRA `(.L_x_48) ;  /* 0x00000000005c7947 */ /* 0x000fea0003800000 */
.L_x_47:
[----:B------:R-:W-:Y:S01]  /*7770*/  ULDC UR4, c[0x0][0x2f0] ;  /* 0x0000bc0000047ab9 */ /* 0x000fe20000000800 */
[----:B------:R-:W-:Y:S01]  /*7780*/  IMAD.MOV.U32 R98, RZ, RZ, RZ ;  /* 0x000000ffff627224 */ /* 0x000fe200078e00ff */
[----:B------:R-:W-:-:S04]  /*7790*/  MOV R97, UR4 ;  /* 0x0000000400617c02 */ /* 0x000fc80008000f00 */
[----:B------:R-:W1:Y:S01]  /*77a0*/  I2F.U32.RP R100, R97 ;  /* 0x0000006100647306 */ /* 0x000e620000209000 */
[----:B------:R-:W-:-:S07]  /*77b0*/  ISETP.NE.U32.AND P0, PT, R97, RZ, PT ;  /* 0x000000ff6100720c */ /* 0x000fce0003f05070 */
[----:B-1----:R-:W1:Y:S02]  /*77c0*/  MUFU.RCP R99, R100 ;  /* 0x0000006400637308 */ /* 0x002e640000001000 */
[----:B-1----:R-:W-:-:S06]  /*77d0*/  VIADD R99, R99, 0xffffffe ;  /* 0x0ffffffe63637836 */ /* 0x002fcc0000000000 */
[----:B------:R-:W1:Y:S02]  /*77e0*/  F2I.FTZ.U32.TRUNC.NTZ R99, R99 ;  /* 0x0000006300637305 */ /* 0x000e64000021f000 */
[----:B-1----:R-:W-:-:S05]  /*77f0*/  IMAD R5, R99, R97, RZ ;  /* 0x0000006163057224 */ /* 0x002fca00078e02ff */
[----:B------:R-:W-:-:S05]  /*7800*/  IADD3 R5, -R5, RZ, RZ ;  /* 0x000000ff05057210 */ /* 0x000fca0007ffe1ff */
[----:B------:R-:W-:-:S06]  /*7810*/  IMAD.HI.U32 R5, R99, R5, R98 ;  /* 0x0000000563057227 */ /* 0x000fcc00078e0062 */
[----:B------:R-:W-:-:S05]  /*7820*/  IMAD.HI.U32 R108, R5, R120, RZ ;  /* 0x00000078056c7227 */ /* 0x000fca00078e00ff */
[----:B------:R-:W-:-:S05]  /*7830*/  IADD3 R5, -R108, RZ, RZ ;  /* 0x000000ff6c057210 */ /* 0x000fca0007ffe1ff */
[----:B------:R-:W-:Y:S01]  /*7840*/  IMAD R98, R97, R5, R120 ;  /* 0x0000000561627224 */ /* 0x000fe200078e0278 */
[----:B------:R-:W-:-:S04]  /*7850*/  MOV R5, RZ ;  /* 0x000000ff00057202 */ /* 0x000fc80000000f00 */
        /* <DEDUP_REMOVED lines=8> */
.L_x_48:
[----:B------:R-:W-:Y:S05]  /*78e0*/  BSYNC B0 ;  /* 0x0000000000007941 */ /* 0x000fea0003800000 */
.L_x_46:
[----:B------:R-:W-:Y:S01]  /*78f0*/  ULDC.64 UR4, c[0x0][0x210] ;  /* 0x0000840000047ab9 */ /* 0x000fe20000000a00 */
[--C-:B------:R-:W-:Y:S01]  /*7900*/  SHF.R.U64 R99, R98, 0x3, R5.reuse ;  /* 0x0000000362637819 */ /* 0x100fe20000001205 */
[----:B------:R-:W-:Y:S01]  /*7910*/  BSSY B0, `(.L_x_49) ;  /* 0x0000027000007945 */ /* 0x000fe20003800000 */
[----:B------:R-:W-:Y:S02]  /*7920*/  ISETP.GE.AND P1, PT, R94, UR5, PT ;  /* 0x000000055e007c0c */ /* 0x000fe4000bf26270 */
[----:B------:R-:W-:Y:S02]  /*7930*/  SHF.R.U32.HI R98, RZ, 0x3, R5 ;  /* 0x00000003ff627819 */ /* 0x000fe40000011605 */
[----:B------:R-:W-:Y:S02]  /*7940*/  ISETP.GE.U32.AND P2, PT, R108, R99, PT ;  /* 0x000000636c00720c */ /* 0x000fe40003f46070 */
[----:B------:R-:W-:Y:S02]  /*7950*/  ISETP.LT.AND P0, PT, R96, UR4, !P1 ;  /* 0x0000000460007c0c */ /* 0x000fe4000cf01270 */
[----:B------:R-:W-:-:S04]  /*7960*/  SHF.R.S32.HI R5, RZ, 0x1f, R108 ;  /* 0x0000001fff057819 */ /* 0x000fc8000001146c */
[----:B------:R-:W-:Y:S02]  /*7970*/  ISETP.GE.U32.AND.EX P2, PT, R5, R98, P0, P2 ;  /* 0x000000620500720c */ /* 0x000fe40000746120 */
[----:B------:R-:W-:-:S05]  /*7980*/  IADD3 R103, P0, R120, 0x100, RZ ;  /* 0x0000010078677810 */ /* 0x000fca0007f1e0ff */
[----:B------:R-:W-:-:S05]  /*7990*/  IMAD.X R118, RZ, RZ, R119, P0 ;  /* 0x000000ffff767224 */ /* 0x000fca00000e0677 */
[----:B------:R-:W-:Y:S01]  /*79a0*/  LOP3.LUT R101, R118, R101, RZ, 0xfc, !PT ;  /* 0x0000006576657212 */ /* 0x000fe200078efcff */
[----:B------:R1:W-:Y:S03]  /*79b0*/  @P2 STG.E.64 desc[UR20][R116.64], R122 ;  /* 0x0000007a74002986 */ /* 0x0003e6000c101b14 */
[----:B------:R-:W-:-:S13]  /*79c0*/  ISETP.NE.U32.AND P0, PT, R101, RZ, PT ;  /* 0x000000ff6500720c */ /* 0x000fda0003f05070 */
[----:B------:R-:W-:Y:S05]  /*79d0*/  @!P0 BRA `(.L_x_50) ;  /* 0x00000000001c8947 */ /* 0x000fea0003800000 */
[----:B------:R-:W-:Y:S01]  /*79e0*/  ULDC.64 UR4, c[0x0][0x2f0] ;  /* 0x0000bc0000047ab9 */ /* 0x000fe20000000a00 */
[----:B------:R-:W-:Y:S01]  /*79f0*/  IMAD.MOV.U32 R101, RZ, RZ, R118 ;  /* 0x000000ffff657224 */ /* 0x000fe200078e0076 */
[----:B------:R-:W-:Y:S01]  /*7a00*/  MOV R99, UR5 ;  /* 0x0000000500637c02 */ /* 0x000fe20008000f00 */
[----:B------:R-:W-:Y:S01]  /*7a10*/  IMAD.U32 R102, RZ, RZ, UR4 ;  /* 0x00000004ff667e24 */ /* 0x000fe2000f8e00ff */
[----:B------:R-:W-:Y:S02]  /*7a20*/  MOV R100, 0x7a40 ;  /* 0x00007a4000647802 */ /* 0x000fe40000000f00 */
[----:B-1---5:R-:W-:Y:S05]  /*7a30*/  CALL.REL.NOINC `($__internal_1_$__cuda_sm20_rem_u64) ;  /* 0x0000014000cc7944 */ /* 0x022fea0003c00000 */
[----:B------:R-:W-:Y:S05]  /*7a40*/  BRA `(.L_x_51) ;  /* 0x00000000004c7947 */ /* 0x000fea0003800000 */
.L_x_50:
[----:B------:R-:W2:Y:S01]  /*7a50*/  I2F.U32.RP R100, R97 ;  /* 0x0000006100647306 */ /* 0x000ea20000209000 */
[----:B------:R-:W-:-:S07]  /*7a60*/  MOV R104, RZ ;  /* 0x000000ff00687202 */ /* 0x000fce0000000f00 */
[----:B--2---:R-:W2:Y:S02]  /*7a70*/  MUFU.RCP R99, R100 ;  /* 0x0000006400637308 */ /* 0x004ea40000001000 */
[----:B--2---:R-:W-:-:S06]  /*7a80*/  VIADD R99, R99, 0xffffffe ;  /* 0x0ffffffe63637836 */ /* 0x004fcc0000000000 */
[----:B------:R-:W2:Y:S02]  /*7a90*/  F2I.FTZ.U32.TRUNC.NTZ R105, R99 ;  /* 0x0000006300697305 */ /* 0x000ea4000021f000 */
[----:B--2---:R-:W-:-:S04]  /*7aa0*/  IMAD.MOV R98, RZ, RZ, -R105 ;  /* 0x000000ffff627224 */ /* 0x004fc800078e0a69 */
[----:B------:R-:W-:-:S04]  /*7ab0*/  IMAD R98, R98, R97, RZ ;  /* 0x0000006162627224 */ /* 0x000fc800078e02ff */
[----:B------:R-:W-:Y:S01]  /*7ac0*/  IMAD.HI.U32 R98, R105, R98, R104 ;  /* 0x0000006269627227 */ /* 0x000fe200078e0068 */
[----:B------:R-:W-:-:S05]  /*7ad0*/  MOV R105, RZ ;  /* 0x000000ff00697202 */ /* 0x000fca0000000f00 */
        /* <DEDUP_REMOVED lines=10> */
.L_x_51:
[----:B------:R-:W-:Y:S05]  /*7b80*/  BSYNC B0 ;  /* 0x0000000000007941 */ /* 0x000fea0003800000 */
.L_x_49:
[----:B------:R-:W-:Y:S01]  /*7b90*/  VIADD R97, R94, 0x20 ;  /* 0x000000205e617836 */ /* 0x000fe20000000000 */
[----:B------:R-:W-:Y:S01]  /*7ba0*/  ULDC.64 UR4, c[0x0][0x210] ;  /* 0x0000840000047ab9 */ /* 0x000fe20000000a00 */
[--C-:B------:R-:W-:Y:S01]  /*7bb0*/  SHF.R.U64 R99, R104, 0x3, R105.reuse ;  /* 0x0000000368637819 */ /* 0x100fe20000001269 */
[----:B------:R-:W-:Y:S01]  /*7bc0*/  BSSY B0, `(.L_x_52) ;  /* 0x000003d000007945 */ /* 0x000fe20003800000 */
[----:B------:R-:W-:Y:S02]  /*7bd0*/  SHF.R.U32.HI R98, RZ, 0x3, R105 ;  /* 0x00000003ff627819 */ /* 0x000fe40000011669 */
[----:B------:R-:W-:Y:S02]  /*7be0*/  ISETP.GE.AND P0, PT, R97, UR5, PT ;  /* 0x0000000561007c0c */ /* 0x000fe4000bf06270 */
[----:B------:R-:W-:Y:S02]  /*7bf0*/  ISETP.GE.U32.AND P2, PT, R108, R99, PT ;  /* 0x000000636c00720c */ /* 0x000fe40003f46070 */
[----:B------:R-:W-:Y:S01]  /*7c00*/  ISETP.LT.AND P3, PT, R96, UR4, !P0 ;  /* 0x0000000460007c0c */ /* 0x000fe2000c761270 */
[----:B------:R-:W-:-:S03]  /*7c10*/  ULDC.64 UR4, c[0x0][0x2f8] ;  /* 0x0000be0000047ab9 */ /* 0x000fc60000000a00 */
[----:B------:R-:W-:Y:S02]  /*7c20*/  ISETP.GE.U32.AND.EX P3, PT, R5, R98, P3, P2 ;  /* 0x000000620500720c */ /* 0x000fe40001f66120 */
[----:B------:R-:W-:Y:S01]  /*7c30*/  IADD3 R118, P2, R116, UR4, RZ ;  /* 0x0000000474767c10 */ /* 0x000fe2000ff5e0ff */
[----:B------:R-:W-:Y:S02]  /*7c40*/  ULDC UR4, c[0x0][0x2f4] ;  /* 0x0000bd0000047ab9 */ /* 0x000fe40000000800 */
[----:B------:R-:W-:Y:S01]  /*7c50*/  IMAD.U32 R101, RZ, RZ, UR4 ;  /* 0x00000004ff657e24 */ /* 0x000fe2000f8e00ff */
[----:B------:R-:W-:Y:S02]  /*7c60*/  IADD3.X R119, R117, UR5, RZ, P2, !PT ;  /* 0x0000000575777c10 */ /* 0x000fe400097fe4ff */
[----:B------:R-:W-:-:S05]  /*7c70*/  IADD3 R120, P2, -R68, R118, RZ ;  /* 0x0000007644787210 */ /* 0x000fca0007f5e1ff */
[----:B------:R-:W-:Y:S02]  /*7c80*/  @P3 IMAD.MOV.U32 R98, RZ, RZ, R116 ;  /* 0x000000ffff623224 */ /* 0x000fe400078e0074 */
[----:B------:R-:W-:Y:S02]  /*7c90*/  @P3 IMAD.MOV.U32 R99, RZ, RZ, R117 ;  /* 0x000000ffff633224 */ /* 0x000fe400078e0075 */
[----:B------:R-:W-:-:S03]  /*7ca0*/  IMAD.X R121, R119, 0x1, ~R69, P2 ;  /* 0x0000000177797824 */ /* 0x000fc600010e0e45 */
[----:B------:R2:W-:Y:S02]  /*7cb0*/  @P3 STG.E.64 desc[UR20][R98.64+0x100], R18 ;  /* 0x0001001262003986 */ /* 0x0005e4000c101b14 */
[----:B------:R-:W-:-:S04]  /*7cc0*/  LOP3.LUT R5, R121, R101, RZ, 0xfc, !PT ;  /* 0x0000006579057212 */ /* 0x000fc800078efcff */
[----:B------:R-:W-:-:S13]  /*7cd0*/  ISETP.NE.U32.AND P2, PT, R5, RZ, PT ;  /* 0x000000ff0500720c */ /* 0x000fda0003f45070 */
[----:B------:R-:W-:Y:S05]  /*7ce0*/  @!P2 BRA `(.L_x_53) ;  /* 0x00000000004ca947 */ /* 0x000fea0003800000 */
[----:B------:R-:W-:Y:S01]  /*7cf0*/  ULDC.64 UR4, c[0x0][0x2f0] ;  /* 0x0000bc0000047ab9 */ /* 0x000fe20000000a00 */
[----:B--2---:R-:W-:Y:S01]  /*7d00*/  IMAD.MOV.U32 R98, RZ, RZ, R120 ;  /* 0x000000ffff627224 */ /* 0x004fe200078e0078 */
[----:B------:R-:W-:Y:S01]  /*7d10*/  MOV R106, UR5 ;  /* 0x00000005006a7c02 */ /* 0x000fe20008000f00 */
[----:B------:R-:W-:Y:S01]  /*7d20*/  IMAD.U32 R103, RZ, RZ, UR4 ;  /* 0x00000004ff677e24 */ /* 0x000fe2000f8e00ff */
[----:B------:R-:W-:Y:S02]  /*7d30*/  MOV R97, R121 ;  /* 0x0000007900617202 */ /* 0x000fe40000000f00 */
[----:B------:R-:W-:Y:S02]  /*7d40*/  MOV R104, 0x7d60 ;  /* 0x00007d6000687802 */ /* 0x000fe40000000f00 */
[----:B-1---5:R-:W-:Y:S05]  /*7d50*/  CALL.REL.NOINC `($__internal_0_$__cuda_sm20_div_u64) ;  /* 0x0000013800f07944 */ /* 0x022fea0003c00000 */
[----:B------:R-:W-:Y:S01]  /*7d60*/  IADD3 R18, P2, RZ, -R99, RZ ;  /* 0x80000063ff127210 */ /* 0x000fe20007f5e0ff */
[----:B------:R-:W-:Y:S01]  /*7d70*/  ULDC.64 UR4, c[0x0][0x2f0] ;  /* 0x0000bc0000047ab9 */ /* 0x000fe20000000a00 */
[----:B------:R-:W-:Y:S01]  /*7d80*/  IMAD.MOV.U32 R19, RZ, RZ, R99 ;  /* 0x000000ffff137224 */ /* 0x000fe200078e0063 */
[----:B------:R-:W-:Y:S02]  /*7d90*/  MOV R97, UR4 ;  /* 0x0000000400617c02 */ /* 0x000fe40008000f00 */
[----:B------:R-:W-:Y:S02]  /*7da0*/  IADD3.X R98, RZ, ~R98, RZ, P2, !PT ;  /* 0x80000062ff627210 */ /* 0x000fe400017fe4ff */
[----:B------:R-:W-:Y:S01]  /*7db0*/  MOV R101, UR5 ;  /* 0x0000000500657c02 */ /* 0x000fe20008000f00 */
[----:B------:R-:W-:-:S04]  /*7dc0*/  IMAD.WIDE.U32 R102, R18, R97, R120 ;  /* 0x0000006112667225 */ /* 0x000fc800078e0078 */
[----:B------:R-:W-:Y:S01]  /*7dd0*/  IMAD R5, R98, R97, RZ ;  /* 0x0000006162057224 */ /* 0x000fe200078e02ff */
[----:B------:R-:W-:-:S03]  /*7de0*/  MOV R98, R102 ;  /* 0x0000006600627202 */ /* 0x000fc60000000f00 */
[----:B------:R-:W-:-:S04]  /*7df0*/  IMAD R5, R18, R101, R5 ;  /* 0x0000006512057224 */ /* 0x000fc800078e0205 */
[----:B------:R-:W-:Y:S01]  /*7e00*/  IMAD.IADD R18, R5, 0x1, R103 ;  /* 0x0000000105127824 */ /* 0x000fe200078e0267 */
[----:B------:R-:W-:Y:S05]  /*7e10*/  BRA `(.L_x_54) ;  /* 0x00000000005c7947 */ /* 0x000fea0003800000 */
.L_x_53:
[----:B------:R-:W-:Y:S01]  /*7e20*/  ULDC UR4, c[0x0][0x2f0] ;  /* 0x0000bc0000047ab9 */ /* 0x000fe20000000800 */
[----:B------:R-:W-:Y:S01]  /*7e30*/  IMAD.MOV.U32 R102, RZ, RZ, RZ ;  /* 0x000000ffff667224 */ /* 0x000fe200078e00ff */
[----:B------:R-:W-:-:S04]  /*7e40*/  MOV R97, UR4 ;  /* 0x0000000400617c02 */ /* 0x000fc80008000f00 */
[----:B--2---:R-:W2:Y:S01]  /*7e50*/  I2F.U32.RP R99, R97 ;  /* 0x0000006100637306 */ /* 0x004ea20000209000 */
[----:B------:R-:W-:-:S07]  /*7e60*/  ISETP.NE.U32.AND P2, PT, R97, RZ, PT ;  /* 0x000000ff6100720c */ /* 0x000fce0003f45070 */
[----:B--2---:R-:W2:Y:S02]  /*7e70*/  MUFU.RCP R98, R99 ;  /* 0x0000006300627308 */ /* 0x004ea40000001000 */
[----:B--2---:R-:W-:-:S06]  /*7e80*/  VIADD R98, R98, 0xffffffe ;  /* 0x0ffffffe62627836 */ /* 0x004fcc0000000000 */
[----:B------:R-:W2:Y:S02]  /*7e90*/  F2I.FTZ.U32.TRUNC.NTZ R103, R98 ;  /* 0x0000006200677305 */ /* 0x000ea4000021f000 */
[----:B--2---:R-:W-:-:S05]  /*7ea0*/  IMAD R19, R103, R97, RZ ;  /* 0x0000006167137224 */ /* 0x004fca00078e02ff */
[----:B------:R-:W-:-:S05]  /*7eb0*/  IADD3 R19, -R19, RZ, RZ ;  /* 0x000000ff13137210 */ /* 0x000fca0007ffe1ff */
[----:B------:R-:W-:-:S06]  /*7ec0*/  IMAD.HI.U32 R19, R103, R19, R102 ;  /* 0x0000001367137227 */ /* 0x000fcc00078e0066 */
[----:B------:R-:W-:-:S05]  /*7ed0*/  IMAD.HI.U32 R19, R19, R120, RZ ;  /* 0x0000007813137227 */ /* 0x000fca00078e00ff */
[----:B------:R-:W-:-:S05]  /*7ee0*/  IADD3 R5, -R19, RZ, RZ ;  /* 0x000000ff13057210 */ /* 0x000fca0007ffe1ff */
[----:B------:R-:W-:-:S05]  /*7ef0*/  IMAD R18, R97, R5, R120 ;  /* 0x0000000561127224 */ /* 0x000fca00078e0278 */
[----:B------:R-:W-:-:S13]  /*7f00*/  ISETP.GE.U32.AND P4, PT, R18, R97, PT ;  /* 0x000000611200720c */ /* 0x000fda0003f86070 */
[----:B------:R-:W-:Y:S01]  /*7f10*/  @P4 IMAD.IADD R18, R18, 0x1, -R97 ;  /* 0x0000000112124824 */ /* 0x000fe200078e0a61 */
[----:B------:R-:W-:-:S04]  /*7f20*/  @P4 IADD3 R19, R19, 0x1, RZ ;  /* 0x0000000113134810 */ /* 0x000fc80007ffe0ff */
[----:B------:R-:W-:Y:S02]  /*7f30*/  ISETP.GE.U32.AND P3, PT, R18, R97, PT ;  /* 0x000000611200720c */ /* 0x000fe40003f66070 */
[----:B------:R-:W-:-:S11]  /*7f40*/  MOV R18, RZ ;  /* 0x000000ff00127202 */ /* 0x000fd60000000f00 */
[----:B------:R-:W-:Y:S01]  /*7f50*/  @P3 VIADD R19, R19, 0x1 ;  /* 0x0000000113133836 */ /* 0x000fe20000000000 */
[----:B------:R-:W-:-:S04]  /*7f60*/  @!P2 LOP3.LUT R19, RZ, R97, RZ, 0x33, !PT ;  /* 0x00000061ff13a212 */ /* 0x000fc800078e33ff */
[----:B------:R-:W-:-:S05]  /*7f70*/  IADD3 R98, -R19, RZ, RZ ;  /* 0x000000ff13627210 */ /* 0x000fca0007ffe1ff */
[----:B------:R-:W-:Y:S02]  /*7f80*/  IMAD R98, R97, R98, R120 ;  /* 0x0000006261627224 */ /* 0x000fe400078e0278 */
.L_x_54:
[----:B------:R-:W-:Y:S05]  /*7f90*/  BSYNC B0 ;  /* 0x0000000000007941 */ /* 0x000fea0003800000 */
.L_x_52:
[----:B------:R-:W-:Y:S01]  /*7fa0*/  VIADD R5, R96, 0x1 ;  /* 0x0000000160057836 */ /* 0x000fe20000000000 */
[--C-:B------:R-:W-:Y:S01]  /*7fb0*/  SHF.R.U64 R98, R98, 0x3, R18.reuse ;  /* 0x0000000362627819 */ /* 0x100fe20000001212 */
[----:B------:R-:W-:Y:S01]  /*7fc0*/  ULDC UR4, c[0x0][0x210] ;  /* 0x0000840000047ab9 */ /* 0x000fe20000000800 */
[----:B------:R-:W-:Y:S01]  /*7fd0*/  SHF.R.U32.HI R99, RZ, 0x3, R18 ;  /* 0x00000003ff637819 */ /* 0x000fe20000011612 */
[----:B------:R-:W-:Y:S01]  /*7fe0*/  BSSY B0, `(.L_x_55) ;  /* 0x0000025000007945 */ /* 0x000fe20003800000 */
[----:B------:R-:W-:Y:S02]  /*7ff0*/  ISETP.GE.U32.AND P3, PT, R19, R98, PT ;  /* 0x000000621300720c */ /* 0x000fe40003f66070 */
[----:B------:R-:W-:Y:S02]  /*8000*/  SHF.R.S32.HI R18, RZ, 0x1f, R19 ;  /* 0x0000001fff127819 */ /* 0x000fe40000011413 */
[----:B------:R-:W-:-:S04]  /*8010*/  ISETP.LT.AND P2, PT, R5, UR4, !P1 ;  /* 0x0000000405007c0c */ /* 0x000fc8000cf41270 */
        /* <DEDUP_REMOVED lines=12> */
[----:B-12--5:R-:W-:Y:S05]  /*80e0*/  CALL.REL.NOINC `($__internal_1_$__cuda_sm20_rem_u64) ;  /* 0x0000013c00207944 */ /* 0x026fea0003c00000 */
[----:B------:R-:W-:Y:S05]  /*80f0*/  BRA `(.L_x_57) ;  /* 0x00000000004c7947 */ /* 0x000fea0003800000 */
.L_x_56:
[----:B------:R-:W2:Y:S01]  /*8100*/  I2F.U32.RP R98, R97 ;  /* 0x0000006100627306 */ /* 0x000ea20000209000 */
[----:B------:R-:W-:Y:S02]  /*8110*/  MOV R100, RZ ;  /* 0x000000ff00647202 */ /* 0x000fe40000000f00 */
[----:B------:R-:W-:-:S05]  /*8120*/  MOV R105, RZ ;  /* 0x000000ff00697202 */ /* 0x000fca0000000f00 */
[----:B--2---:R-:W2:Y:S02]  /*8130*/  MUFU.RCP R17, R98 ;  /* 0x0000006200117308 */ /* 0x004ea40000001000 */
[----:B--2---:R-:W-:-:S06]  /*8140*/  VIADD R17, R17, 0xffffffe ;  /* 0x0ffffffe11117836 */ /* 0x004fcc0000000000 */
[----:B------:R-:W2:Y:S02]  /*8150*/  F2I.FTZ.U32.TRUNC.NTZ R101, R17 ;  /* 0x0000001100657305 */ /* 0x000ea4000021f000 */
[----:B--2---:R-:W-:-:S04]  /*8160*/  IMAD.MOV R16, RZ, RZ, -R101 ;  /* 0x000000ffff107224 */ /* 0x004fc800078e0a65 */
        /* <DEDUP_REMOVED lines=12> */
.L_x_57:
[----:B------:R-:W-:Y:S05]  /*8230*/  BSYNC B0 ;  /* 0x0000000000007941 */ /* 0x000fea0003800000 */
.L_x_55:
[--C-:B------:R-:W-:Y:S01]  /*8240*/  SHF.R.U64 R16, R104, 0x3, R105.reuse ;  /* 0x0000000368107819 */ /* 0x100fe20000001269 */
[----:B------:R-:W-:Y:S01]  /*8250*/  ULDC UR4, c[0x0][0x210] ;  /* 0x0000840000047ab9 */ /* 0x000fe20000000800 */
[----:B------:R-:W-:Y:S01]  /*8260*/  SHF.R.U32.HI R17, RZ, 0x3, R105 ;  /* 0x00000003ff117819 */ /* 0x000fe20000011669 */
[----:B------:R-:W-:Y:S01]  /*8270*/  BSSY B0, `(.L_x_58) ;  /* 0x0000039000007945 */ /* 0x000fe20003800000 */
        /* <DEDUP_REMOVED lines=9> */
[----:B------:R-:W-:Y:S01]  /*8310*/  IMAD.X R19, R17, 0x1, ~R69, P2 ;  /* 0x0000000111137824 */ /* 0x000fe200010e0e45 */
[----:B------:R2:W-:Y:S04]  /*8320*/  @P3 STG.E.64 desc[UR20][R118.64+0x100], R14 ;  /* 0x0001000e76003986 */ /* 0x0005e8000c101b14 */
        /* <DEDUP_REMOVED lines=9> */
[----:B-12--5:R-:W-:Y:S05]  /*83c0*/  CALL.REL.NOINC `($__internal_0_$__cuda_sm20_div_u64) ;  /* 0x0000013400547944 */ /* 0x026fea0003c00000 */
        /* <DEDUP_REMOVED lines=12> */
.L_x_59:
[----:B------:R-:W-:Y:S01]  /*8490*/  ULDC UR4, c[0x0][0x2f0] ;  /* 0x0000bc0000047ab9 */ /* 0x000fe20000000800 */
[----:B------:R-:W-:Y:S01]  /*84a0*/  IMAD.MOV.U32 R102, RZ, RZ, RZ ;  /* 0x000000ffff667224 */ /* 0x000fe200078e00ff */
[----:B------:R-:W-:-:S04]  /*84b0*/  MOV R97, UR4 ;  /* 0x0000000400617c02 */ /* 0x000fc80008000f00 */
[----:B------:R-:W3:Y:S01]  /*84c0*/  I2F.U32.RP R99, R97 ;  /* 0x0000006100637306 */ /* 0x000ee20000209000 */
[----:B------:R-:W-:-:S07]  /*84d0*/  ISETP.NE.U32.AND P2, PT, R97, RZ, PT ;  /* 0x000000ff6100720c */ /* 0x000fce0003f45070 */
[----:B---3--:R-:W3:Y:S02]  /*84e0*/  MUFU.RCP R98, R99 ;  /* 0x0000006300627308 */ /* 0x008ee40000001000 */
[----:B---3--:R-:W-:-:S06]  /*84f0*/  VIADD R98, R98, 0xffffffe ;  /* 0x0ffffffe62627836 */ /* 0x008fcc0000000000 */
        /* <DEDUP_REMOVED lines=16> */
.L_x_60:
[----:B------:R-:W-:Y:S05]  /*8600*/  BSYNC B0 ;  /* 0x0000000000007941 */ /* 0x000fea0003800000 */
.L_x_58:
        /* <DEDUP_REMOVED lines=22> */
.L_x_62:
        /* <DEDUP_REMOVED lines=19> */
.L_x_63:
[----:B------:R-:W-:Y:S05]  /*88a0*/  BSYNC B0 ;  /* 0x0000000000007941 */ /* 0x000fea0003800000 */
.L_x_61:
        /* <DEDUP_REMOVED lines=37> */
.L_x_65:
[----:B------:R-:W-:Y:S01]  /*8b00*/  ULDC UR4, c[0x0][0x2f0] ;  /* 0x0000bc0000047ab9 */ /* 0x000fe20000000800 */
[----:B------:R-:W-:Y:S01]  /*8b10*/  IMAD.MOV.U32 R98, RZ, RZ, RZ ;  /* 0x000000ffff627224 */ /* 0x000fe200078e00ff */
[----:B--2---:R-:W-:-:S04]  /*8b20*/  MOV R17, UR4 ;  /* 0x0000000400117c02 */ /* 0x004fc80008000f00 */
[----:B------:R-:W2:Y:S01]  /*8b30*/  I2F.U32.RP R18, R17 ;  /* 0x0000001100127306 */ /* 0x000ea20000209000 */
        /* <DEDUP_REMOVED lines=19> */
.L_x_66:
[----:B------:R-:W-:Y:S05]  /*8c70*/  BSYNC B0 ;  /* 0x0000000000007941 */ /* 0x000fea0003800000 */
.L_x_64:
        /* <DEDUP_REMOVED lines=16> */
[----:B------:R-:W-:Y:S01]  /*8d80*/  MOV R100, 0x8dc0 ;  /* 0x00008dc000647802 */ /* 0x000fe20000000f00 */
[----:B------:R-:W-:Y:S01]  /*8d90*/  IMAD.U32 R102, RZ, RZ, UR4 ;  /* 0x00000004ff667e24 */ /* 0x000fe2000f8e00ff */
[----:B------:R-:W-:Y:S02]  /*8da0*/  MOV R99, UR5 ;  /* 0x0000000500637c02 */ /* 0x000fe40008000f00 */
[----:B-12--5:R-:W-:Y:S05]  /*8db0*/  CALL.REL.NOINC `($__internal_1_$__cuda_sm20_rem_u64) ;  /* 0x0000012c00ec7944 */ /* 0x026fea0003c00000 */
[----:B------:R-:W-:Y:S05]  /*8dc0*/  BRA `(.L_x_69) ;  /* 0x00000000004c7947 */ /* 0x000fea0003800000 */
.L_x_68:
        /* <DEDUP_REMOVED lines=19> */
.L_x_69:
[----:B------:R-:W-:Y:S05]  /*8f00*/  BSYNC B0 ;  /* 0x0000000000007941 */ /* 0x000fea0003800000 */
.L_x_67:
[--C-:B------:R-:W-:Y:S01]  /*8f10*/  SHF.R.U64 R8, R104, 0x3, R105.reuse ;  /* 0x0000000368087819 */ /* 0x100fe20000001269 */
[----:B------:R-:W-:Y:S01]  /*8f20*/  ULDC UR6, c[0x0][0x210] ;  /* 0x0000840000067ab9 */ /* 0x000fe20000000800 */
[----:B------:R-:W-:Y:S02]  /*8f30*/  SHF.R.U32.HI R9, RZ, 0x3, R105 ;  /* 0x00000003ff097819 */ /* 0x000fe40000011669 */
[----:B------:R-:W-:Y:S02]  /*8f40*/  ISETP.GE.U32.AND P1, PT, R11, R8, PT ;  /* 0x000000080b00720c */ /* 0x000fe40003f26070 */
[----:B------:R-:W-:-:S04]  /*8f50*/  ISETP.LT.AND P0, PT, R5, UR6, !P0 ;  /* 0x0000000605007c0c */ /* 0x000fc8000c701270 */
[----:B------:R-:W-:-:S13]  /*8f60*/  ISETP.GE.U32.AND.EX P0, PT, R10, R9, P0, P1 ;  /* 0x000000090a00720c */ /* 0x000fda0000706110 */
[----:B------:R-:W-:Y:S05]  /*8f70*/  @!P0 BRA `(.L_x_70) ;  /* 0x0000000000ac8947 */ /* 0x000fea0003800000 */
[----:B------:R2:W-:Y:S01]  /*8f80*/  STG.E.64 desc[UR20][R12.64+0x100], R6 ;  /* 0x000100060c007986 */ /* 0x0005e2000c101b14 */
[----:B------:R-:W-:Y:S05]  /*8f90*/  BRA `(.L_x_70) ;  /* 0x0000000000a47947 */ /* 0x000fea0003800000 */
.L_x_45:
[----:B------:R-:W-:Y:S01]  /*8fa0*/  ULDC UR4, c[0x0][0x214] ;  /* 0x0000850000047ab9 */ /* 0x000fe20000000800 */
[C---:B------:R-:W-:Y:S01]  /*8fb0*/  VIADD R5, R94.reuse, 0x20 ;  /* 0x000000205e057836 */ /* 0x040fe20000000000 */
[----:B------:R-:W-:-:S04]  /*8fc0*/  ISETP.GE.AND P0, PT, R94, UR4, PT ;  /* 0x000000045e007c0c */ /* 0x000fc8000bf06270 */
[C---:B------:R-:W-:Y:S02]  /*8fd0*/  ISETP.LT.AND P2, PT, R96.reuse, UR6, !P0 ;  /* 0x0000000660007c0c */ /* 0x040fe4000c741270 */
[----:B------:R-:W-:Y:S01]  /*8fe0*/  ISETP.GE.AND P1, PT, R5, UR4, PT ;  /* 0x0000000405007c0c */ /* 0x000fe2000bf26270 */
[C---:B------:R-:W-:Y:S01]  /*8ff0*/  VIADD R5, R96.reuse, 0x1 ;  /* 0x0000000160057836 */ /* 0x040fe20000000000 */
[----:B------:R-:W-:Y:S02]  /*9000*/  ULDC.64 UR4, c[0x0][0x2f8] ;  /* 0x0000be0000047ab9 */ /* 0x000fe40000000a00 */
[----:B------:R-:W-:Y:S01]  /*9010*/  ISETP.LT.AND P3, PT, R96, UR6, !P1 ;  /* 0x0000000660007c0c */ /* 0x000fe2000cf61270 */
[----:B------:R-:W-:Y:S01]  /*9020*/  UIADD3 UR10, UP0, UR4, 0x100, URZ ;  /* 0x00000100040a7890 */ /* 0x000fe2000ff1e03f */
[----:B------:R-:W-:-:S03]  /*9030*/  ISETP.LT.AND P4, PT, R5, UR6, !P0 ;  /* 0x0000000605007c0c */ /* 0x000fc6000c781270 */
[----:B------:R-:W-:Y:S02]  /*9040*/  UIADD3.X UR7, URZ, UR5, URZ, UP0, !UPT ;  /* 0x000000053f077290 */ /* 0x000fe400087fe43f */
[----:B------:R-:W-:Y:S02]  /*9050*/  @P2 IMAD.MOV.U32 R102, RZ, RZ, R116 ;  /* 0x000000ffff662224 */ /* 0x000fe400078e0074 */
[----:B------:R-:W-:-:S05]  /*9060*/  @P2 IMAD.MOV.U32 R103, RZ, RZ, R117 ;  /* 0x000000ffff672224 */ /* 0x000fca00078e0075 */
[----:B------:R1:W-:Y:S01]  /*9070*/  @P2 STG.E.64 desc[UR20][R102.64], R122 ;  /* 0x0000007a66002986 */ /* 0x0003e2000c101b14 */
[----:B------:R-:W-:-:S04]  /*9080*/  IADD3 R98, P2, R116, UR4, RZ ;  /* 0x0000000474627c10 */ /* 0x000fc8000ff5e0ff */
[----:B------:R-:W-:Y:S02]  /*9090*/  IADD3.X R99, R117, UR5, RZ, P2, !PT ;  /* 0x0000000575637c10 */ /* 0x000fe400097fe4ff */
[----:B------:R-:W-:-:S04]  /*90a0*/  IADD3 R100, P2, R116, UR10, RZ ;  /* 0x0000000a74647c10 */ /* 0x000fc8000ff5e0ff */
[----:B------:R-:W-:Y:S01]  /*90b0*/  IADD3.X R101, R117, UR7, RZ, P2, !PT ;  /* 0x0000000775657c10 */ /* 0x000fe200097fe4ff */
[----:B-1----:R-:W-:Y:S02]  /*90c0*/  @P3 IMAD.MOV.U32 R102, RZ, RZ, R116 ;  /* 0x000000ffff663224 */ /* 0x002fe400078e0074 */
[----:B------:R-:W-:-:S05]  /*90d0*/  @P3 IMAD.MOV.U32 R103, RZ, RZ, R117 ;  /* 0x000000ffff673224 */ /* 0x000fca00078e0075 */
[----:B------:R1:W-:Y:S01]  /*90e0*/  @P3 STG.E.64 desc[UR20][R102.64+0x100], R18 ;  /* 0x0001001266003986 */ /* 0x0003e2000c101b14 */
[----:B------:R-:W-:Y:S01]  /*90f0*/  ISETP.LT.AND P3, PT, R5, UR6, !P1 ;  /* 0x0000000605007c0c */ /* 0x000fe2000cf61270 */
[C---:B------:R-:W-:Y:S02]  /*9100*/  VIADD R5, R96.reuse, 0x2 ;  /* 0x0000000260057836 */ /* 0x040fe40000000000 */
[----:B------:R2:W-:Y:S03]  /*9110*/  @P4 STG.E.64 desc[UR20][R98.64], R16 ;  /* 0x0000001062004986 */ /* 0x0005e6000c101b14 */
[C---:B------:R-:W-:Y:S02]  /*9120*/  ISETP.LT.AND P2, PT, R5.reuse, UR6, !P0 ;  /* 0x0000000605007c0c */ /* 0x040fe4000c741270 */
[----:B------:R-:W-:Y:S01]  /*9130*/  ISETP.LT.AND P1, PT, R5, UR6, !P1 ;  /* 0x0000000605007c0c */ /* 0x000fe2000cf21270 */
[----:B------:R-:W-:-:S04]  /*9140*/  VIADD R5, R96, 0x3 ;  /* 0x0000000360057836 */ /* 0x000fc80000000000 */
[----:B------:R3:W-:Y:S01]  /*9150*/  @P3 STG.E.64 desc[UR20][R100.64], R14 ;  /* 0x0000000e64003986 */ /* 0x0007e2000c101b14 */
[----:B------:R-:W-:Y:S02]  /*9160*/  ISETP.LT.AND P0, PT, R5, UR6, !P0 ;  /* 0x0000000605007c0c */ /* 0x000fe4000c701270 */
[C---:B-1----:R-:W-:Y:S02]  /*9170*/  IADD3 R18, P4, R98.reuse, UR4, RZ ;  /* 0x0000000462127c10 */ /* 0x042fe4000ff9e0ff */
[----:B------:R-:W-:Y:S02]  /*9180*/  IADD3 R102, P3, R98, UR10, RZ ;  /* 0x0000000a62667c10 */ /* 0x000fe4000ff7e0ff */
[C---:B------:R-:W-:Y:S02]  /*9190*/  IADD3.X R19, R99.reuse, UR5, RZ, P4, !PT ;  /* 0x0000000563137c10 */ /* 0x040fe4000a7fe4ff */
[----:B------:R-:W-:Y:S02]  /*91a0*/  IADD3.X R103, R99, UR7, RZ, P3, !PT ;  /* 0x0000000763677c10 */ /* 0x000fe40009ffe4ff */
[C---:B------:R-:W-:Y:S01]  /*91b0*/  IADD3 R104, P4, R18.reuse, UR4, RZ ;  /* 0x0000000412687c10 */ /* 0x040fe2000ff9e0ff */
[----:B------:R3:W-:Y:S01]  /*91c0*/  @P2 STG.E.64 desc[UR20][R18.64], R12 ;  /* 0x0000000c12002986 */ /* 0x0007e2000c101b14 */
[----:B--2---:R-:W-:-:S02]  /*91d0*/  IADD3 R16, P3, R18, UR10, RZ ;  /* 0x0000000a12107c10 */ /* 0x004fc4000ff7e0ff */
[C---:B------:R-:W-:Y:S01]  /*91e0*/  IADD3.X R105, R19.reuse, UR5, RZ, P4, !PT ;  /* 0x0000000513697c10 */ /* 0x040fe2000a7fe4ff */
[----:B------:R3:W-:Y:S01]  /*91f0*/  @P1 STG.E.64 desc[UR20][R102.64], R10 ;  /* 0x0000000a66001986 */ /* 0x0007e2000c101b14 */
[----:B------:R-:W-:-:S03]  /*9200*/  IADD3.X R17, R19, UR7, RZ, P3, !PT ;  /* 0x0000000713117c10 */ /* 0x000fc60009ffe4ff */
[----:B------:R3:W-:Y:S04]  /*9210*/  @P0 STG.E.64 desc[UR20][R104.64], R8 ;  /* 0x0000000868000986 */ /* 0x0007e8000c101b14 */
[----:B------:R3:W-:Y:S02]  /*9220*/  @P6 STG.E.64 desc[UR20][R16.64], R6 ;  /* 0x0000000610006986 */ /* 0x0007e4000c101b14 */
.L_x_70:
[----:B------:R-:W-:Y:S05]  /*9230*/  BSYNC B1 ;  /* 0x0000000000017941 */ /* 0x000fea0003800000 */
.L_x_44:
[----:B------:R-:W-:Y:S01]  /*9240*/  IMAD.MOV.U32 R5, RZ, RZ, -0x1 ;  /* 0xffffffffff057424 */ /* 0x000fe200078e00ff */
[----:B------:R-:W-:Y:S01]  /*9250*/  ULDC UR4, c[0x0][0x228] ;  /* 0x00008a0000047ab9 */ /* 0x000fe20000000800 */
[----:B---3--:R-:W-:Y:S01]  /*9260*/  IADD3 R8, P2, R72, R92, RZ ;  /* 0x0000005c48087210 */ /* 0x008fe20007f5e0ff */
[----:B------:R-:W-:Y:S02]  /*9270*/  BSSY B1, `(.L_x_71) ;  /* 0x00001a9000017945 */ /* 0x000fe40003800000 */
[----:B------:R-:W-:Y:S01]  /*9280*/  SHF.L.U32 R5, R5, UR4, RZ ;  /* 0x0000000405057c19 */ /* 0x000fe200080006ff */
[----:B------:R-:W-:Y:S01]  /*9290*/  ULDC.64 UR4, c[0x0][0x310] ;  /* 0x0000c40000047ab9 */ /* 0x000fe20000000a00 */
[----:B------:R-:W-:Y:S01]  /*92a0*/  IMAD.X R9, R73, 0x1, R91, P2 ;  /* 0x0000000149097824 */ /* 0x000fe200010e065b */
[----:B--2---:R-:W-:Y:S02]  /*92b0*/  IADD3 R6, P1, R116, UR4, RZ ;  /* 0x0000000474067c10 */ /* 0x004fe4000ff3e0ff */
[----:B------:R-:W-:-:S02]  /*92c0*/  LOP3.LUT R5, R5, UR8, RZ, 0xc, !PT ;  /* 0x0000000805057c12 */ /* 0x000fc4000f8e0cff */
[----:B------:R-:W-:-:S03]  /*92d0*/  IADD3.X R7, R117, UR5, RZ, P1, !PT ;  /* 0x0000000575077c10 */ /* 0x000fc60008ffe4ff */
        /* <DEDUP_REMOVED lines=15> */
[----:B-1---5:R-:W-:Y:S05]  /*93d0*/  CALL.REL.NOINC `($__internal_0_$__cuda_sm20_div_u64) ;  /* 0x0000012400507944 */ /* 0x022fea0003c00000 */
[----:B------:R-:W-:-:S04]  /*93e0*/  IADD3 R5, P0, RZ, -R99, RZ ;  /* 0x80000063ff057210 */ /* 0x000fc80007f1e0ff */
[----:B------:R-:W-:Y:S01]  /*93f0*/  IADD3.X R11, RZ, ~R98, RZ, P0, !PT ;  /* 0x80000062ff0b7210 */ /* 0x000fe200007fe4ff */
[----:B------:R-:W-:-:S04]  /*9400*/  IMAD.WIDE.U32 R14, R90, R5, R12 ;  /* 0x000000055a0e7225 */ /* 0x000fc800078e000c */
[----:B------:R-:W-:-:S04]  /*9410*/  IMAD R10, R11, R90, RZ ;  /* 0x0000005a0b0a7224 */ /* 0x000fc800078e02ff */
[----:B------:R-:W-:Y:S01]  /*9420*/  IMAD R5, R0, R5, R10 ;  /* 0x0000000500057224 */ /* 0x000fe200078e020a */
[----:B------:R-:W-:-:S04]  /*9430*/  MOV R10, R99 ;  /* 0x00000063000a7202 */ /* 0x000fc80000000f00 */
[----:B------:R-:W-:Y:S01]  /*9440*/  IADD3 R5, R5, R15, RZ ;  /* 0x0000000f05057210 */ /* 0x000fe20007ffe0ff */
[----:B------:R-:W-:Y:S05]  /*9450*/  BRA `(.L_x_75) ;  /* 0x0000000000547947 */ /* 0x000fea0003800000 */
.L_x_74:
[----:B------:R-:W2:Y:S01]  /*9460*/  I2F.U32.RP R14, R90 ;  /* 0x0000005a000e7306 */ /* 0x000ea20000209000 */
[----:B------:R-:W-:Y:S01]  /*9470*/  IMAD.MOV.U32 R10, RZ, RZ, RZ ;  /* 0x000000ffff0a7224 */ /* 0x000fe200078e00ff */
[----:B------:R-:W-:-:S06]  /*9480*/  ISETP.NE.U32.AND P0, PT, R90, RZ, PT ;  /* 0x000000ff5a00720c */ /* 0x000fcc0003f05070 */
[----:B--2---:R-:W2:Y:S02]  /*9490*/  MUFU.RCP R11, R14 ;  /* 0x0000000e000b7308 */ /* 0x004ea40000001000 */
[----:B--2---:R-:W-:-:S06]  /*94a0*/  IADD3 R11, R11, 0xffffffe, RZ ;  /* 0x0ffffffe0b0b7810 */ /* 0x004fcc0007ffe0ff */
[----:B------:R-:W2:Y:S02]  /*94b0*/  F2I.FTZ.U32.TRUNC.NTZ R11, R11 ;  /* 0x0000000b000b7305 */ /* 0x000ea4000021f000 */
[----:B--2---:R-:W-:-:S05]  /*94c0*/  IADD3 R5, RZ, -R11, RZ ;  /* 0x8000000bff057210 */ /* 0x004fca0007ffe0ff */
        /* <DEDUP_REMOVED lines=14> */
.L_x_75:
[----:B------:R-:W-:Y:S05]  /*95b0*/  BSYNC B0 ;  /* 0x0000000000007941 */ /* 0x000fea0003800000 */
.L_x_73:
[----:B------:R-:W-:Y:S01]  /*95c0*/  ULDC.64 UR4, c[0x0][0x210] ;  /* 0x0000840000047ab9 */ /* 0x000fe20000000a00 */
[--C-:B------:R-:W-:Y:S02]  /*95d0*/  SHF.R.U64 R11, R14, 0x3, R5.reuse ;  /* 0x000000030e0b7819 */ /* 0x100fe40000001205 */
[----:B------:R-:W-:Y:S02]  /*95e0*/  ISETP.GE.AND P1, PT, R94, UR5, PT ;  /* 0x000000055e007c0c */ /* 0x000fe4000bf26270 */
[----:B------:R-:W-:Y:S02]  /*95f0*/  SHF.R.U32.HI R14, RZ, 0x3, R5 ;  /* 0x00000003ff0e7819 */ /* 0x000fe40000011605 */
[----:B------:R-:W-:Y:S02]  /*9600*/  ISETP.GE.U32.AND P0, PT, R10, R11, PT ;  /* 0x0000000b0a00720c */ /* 0x000fe40003f06070 */
[----:B------:R-:W-:Y:S02]  /*9610*/  ISETP.LT.AND P2, PT, R4, UR4, !P1 ;  /* 0x0000000404007c0c */ /* 0x000fe4000cf41270 */
[----:B------:R-:W-:-:S04]  /*9620*/  SHF.R.S32.HI R5, RZ, 0x1f, R10 ;  /* 0x0000001fff057819 */ /* 0x000fc8000001140a */
[----:B------:R-:W-:-:S13]  /*9630*/  ISETP.GE.U32.AND.EX P0, PT, R5, R14, P2, P0 ;  /* 0x0000000e0500720c */ /* 0x000fda0001706100 */
[----:B------:R2:W4:Y:S01]  /*9640*/  @P0 LDG.E.LTC128B.64 R88, desc[UR20][R8.64] ;  /* 0x0000001408580981 */ /* 0x000522000c1e1b20 */
[----:B------:R-:W-:Y:S01]  /*9650*/  IADD3 R103, P0, R12, 0x100, RZ ;  /* 0x000001000c677810 */ /* 0x000fe20007f1e0ff */
[----:B------:R-:W-:Y:S04]  /*9660*/  BSSY B0, `(.L_x_76) ;  /* 0x000001d000007945 */ /* 0x000fe80003800000 */
[----:B------:R-:W-:-:S05]  /*9670*/  IMAD.X R101, RZ, RZ, R13, P0 ;  /* 0x000000ffff657224 */ /* 0x000fca00000e060d */
[----:B------:R-:W-:-:S04]  /*9680*/  LOP3.LUT R11, R101, R0, RZ, 0xfc, !PT ;  /* 0x00000000650b7212 */ /* 0x000fc800078efcff */
[----:B------:R-:W-:-:S13]  /*9690*/  ISETP.NE.U32.AND P0, PT, R11, RZ, PT ;  /* 0x000000ff0b00720c */ /* 0x000fda0003f05070 */
[----:B--2---:R-:W-:Y:S05]  /*96a0*/  @!P0 BRA `(.L_x_77) ;  /* 0x0000000000148947 */ /* 0x004fea0003800000 */
[----:B------:R-:W-:Y:S01]  /*96b0*/  IMAD.MOV.U32 R102, RZ, RZ, R90 ;  /* 0x000000ffff667224 */ /* 0x000fe200078e005a */
[----:B------:R-:W-:Y:S02]  /*96c0*/  MOV R99, R0 ;  /* 0x0000000000637202 */ /* 0x000fe40000000f00 */
[----:B------:R-:W-:Y:S02]  /*96d0*/  MOV R100, 0x96f0 ;  /* 0x000096f000647802 */ /* 0x000fe40000000f00 */
[----:B-1--45:R-:W-:Y:S05]  /*96e0*/  CALL.REL.NOINC `($__internal_1_$__cuda_sm20_rem_u64) ;  /* 0x0000012400a07944 */ /* 0x032fea0003c00000 */
[----:B------:R-:W-:Y:S05]  /*96f0*/  BRA `(.L_x_78) ;  /* 0x00000000004c7947 */ /* 0x000fea0003800000 */
.L_x_77:
        /* <DEDUP_REMOVED lines=19> */
.L_x_78:
[----:B------:R-:W-:Y:S05]  /*9830*/  BSYNC B0 ;  /* 0x0000000000007941 */ /* 0x000fea0003800000 */
.L_x_76:
[----:B------:R-:W-:Y:S01]  /*9840*/  VIADD R11, R94, 0x20 ;  /* 0x000000205e0b7836 */ /* 0x000fe20000000000 */
[----:B------:R-:W-:Y:S01]  /*9850*/  ULDC.64 UR4, c[0x0][0x210] ;  /* 0x0000840000047ab9 */ /* 0x000fe20000000a00 */
[--C-:B------:R-:W-:Y:S02]  /*9860*/  SHF.R.U64 R13, R104, 0x3, R105.reuse ;  /* 0x00000003680d7819 */ /* 0x100fe40000001269 */
[----:B------:R-:W-:Y:S02]  /*9870*/  SHF.R.U32.HI R12, RZ, 0x3, R105 ;  /* 0x00000003ff0c7819 */ /* 0x000fe40000011669 */
[----:B------:R-:W-:Y:S02]  /*9880*/  ISETP.GE.AND P0, PT, R11, UR5, PT ;  /* 0x000000050b007c0c */ /* 0x000fe4000bf06270 */
[----:B------:R-:W-:Y:S02]  /*9890*/  ISETP.GE.U32.AND P2, PT, R10, R13, PT ;  /* 0x0000000d0a00720c */ /* 0x000fe40003f46070 */
[----:B------:R-:W-:-:S04]  /*98a0*/  ISETP.LT.AND P3, PT, R4, UR4, !P0 ;  /* 0x0000000404007c0c */ /* 0x000fc8000c761270 */
[----:B------:R-:W-:-:S13]  /*98b0*/  ISETP.GE.U32.AND.EX P2, PT, R5, R12, P3, P2 ;  /* 0x0000000c0500720c */ /* 0x000fda0001f46120 */
[----:B------:R-:W-:Y:S02]  /*98c0*/  @P2 IMAD.MOV.U32 R10, RZ, RZ, R8 ;  /* 0x000000ffff0a2224 */ /* 0x000fe400078e0008 */
[----:B------:R-:W-:-:S05]  /*98d0*/  @P2 IMAD.MOV.U32 R11, RZ, RZ, R9 ;  /* 0x000000ffff0b2224 */ /* 0x000fca00078e0009 */
[----:B------:R2:W4:Y:S01]  /*98e0*/  @P2 LDG.E.LTC128B.64 R86, desc[UR20][R10.64+0x100] ;  /* 0x000100140a562981 */ /* 0x000522000c1e1b20 */
[----:B------:R-:W-:Y:S01]  /*98f0*/  IADD3 R8, P2, R70, R8, RZ ;  /* 0x0000000846087210 */ /* 0x000fe20007f5e0ff */
[----:B------:R-:W-:Y:S04]  /*9900*/  BSSY B0, `(.L_x_79) ;  /* 0x000002b000007945 */ /* 0x000fe80003800000 */
[----:B------:R-:W-:Y:S01]  /*9910*/  IMAD.X R9, R71, 0x1, R9, P2 ;  /* 0x0000000147097824 */ /* 0x000fe200010e0609 */
[----:B------:R-:W-:-:S05]  /*9920*/  IADD3 R12, P2, -R2, R8, RZ ;  /* 0x00000008020c7210 */ /* 0x000fca0007f5e1ff */
[----:B------:R-:W-:-:S05]  /*9930*/  IMAD.X R13, R9, 0x1, ~R3, P2 ;  /* 0x00000001090d7824 */ /* 0x000fca00010e0e03 */
[----:B------:R-:W-:-:S04]  /*9940*/  LOP3.LUT R5, R13, R0, RZ, 0xfc, !PT ;  /* 0x000000000d057212 */ /* 0x000fc800078efcff */
[----:B------:R-:W-:-:S13]  /*9950*/  ISETP.NE.U32.AND P2, PT, R5, RZ, PT ;  /* 0x000000ff0500720c */ /* 0x000fda0003f45070 */
[----:B--2---:R-:W-:Y:S05]  /*9960*/  @!P2 BRA `(.L_x_80) ;  /* 0x00000000003ca947 */ /* 0x004fea0003800000 */
[----:B------:R-:W-:Y:S01]  /*9970*/  IMAD.MOV.U32 R98, RZ, RZ, R12 ;  /* 0x000000ffff627224 */ /* 0x000fe200078e000c */
[----:B------:R-:W-:Y:S01]  /*9980*/  MOV R103, R90 ;  /* 0x0000005a00677202 */ /* 0x000fe20000000f00 */
[----:B------:R-:W-:Y:S01]  /*9990*/  IMAD.MOV.U32 R97, RZ, RZ, R13 ;  /* 0x000000ffff617224 */ /* 0x000fe200078e000d */
[----:B------:R-:W-:Y:S02]  /*99a0*/  MOV R106, R0 ;  /* 0x00000000006a7202 */ /* 0x000fe40000000f00 */
[----:B------:R-:W-:Y:S02]  /*99b0*/  MOV R104, 0x99d0 ;  /* 0x000099d000687802 */ /* 0x000fe40000000f00 */
[----:B-1--45:R-:W-:Y:S05]  /*99c0*/  CALL.REL.NOINC `($__internal_0_$__cuda_sm20_div_u64) ;  /* 0x0000011c00d47944 */ /* 0x032fea0003c00000 */
[----:B------:R-:W-:-:S04]  /*99d0*/  IADD3 R5, P2, RZ, -R99, RZ ;  /* 0x80000063ff057210 */ /* 0x000fc80007f5e0ff */
[----:B------:R-:W-:Y:S01]  /*99e0*/  IADD3.X R11, RZ, ~R98, RZ, P2, !PT ;  /* 0x80000062ff0b7210 */ /* 0x000fe200017fe4ff */
[----:B------:R-:W-:-:S04]  /*99f0*/  IMAD.WIDE.U32 R14, R90, R5, R12 ;  /* 0x000000055a0e7225 */ /* 0x000fc800078e000c */
[----:B------:R-:W-:Y:S01]  /*9a00*/  IMAD R10, R11, R90, RZ ;  /* 0x0000005a0b0a7224 */ /* 0x000fe200078e02ff */
[----:B------:R-:W-:-:S03]  /*9a10*/  MOV R11, R99 ;  /* 0x00000063000b7202 */ /* 0x000fc60000000f00 */
[----:B------:R-:W-:Y:S01]  /*9a20*/  IMAD R5, R0, R5, R10 ;  /* 0x0000000500057224 */ /* 0x000fe200078e020a */
[----:B------:R-:W-:-:S04]  /*9a30*/  MOV R10, R14 ;  /* 0x0000000e000a7202 */ /* 0x000fc80000000f00 */
[----:B------:R-:W-:Y:S01]  /*9a40*/  IADD3 R5, R5, R15, RZ ;  /* 0x0000000f05057210 */ /* 0x000fe20007ffe0ff */
[----:B------:R-:W-:Y:S05]  /*9a50*/  BRA `(.L_x_81) ;  /* 0x0000000000547947 */ /* 0x000fea0003800000 */
.L_x_80:
[----:B------:R-:W2:Y:S01]  /*9a60*/  I2F.U32.RP R14, R90 ;  /* 0x0000005a000e7306 */ /* 0x000ea20000209000 */
[----:B------:R-:W-:-:S07]  /*9a70*/  ISETP.NE.U32.AND P2, PT, R90, RZ, PT ;  /* 0x000000ff5a00720c */ /* 0x000fce0003f45070 */
[----:B--2---:R-:W2:Y:S02]  /*9a80*/  MUFU.RCP R10, R14 ;  /* 0x0000000e000a7308 */ /* 0x004ea40000001000 */
[----:B--2---:R-:W-:-:S06]  /*9a90*/  IADD3 R10, R10, 0xffffffe, RZ ;  /* 0x0ffffffe0a0a7810 */ /* 0x004fcc0007ffe0ff */
[----:B------:R-:W2:Y:S02]  /*9aa0*/  F2I.FTZ.U32.TRUNC.NTZ R11, R10 ;  /* 0x0000000a000b7305 */ /* 0x000ea4000021f000 */
[----:B--2---:R-:W-:Y:S01]  /*9ab0*/  IADD3 R5, RZ, -R11, RZ ;  /* 0x8000000bff057210 */ /* 0x004fe20007ffe0ff */
        /* <DEDUP_REMOVED lines=15> */
.L_x_81:
[----:B------:R-:W-:Y:S05]  /*9bb0*/  BSYNC B0 ;  /* 0x0000000000007941 */ /* 0x000fea0003800000 */
.L_x_79:
[--C-:B------:R-:W-:Y:S01]  /*9bc0*/  SHF.R.U64 R14, R10, 0x3, R5.reuse ;  /* 0x000000030a0e7819 */ /* 0x100fe20000001205 */
[----:B------:R-:W-:Y:S01]  /*9bd0*/  VIADD R10, R96, 0x9 ;  /* 0x00000009600a7836 */ /* 0x000fe20000000000 */
[----:B------:R-:W-:Y:S02]  /*9be0*/  ULDC UR4, c[0x0][0x210] ;  /* 0x0000840000047ab9 */ /* 0x000fe40000000800 */
        /* <DEDUP_REMOVED lines=17> */
.L_x_83:
        /* <DEDUP_REMOVED lines=19> */
.L_x_84:
[----:B------:R-:W-:Y:S05]  /*9e30*/  BSYNC B0 ;  /* 0x0000000000007941 */ /* 0x000fea0003800000 */
.L_x_82:
[--C-:B------:R-:W-:Y:S01]  /*9e40*/  SHF.R.U64 R14, R104, 0x3, R105.reuse ;  /* 0x00000003680e7819 */ /* 0x100fe20000001269 */
[----:B------:R-:W-:Y:S01]  /*9e50*/  ULDC UR4, c[0x0][0x210] ;  /* 0x0000840000047ab9 */ /* 0x000fe20000000800 */
[----:B------:R-:W-:Y:S02]  /*9e60*/  SHF.R.U32.HI R12, RZ, 0x3, R105 ;  /* 0x00000003ff0c7819 */ /* 0x000fe40000011669 */
        /* <DEDUP_REMOVED lines=29> */
.L_x_86:
        /* <DEDUP_REMOVED lines=21> */
.L_x_87:
[----:B------:R-:W-:Y:S05]  /*a190*/  BSYNC B0 ;  /* 0x0000000000007941 */ /* 0x000fea0003800000 */
.L_x_85:
        /* <DEDUP_REMOVED lines=20> */
.L_x_89:
        /* <DEDUP_REMOVED lines=19> */
.L_x_90:
[----:B------:R-:W-:Y:S05]  /*a410*/  BSYNC B0 ;  /* 0x0000000000007941 */ /* 0x000fea0003800000 */
.L_x_88:
        /* <DEDUP_REMOVED lines=32> */
.L_x_92:
        /* <DEDUP_REMOVED lines=21> */
.L_x_93:
[----:B------:R-:W-:Y:S05]  /*a770*/  BSYNC B0 ;  /* 0x0000000000007941 */ /* 0x000fea0003800000 */
.L_x_91:
        /* <DEDUP_REMOVED lines=20> */
.L_x_95:
        /* <DEDUP_REMOVED lines=19> */
.L_x_96:
[----:B------:R-:W-:Y:S05]  /*a9f0*/  BSYNC B0 ;  /* 0x0000000000007941 */ /* 0x000fea0003800000 */
.L_x_94:
[--C-:B------:R-:W-:Y:S01]  /*aa00*/  SHF.R.U64 R14, R104, 0x3, R105.reuse ;  /* 0x00000003680e7819 */ /* 0x100fe20000001269 */
[----:B------:R-:W-:Y:S01]  /*aa10*/  ULDC UR6, c[0x0][0x210] ;  /* 0x0000840000067ab9 */ /* 0x000fe20000000800 */
[----:B------:R-:W-:Y:S02]  /*aa20*/  SHF.R.U32.HI R12, RZ, 0x3, R105 ;  /* 0x00000003ff0c7819 */ /* 0x000fe40000011669 */
[----:B------:R-:W-:Y:S02]  /*aa30*/  ISETP.GE.U32.AND P1, PT, R11, R14, PT ;  /* 0x0000000e0b00720c */ /* 0x000fe40003f26070 */
[----:B------:R-:W-:-:S04]  /*aa40*/  ISETP.LT.AND P6, PT, R10, UR6, !P0 ;  /* 0x000000060a007c0c */ /* 0x000fc8000c7c1270 */
[----:B------:R-:W-:-:S13]  /*aa50*/  ISETP.GE.U32.AND.EX P1, PT, R5, R12, P6, P1 ;  /* 0x0000000c0500720c */ /* 0x000fda0003726110 */
[----:B------:R-:W-:Y:S05]  /*aa60*/  @!P1 BRA `(.L_x_97) ;  /* 0x0000000000a49947 */ /* 0x000fea0003800000 */
[----:B------:R3:W4:Y:S01]  /*aa70*/  LDG.E.LTC128B.64 R74, desc[UR20][R8.64+0x100] ;  /* 0x00010014084a7981 */ /* 0x000722000c1e1b20 */
[----:B------:R-:W-:Y:S05]  /*aa80*/  BRA `(.L_x_97) ;  /* 0x00000000009c7947 */ /* 0x000fea0003800000 */
.L_x_72:
[C---:B------:R-:W-:Y:S01]  /*aa90*/  VIADD R5, R94.reuse, 0x20 ;  /* 0x000000205e057836 */ /* 0x040fe20000000000 */
[----:B------:R-:W-:Y:S02]  /*aaa0*/  ULDC UR4, c[0x0][0x214] ;  /* 0x0000850000047ab9 */ /* 0x000fe40000000800 */
[----:B------:R-:W-:Y:S02]  /*aab0*/  ISETP.GE.AND P4, PT, R94, UR4, PT ;  /* 0x000000045e007c0c */ /* 0x000fe4000bf86270 */
[----:B------:R-:W-:Y:S01]  /*aac0*/  ISETP.GE.AND P6, PT, R5, UR4, PT ;  /* 0x0000000405007c0c */ /* 0x000fe2000bfc6270 */
[----:B------:R-:W-:Y:S01]  /*aad0*/  VIADD R5, R96, 0x9 ;  /* 0x0000000960057836 */ /* 0x000fe20000000000 */
[C---:B------:R-:W-:Y:S02]  /*aae0*/  ISETP.LT.AND P0, PT, R4.reuse, UR6, !P4 ;  /* 0x0000000604007c0c */ /* 0x040fe4000e701270 */
[----:B------:R-:W-:Y:S02]  /*aaf0*/  ISETP.LT.AND P2, PT, R4, UR6, !P6 ;  /* 0x0000000604007c0c */ /* 0x000fe4000f741270 */
[----:B------:R-:W-:-:S02]  /*ab00*/  IADD3 R11, P1, R70, 0x100, RZ ;  /* 0x00000100460b7810 */ /* 0x000fc40007f3e0ff */
[----:B------:R-:W-:-:S07]  /*ab10*/  ISETP.LT.AND P3, PT, R5, UR6, !P4 ;  /* 0x0000000605007c0c */ /* 0x000fce000e761270 */
[----:B------:R2:W4:Y:S01]  /*ab20*/  @P0 LDG.E.LTC128B.64 R88, desc[UR20][R8.64] ;  /* 0x0000001408580981 */ /* 0x000522000c1e1b20 */
[----:B------:R-:W-:Y:S01]  /*ab30*/  ISETP.LT.AND P0, PT, R5, UR6, !P6 ;  /* 0x0000000605007c0c */ /* 0x000fe2000f701270 */
[----:B------:R-:W-:Y:S02]  /*ab40*/  @P2 IMAD.MOV.U32 R14, RZ, RZ, R8 ;  /* 0x000000ffff0e2224 */ /* 0x000fe400078e0008 */
[----:B------:R-:W-:Y:S02]  /*ab50*/  @P2 IMAD.MOV.U32 R15, RZ, RZ, R9 ;  /* 0x000000ffff0f2224 */ /* 0x000fe400078e0009 */
[----:B------:R-:W-:-:S03]  /*ab60*/  IMAD.X R5, RZ, RZ, R71, P1 ;  /* 0x000000ffff057224 */ /* 0x000fc600008e0647 */
[----:B------:R3:W4:Y:S01]  /*ab70*/  @P2 LDG.E.LTC128B.64 R86, desc[UR20][R14.64+0x100] ;  /* 0x000100140e562981 */ /* 0x000722000c1e1b20 */
[-C--:B------:R-:W-:Y:S02]  /*ab80*/  IADD3 R16, P2, R11, R8.reuse, RZ ;  /* 0x000000080b107210 */ /* 0x080fe40007f5e0ff */
[----:B------:R-:W-:-:S03]  /*ab90*/  IADD3 R12, P1, R70, R8, RZ ;  /* 0x00000008460c7210 */ /* 0x000fc60007f3e0ff */
[--C-:B------:R-:W-:Y:S02]  /*aba0*/  IMAD.X R17, R5, 0x1, R9.reuse, P2 ;  /* 0x0000000105117824 */ /* 0x100fe400010e0609 */
[----:B------:R-:W-:-:S03]  /*abb0*/  IMAD.X R13, R71, 0x1, R9, P1 ;  /* 0x00000001470d7824 */ /* 0x000fc600008e0609 */
[----:B------:R1:W4:Y:S04]  /*abc0*/  @P0 LDG.E.LTC128B.64 R82, desc[UR20][R16.64] ;  /* 0x0000001410520981 */ /* 0x000328000c1e1b20 */
[----:B------:R1:W4:Y:S01]  /*abd0*/  @P3 LDG.E.LTC128B.64 R84, desc[UR20][R12.64] ;  /* 0x000000140c543981 */ /* 0x000322000c1e1b20 */
[----:B--2---:R-:W-:-:S05]  /*abe0*/  VIADD R8, R96, 0xa ;  /* 0x0000000a60087836 */ /* 0x004fca0000000000 */
[C---:B------:R-:W-:Y:S02]  /*abf0*/  ISETP.LT.AND P2, PT, R8.reuse, UR6, !P4 ;  /* 0x0000000608007c0c */ /* 0x040fe4000e741270 */
[----:B------:R-:W-:Y:S02]  /*ac00*/  ISETP.LT.AND P1, PT, R8, UR6, !P6 ;  /* 0x0000000608007c0c */ /* 0x000fe4000f721270 */
[----:B---3--:R-:W-:Y:S01]  /*ac10*/  IADD3 R14, P0, R70, R12, RZ ;  /* 0x0000000c460e7210 */ /* 0x008fe20007f1e0ff */
[----:B------:R-:W-:-:S04]  /*ac20*/  VIADD R8, R96, 0xb ;  /* 0x0000000b60087836 */ /* 0x000fc80000000000 */
[--C-:B------:R-:W-:Y:S01]  /*ac30*/  IMAD.X R15, R71, 0x1, R13.reuse, P0 ;  /* 0x00000001470f7824 */ /* 0x100fe200000e060d */
[C---:B------:R-:W-:Y:S02]  /*ac40*/  ISETP.LT.AND P0, PT, R8.reuse, UR6, !P4 ;  /* 0x0000000608007c0c */ /* 0x040fe4000e701270 */
[----:B------:R-:W-:Y:S02]  /*ac50*/  ISETP.LT.AND P6, PT, R8, UR6, !P6 ;  /* 0x0000000608007c0c */ /* 0x000fe4000f7c1270 */
[----:B------:R2:W4:Y:S01]  /*ac60*/  @P2 LDG.E.LTC128B.64 R80, desc[UR20][R14.64] ;  /* 0x000000140e502981 */ /* 0x000522000c1e1b20 */
[----:B------:R-:W-:Y:S02]  /*ac70*/  IADD3 R8, P4, R11, R12, RZ ;  /* 0x0000000c0b087210 */ /* 0x000fe40007f9e0ff */
[----:B------:R-:W-:Y:S02]  /*ac80*/  IADD3 R10, P2, R14, R11, RZ ;  /* 0x0000000b0e0a7210 */ /* 0x000fe40007f5e0ff */
[----:B-1----:R-:W-:Y:S01]  /*ac90*/  IADD3 R16, P3, R70, R14, RZ ;  /* 0x0000000e46107210 */ /* 0x002fe20007f7e0ff */
[----:B------:R-:W-:-:S02]  /*aca0*/  IMAD.X R9, R5, 0x1, R13, P4 ;  /* 0x0000000105097824 */ /* 0x000fc400020e060d */
[----:B------:R-:W-:Y:S02]  /*acb0*/  IMAD.X R11, R15, 0x1, R5, P2 ;  /* 0x000000010f0b7824 */ /* 0x000fe400010e0605 */
[----:B------:R-:W-:Y:S01]  /*acc0*/  IMAD.X R17, R71, 0x1, R15, P3 ;  /* 0x0000000147117824 */ /* 0x000fe200018e060f */
[----:B------:R2:W4:Y:S04]  /*acd0*/  @P1 LDG.E.LTC128B.64 R78, desc[UR20][R8.64] ;  /* 0x00000014084e1981 */ /* 0x000528000c1e1b20 */
[----:B------:R2:W4:Y:S04]  /*ace0*/  @P0 LDG.E.LTC128B.64 R76, desc[UR20][R16.64] ;  /* 0x00000014104c0981 */ /* 0x000528000c1e1b20 */
[----:B------:R2:W4:Y:S02]  /*acf0*/  @P6 LDG.E.LTC128B.64 R74, desc[UR20][R10.64] ;  /* 0x000000140a4a6981 */ /* 0x000524000c1e1b20 */
.L_x_97:
[----:B------:R-:W-:Y:S05]  /*ad00*/  BSYNC B1 ;  /* 0x0000000000017941 */ /* 0x000fea0003800000 */
.L_x_71:
[----:B------:R-:W-:Y:S01]  /*ad10*/  BAR.SYNC.DEFER_BLOCKING 0x0 ;  /* 0x0000000000007b1d */ /* 0x000fe20000010000 */
[----:B------:R-:W-:-:S05]  /*ad20*/  IMAD.MOV.U32 R5, RZ, RZ, -0x1 ;  /* 0xffffffffff057424 */ /* 0x000fca00078e00ff */
[----:B------:R-:W-:Y:S01]  /*ad30*/  ULDC UR4, c[0x0][0x228] ;  /* 0x00008a0000047ab9 */ /* 0x000fe20000000800 */
[----:B------:R-:W-:Y:S01]  /*ad40*/  BSSY B1, `(.L_x_98) ;  /* 0x00001e5000017945 */ /* 0x000fe20003800000 */
[----:B------:R-:W-:-:S04]  /*ad50*/  SHF.L.U32 R5, R5, UR4, RZ ;  /* 0x0000000405057c19 */ /* 0x000fc800080006ff */
[----:B------:R-:W-:-:S05]  /*ad60*/  LOP3.LUT R5, R5, UR8, RZ, 0xc, !PT ;  /* 0x0000000805057c12 */ /* 0x000fca000f8e0cff */
[----:B------:R-:W-:-:S05]  /*ad70*/  VIADD R5, R5, UR19 ;  /* 0x0000001305057c36 */ /* 0x000fca0008000000 */
[----:B------:R-:W-:Y:S01]  /*ad80*/  LEA R5, R5, 0x40, 0x6 ;  /* 0x0000004005057811 */ /* 0x000fe200078e30ff */
[----:B------:R-:W-:-:S04]  /*ad90*/  DEPBAR.LE SB5, 0x5 ;  /* 0x0000d1400000791a */ /* 0x000fc80000000000 */
[----:B------:R-:W-:Y:S01]  /*ada0*/  STS.128 [R95], R32 ;  /* 0x000000205f007388 */ /* 0x000fe20000000c00 */
[----:B------:R-:W-:Y:S01]  /*adb0*/  ISETP.LE.AND P0, PT, R5, UR18, PT ;  /* 0x0000001205007c0c */ /* 0x000fe2000bf03270 */
[----:B------:R-:W-:Y:S02]  /*adc0*/  VIADD R5, R96, 0x10 ;  /* 0x0000001060057836 */ /* 0x000fe40000000000 */
[----:B------:R-:W-:Y:S01]  /*add0*/  STS.128 [R95+0x40], R28 ;  /* 0x0000401c5f007388 */ /* 0x000fe20000000c00 */
[----:B------:R-:W-:-:S04]  /*ade0*/  DEPBAR.LE SB5, 0x2 ;  /* 0x0000d0800000791a */ /* 0x000fc80000000000 */
[----:B------:R-:W-:Y:S04]  /*adf0*/  STS.128 [R95+0x80], R24 ;  /* 0x000080185f007388 */ /* 0x000fe80000000c00 */
[----:B------:R-:W-:Y:S01]  /*ae00*/  STS.128 [R95+0xc0], R20 ;  /* 0x0000c0145f007388 */ /* 0x000fe20000000c00 */
[----:B------:R-:W-:Y:S06]  /*ae10*/  BAR.SYNC.DEFER_BLOCKING 0x0 ;  /* 0x0000000000007b1d */ /* 0x000fec0000010000 */
[----:B------:R-:W1:Y:S04]  /*ae20*/  LDS.64 R100, [R93+UR9] ;  /* 0x000000095d647984 */ /* 0x000e680008000a00 */
[----:B------:R-:W1:Y:S04]  /*ae30*/  LDS.64 R98, [R93+UR9+0x100] ;  /* 0x000100095d627984 */ /* 0x000e680008000a00 */
[----:B------:R-:W1:Y:S04]  /*ae40*/  LDS.64 R18, [R93+UR9+0x220] ;  /* 0x000220095d127984 */ /* 0x000e680008000a00 */
[----:B--2---:R-:W2:Y:S04]  /*ae50*/  LDS.64 R16, [R93+UR9+0x320] ;  /* 0x000320095d107984 */ /* 0x004ea80008000a00 */
[----:B------:R-:W2:Y:S04]  /*ae60*/  LDS.64 R14, [R93+UR9+0x440] ;  /* 0x000440095d0e7984 */ /* 0x000ea80008000a00 */
[----:B------:R-:W2:Y:S04]  /*ae70*/  LDS.64 R12, [R93+UR9+0x540] ;  /* 0x000540095d0c7984 */ /* 0x000ea80008000a00 */
[----:B------:R-:W2:Y:S04]  /*ae80*/  LDS.64 R10, [R93+UR9+0x660] ;  /* 0x000660095d0a7984 */ /* 0x000ea80008000a00 */
[----:B---3--:R-:W3:Y:S01]  /*ae90*/  LDS.64 R8, [R93+UR9+0x760] ;  /* 0x000760095d087984 */ /* 0x008ee20008000a00 */
[----:B-1----:R-:W-:-:S02]  /*aea0*/  DMUL R24, R100, R114 ;  /* 0x0000007264187228 */ /* 0x002fc40000000000 */
[-C--:B------:R-:W-:Y:S02]  /*aeb0*/  DMUL R20, R98, R114.reuse ;  /* 0x0000007262147228 */ /* 0x080fe40000000000 */
[----:B------:R-:W-:-:S04]  /*aec0*/  DMUL R18, R18, R114 ;  /* 0x0000007212127228 */ /* 0x000fc80000000000 */
[----:B----4-:R-:W-:Y:S02]  /*aed0*/  DFMA R24, R88, R112, R24 ;  /* 0x000000705818722b */ /* 0x010fe40000000018 */
[----:B--2---:R-:W-:Y:S02]  /*aee0*/  DMUL R16, R16, R114 ;  /* 0x0000007210107228 */ /* 0x004fe40000000000 */
[----:B------:R-:W-:Y:S02]  /*aef0*/  DFMA R20, R86, R112, R20 ;  /* 0x000000705614722b */ /* 0x000fe40000000014 */
[----:B------:R-:W-:Y:S02]  /*af00*/  DMUL R14, R14, R114 ;  /* 0x000000720e0e7228 */ /* 0x000fe40000000000 */
[----:B------:R-:W-:Y:S02]  /*af10*/  DFMA R18, R84, R112, R18 ;  /* 0x000000705412722b */ /* 0x000fe40000000012 */
[----:B------:R-:W-:-:S02]  /*af20*/  DMUL R12, R12, R114 ;  /* 0x000000720c0c7228 */ /* 0x000fc40000000000 */
[----:B------:R-:W-:Y:S02]  /*af30*/  DFMA R16, R82, R112, R16 ;  /* 0x000000705210722b */ /* 0x000fe40000000010 */
[----:B------:R-:W-:Y:S02]  /*af40*/  DMUL R10, R10, R114 ;  /* 0x000000720a0a7228 */ /* 0x000fe40000000000 */
[----:B------:R-:W-:Y:S02]  /*af50*/  DFMA R14, R80, R112, R14 ;  /* 0x00000070500e722b */ /* 0x000fe4000000000e */
[----:B---3--:R-:W-:Y:S02]  /*af60*/  DMUL R8, R8, R114 ;  /* 0x0000007208087228 */ /* 0x008fe40000000000 */
[-C--:B------:R-:W-:Y:S02]  /*af70*/  DFMA R12, R78, R112.reuse, R12 ;  /* 0x000000704e0c722b */ /* 0x080fe4000000000c */
[----:B------:R-:W-:-:S04]  /*af80*/  DFMA R10, R76, R112, R10 ;  /* 0x000000704c0a722b */ /* 0x000fc8000000000a */
[----:B------:R-:W-:Y:S01]  /*af90*/  DFMA R8, R74, R112, R8 ;  /* 0x000000704a08722b */ /* 0x000fe20000000008 */
[----:B------:R-:W-:Y:S10]  /*afa0*/  @P0 BRA `(.L_x_99) ;  /* 0x0000001800640947 */ /* 0x000ff40003800000 */
[----:B------:R-:W-:Y:S01]  /*afb0*/  IADD3 R26, P0, -R68, R6, RZ ;  /* 0x00000006441a7210 */ /* 0x000fe20007f1e1ff */
[----:B------:R-:W-:Y:S01]  /*afc0*/  ULDC UR4, c[0x0][0x2f4] ;  /* 0x0000bd0000047ab9 */ /* 0x000fe20000000800 */
[----:B------:R-:W-:Y:S01]  /*afd0*/  BSSY B0, `(.L_x_100) ;  /* 0x0000030000007945 */ /* 0x000fe20003800000 */
[----:B------:R-:W-:Y:S02]  /*afe0*/  IMAD.U32 R31, RZ, RZ, UR4 ;  /* 0x00000004ff1f7e24 */ /* 0x000fe4000f8e00ff */
[----:B------:R-:W-:-:S05]  /*aff0*/  IMAD.X R27, R7, 0x1, ~R69, P0 ;  /* 0x00000001071b7824 */ /* 0x000fca00000e0e45 */
        /* <DEDUP_REMOVED lines=11> */
[----:B------:R-:W-:Y:S02]  /*b0b0*/  ULDC.64 UR4, c[0x0][0x2f0] ;  /* 0x0000bc0000047ab9 */ /* 0x000fe40000000a00 */
[----:B------:R-:W-:Y:S02]  /*b0c0*/  MOV R29, UR4 ;  /* 0x00000004001d7c02 */ /* 0x000fe40008000f00 */
[----:B------:R-:W-:Y:S02]  /*b0d0*/  IADD3.X R98, RZ, ~R98, RZ, P0, !PT ;  /* 0x80000062ff627210 */ /* 0x000fe400007fe4ff */
[----:B------:R-:W-:Y:S01]  /*b0e0*/  MOV R31, UR5 ;  /* 0x00000005001f7c02 */ /* 0x000fe20008000f00 */
[----:B------:R-:W-:-:S04]  /*b0f0*/  IMAD.WIDE.U32 R32, R22, R29, R26 ;  /* 0x0000001d16207225 */ /* 0x000fc800078e001a */
[----:B------:R-:W-:Y:S01]  /*b100*/  IMAD R23, R98, R29, RZ ;  /* 0x0000001d62177224 */ /* 0x000fe200078e02ff */
[----:B------:R-:W-:-:S03]  /*b110*/  MOV R28, R32 ;  /* 0x00000020001c7202 */ /* 0x000fc60000000f00 */
[----:B------:R-:W-:Y:S02]  /*b120*/  IMAD R22, R22, R31, R23 ;  /* 0x0000001f16167224 */ /* 0x000fe400078e0217 */
[----:B------:R-:W-:Y:S02]  /*b130*/  IMAD.MOV.U32 R23, RZ, RZ, R99 ;  /* 0x000000ffff177224 */ /* 0x000fe400078e0063 */
[----:B------:R-:W-:Y:S01]  /*b140*/  IMAD.IADD R33, R22, 0x1, R33 ;  /* 0x0000000116217824 */ /* 0x000fe200078e0221 */
[----:B------:R-:W-:Y:S05]  /*b150*/  BRA `(.L_x_102) ;  /* 0x00000000005c7947 */ /* 0x000fea0003800000 */
.L_x_101:
        /* <DEDUP_REMOVED lines=10> */
[----:B------:R-:W-:Y:S01]  /*b200*/  IMAD.HI.U32 R23, R33, R23, R32 ;  /* 0x0000001721177227 */ /* 0x000fe200078e0020 */
[----:B------:R-:W-:-:S05]  /*b210*/  MOV R33, RZ ;  /* 0x000000ff00217202 */ /* 0x000fca0000000f00 */
        /* <DEDUP_REMOVED lines=11> */
.L_x_102:
[----:B------:R-:W-:Y:S05]  /*b2d0*/  BSYNC B0 ;  /* 0x0000000000007941 */ /* 0x000fea0003800000 */
.L_x_100:
        /* <DEDUP_REMOVED lines=19> */
[----:B-1---5:R-:W-:Y:S05]  /*b410*/  CALL.REL.NOINC `($__internal_1_$__cuda_sm20_rem_u64) ;  /* 0x0000010800547944 */ /* 0x022fea0003c00000 */
[----:B------:R-:W-:Y:S05]  /*b420*/  BRA `(.L_x_105) ;  /* 0x00000000004c7947 */ /* 0x000fea0003800000 */
.L_x_104:
        /* <DEDUP_REMOVED lines=19> */
.L_x_105:
[----:B------:R-:W-:Y:S05]  /*b560*/  BSYNC B0 ;  /* 0x0000000000007941 */ /* 0x000fea0003800000 */
.L_x_103:
        /* <DEDUP_REMOVED lines=39> */
.L_x_107:
        /* <DEDUP_REMOVED lines=8> */
[----:B-1----:R-:W-:Y:S01]  /*b860*/  IMAD R21, R31, R27, RZ ;  /* 0x0000001b1f157224 */ /* 0x002fe200078e02ff */
[----:B------:R-:W-:-:S04]  /*b870*/  MOV R20, RZ ;  /* 0x000000ff00147202 */ /* 0x000fc80000000f00 */
        /* <DEDUP_REMOVED lines=13> */
.L_x_108:
[----:B------:R-:W-:Y:S05]  /*b950*/  BSYNC B0 ;  /* 0x0000000000007941 */ /* 0x000fea0003800000 */
.L_x_106:
        /* <DEDUP_REMOVED lines=21> */
.L_x_110:
        /* <DEDUP_REMOVED lines=19> */
.L_x_111:
[----:B------:R-:W-:Y:S05]  /*bbe0*/  BSYNC B0 ;  /* 0x0000000000007941 */ /* 0x000fea0003800000 */
.L_x_109:
        /* <DEDUP_REMOVED lines=37> */
.L_x_113:
[----:B------:R-:W-:Y:S01]  /*be40*/  ULDC UR4, c[0x0][0x2f0] ;  /* 0x0000bc0000047ab9 */ /* 0x000fe20000000800 */
[----:B------:R-:W-:Y:S01]  /*be50*/  IMAD.MOV.U32 R26, RZ, RZ, RZ ;  /* 0x000000ffff1a7224 */ /* 0x000fe200078e00ff */
[----:B-1----:R-:W-:-:S04]  /*be60*/  MOV R23, UR4 ;  /* 0x0000000400177c02 */ /* 0x002fc80008000f00 */
        /* <DEDUP_REMOVED lines=20> */
.L_x_114:
[----:B------:R-:W-:Y:S05]  /*bfb0*/  BSYNC B0 ;  /* 0x0000000000007941 */ /* 0x000fea0003800000 */
.L_x_112:
        /* <DEDUP_REMOVED lines=21> */
.L_x_116:
        /* <DEDUP_REMOVED lines=19> */
.L_x_117:
[----:B------:R-:W-:Y:S05]  /*c240*/  BSYNC B0 ;  /* 0x0000000000007941 */ /* 0x000fea0003800000 */
.L_x_115:
        /* <DEDUP_REMOVED lines=37> */
.L_x_119:
        /* <DEDUP_REMOVED lines=23> */
.L_x_120:
[----:B------:R-:W-:Y:S05]  /*c610*/  BSYNC B0 ;  /* 0x0000000000007941 */ /* 0x000fea0003800000 */
.L_x_118:
        /* <DEDUP_REMOVED lines=21> */
.L_x_122:
        /* <DEDUP_REMOVED lines=19> */
.L_x_123:
[----:B------:R-:W-:Y:S05]  /*c8a0*/  BSYNC B0 ;  /* 0x0000000000007941 */ /* 0x000fea0003800000 */
.L_x_121:
        /* <DEDUP_REMOVED lines=9> */
.L_x_99:
[C---:B------:R-:W-:Y:S01]  /*c940*/  VIADD R22, R94.reuse, 0x20 ;  /* 0x000000205e167836 */ /* 0x040fe20000000000 */
[----:B------:R-:W-:Y:S02]  /*c950*/  ULDC UR4, c[0x0][0x214] ;  /* 0x0000850000047ab9 */ /* 0x000fe40000000800 */
[----:B------:R-:W-:Y:S02]  /*c960*/  ISETP.GE.AND P0, PT, R94, UR4, PT ;  /* 0x000000045e007c0c */ /* 0x000fe4000bf06270 */
[----:B------:R-:W-:Y:S01]  /*c970*/  ISETP.GE.AND P1, PT, R22, UR4, PT ;  /* 0x0000000416007c0c */ /* 0x000fe2000bf26270 */
[----:B------:R-:W-:Y:S01]  /*c980*/  ULDC.64 UR4, c[0x0][0x2f8] ;  /* 0x0000be0000047ab9 */ /* 0x000fe20000000a00 */
[C---:B------:R-:W-:Y:S01]  /*c990*/  ISETP.LT.AND P2, PT, R4.reuse, UR6, !P0 ;  /* 0x0000000604007c0c */ /* 0x040fe2000c741270 */
[----:B------:R-:W-:Y:S01]  /*c9a0*/  UIADD3 UR10, UP0, UR4, 0x100, URZ ;  /* 0x00000100040a7890 */ /* 0x000fe2000ff1e03f */
[----:B------:R-:W-:Y:S01]  /*c9b0*/  ISETP.LT.AND P3, PT, R4, UR6, !P1 ;  /* 0x0000000604007c0c */ /* 0x000fe2000cf61270 */
[----:B------:R-:W-:-:S02]  /*c9c0*/  VIADD R4, R96, 0x9 ;  /* 0x0000000960047836 */ /* 0x000fc40000000000 */
[----:B------:R-:W-:-:S03]  /*c9d0*/  UIADD3.X UR7, URZ, UR5, URZ, UP0, !UPT ;  /* 0x000000053f077290 */ /* 0x000fc600087fe43f */
[----:B------:R-:W-:-:S05]  /*c9e0*/  ISETP.LT.AND P4, PT, R4, UR6, !P0 ;  /* 0x0000000604007c0c */ /* 0x000fca000c781270 */
[----:B------:R1:W-:Y:S01]  /*c9f0*/  @P2 STG.E.64 desc[UR20][R6.64], R24 ;  /* 0x0000001806002986 */ /* 0x0003e2000c101b14 */
[----:B------:R-:W-:-:S03]  /*ca00*/  IADD3 R22, P2, R6, UR4, RZ ;  /* 0x0000000406167c10 */ /* 0x000fc6000ff5e0ff */
[----:B------:R2:W-:Y:S01]  /*ca10*/  @P3 STG.E.64 desc[UR20][R6.64+0x100], R20 ;  /* 0x0001001406003986 */ /* 0x0005e2000c101b14 */
[----:B------:R-:W-:Y:S01]  /*ca20*/  ISETP.LT.AND P3, PT, R4, UR6, !P1 ;  /* 0x0000000604007c0c */ /* 0x000fe2000cf61270 */
[----:B------:R-:W-:Y:S01]  /*ca30*/  VIADD R4, R96, 0xa ;  /* 0x0000000a60047836 */ /* 0x000fe20000000000 */
[C---:B------:R-:W-:Y:S02]  /*ca40*/  IADD3.X R23, R7.reuse, UR5, RZ, P2, !PT ;  /* 0x0000000507177c10 */ /* 0x040fe400097fe4ff */
[----:B------:R-:W-:Y:S02]  /*ca50*/  IADD3 R26, P2, R6, UR10, RZ ;  /* 0x0000000a061a7c10 */ /* 0x000fe4000ff5e0ff */
[C---:B------:R-:W-:Y:S01]  /*ca60*/  ISETP.LT.AND P1, PT, R4.reuse, UR6, !P1 ;  /* 0x0000000604007c0c */ /* 0x040fe2000cf21270 */
[----:B------:R3:W-:Y:S01]  /*ca70*/  @P4 STG.E.64 desc[UR20][R22.64], R18 ;  /* 0x0000001216004986 */ /* 0x0007e2000c101b14 */
[----:B------:R-:W-:Y:S02]  /*ca80*/  IADD3.X R27, R7, UR7, RZ, P2, !PT ;  /* 0x00000007071b7c10 */ /* 0x000fe400097fe4ff */
[----:B------:R-:W-:Y:S01]  /*ca90*/  ISETP.LT.AND P2, PT, R4, UR6, !P0 ;  /* 0x0000000604007c0c */ /* 0x000fe2000c741270 */
[----:B------:R-:W-:-:S02]  /*caa0*/  VIADD R4, R96, 0xb ;  /* 0x0000000b60047836 */ /* 0x000fc40000000000 */
[----:B------:R3:W-:Y:S03]  /*cab0*/  @P3 STG.E.64 desc[UR20][R26.64], R16 ;  /* 0x000000101a003986 */ /* 0x0007e6000c101b14 */
[----:B------:R-:W-:Y:S02]  /*cac0*/  ISETP.LT.AND P0, PT, R4, UR6, !P0 ;  /* 0x0000000604007c0c */ /* 0x000fe4000c701270 */
[C---:B-1----:R-:W-:Y:S02]  /*cad0*/  IADD3 R24, P3, R22.reuse, UR10, RZ ;  /* 0x0000000a16187c10 */ /* 0x042fe4000ff7e0ff */
[----:B--2---:R-:W-:Y:S02]  /*cae0*/  IADD3 R20, P4, R22, UR4, RZ ;  /* 0x0000000416147c10 */ /* 0x004fe4000ff9e0ff */
[C---:B------:R-:W-:Y:S02]  /*caf0*/  IADD3.X R25, R23.reuse, UR7, RZ, P3, !PT ;  /* 0x0000000717197c10 */ /* 0x040fe40009ffe4ff */
[----:B------:R-:W-:-:S02]  /*cb00*/  IADD3.X R21, R23, UR5, RZ, P4, !PT ;  /* 0x0000000517157c10 */ /* 0x000fc4000a7fe4ff */
[C---:B------:R-:W-:Y:S02]  /*cb10*/  IADD3 R28, P4, R20.reuse, UR4, RZ ;  /* 0x00000004141c7c10 */ /* 0x040fe4000ff9e0ff */
[----:B---3--:R-:W-:Y:S01]  /*cb20*/  IADD3 R18, P3, R20, UR10, RZ ;  /* 0x0000000a14127c10 */ /* 0x008fe2000ff7e0ff */
[----:B------:R1:W-:Y:S01]  /*cb30*/  @P2 STG.E.64 desc[UR20][R20.64], R14 ;  /* 0x0000000e14002986 */ /* 0x0003e2000c101b14 */
[C---:B------:R-:W-:Y:S02]  /*cb40*/  IADD3.X R29, R21.reuse, UR5, RZ, P4, !PT ;  /* 0x00000005151d7c10 */ /* 0x040fe4000a7fe4ff */
[----:B------:R-:W-:Y:S01]  /*cb50*/  IADD3.X R19, R21, UR7, RZ, P3, !PT ;  /* 0x0000000715137c10 */ /* 0x000fe20009ffe4ff */
[----:B------:R1:W-:Y:S04]  /*cb60*/  @P1 STG.E.64 desc[UR20][R24.64], R12 ;  /* 0x0000000c18001986 */ /* 0x0003e8000c101b14 */
[----:B------:R1:W-:Y:S04]  /*cb70*/  @P0 STG.E.64 desc[UR20][R28.64], R10 ;  /* 0x0000000a1c000986 */ /* 0x0003e8000c101b14 */
[----:B------:R1:W-:Y:S02]  /*cb80*/  @P6 STG.E.64 desc[UR20][R18.64], R8 ;  /* 0x0000000812006986 */ /* 0x0003e4000c101b14 */
.L_x_124:
[----:B------:R-:W-:Y:S05]  /*cb90*/  BSYNC B1 ;  /* 0x0000000000017941 */ /* 0x000fea0003800000 */
.L_x_98:
[----:B------:R-:W-:Y:S01]  /*cba0*/  IMAD.MOV.U32 R4, RZ, RZ, -0x1 ;  /* 0xffffffffff047424 */ /* 0x000fe200078e00ff */
[----:B------:R-:W-:Y:S01]  /*cbb0*/  ULDC UR4, c[0x0][0x228] ;  /* 0x00008a0000047ab9 */ /* 0x000fe20000000800 */
[----:B-12---:R-:W-:Y:S01]  /*cbc0*/  LEA R8, P2, R72, R92, 0x1 ;  /* 0x0000005c48087211 */ /* 0x006fe200078408ff */
[----:B------:R-:W-:Y:S02]  /*cbd0*/  BSSY B1, `(.L_x_125) ;  /* 0x00001ab000017945 */ /* 0x000fe40003800000 */
[----:B------:R-:W-:Y:S01]  /*cbe0*/  SHF.L.U32 R4, R4, UR4, RZ ;  /* 0x0000000404047c19 */ /* 0x000fe200080006ff */
[----:B------:R-:W-:Y:S01]  /*cbf0*/  ULDC.64 UR4, c[0x0][0x310] ;  /* 0x0000c40000047ab9 */ /* 0x000fe20000000a00 */
[----:B------:R-:W-:Y:S02]  /*cc00*/  LEA.HI.X R9, R72, R91, R73, 0x1, P2 ;  /* 0x0000005b48097211 */ /* 0x000fe400010f0c49 */
[----:B------:R-:W-:Y:S02]  /*cc10*/  LOP3.LUT R4, R4, UR8, RZ, 0xc, !PT ;  /* 0x0000000804047c12 */ /* 0x000fe4000f8e0cff */
[----:B------:R-:W-:-:S03]  /*cc20*/  IADD3 R6, P1, R6, UR4, RZ ;  /* 0x0000000406067c10 */ /* 0x000fc6000ff3e0ff */
[----:B------:R-:W-:Y:S01]  /*cc30*/  VIADD R4, R4, UR19 ;  /* 0x0000001304047c36 */ /* 0x000fe20008000000 */
[----:B------:R-:W-:-:S04]  /*cc40*/  IADD3.X R7, R7, UR5, RZ, P1, !PT ;  /* 0x0000000507077c10 */ /* 0x000fc80008ffe4ff */
        /* <DEDUP_REMOVED lines=14> */
[----:B-----5:R-:W-:Y:S05]  /*cd30*/  CALL.REL.NOINC `($__internal_0_$__cuda_sm20_div_u64) ;  /* 0x000000e800f87944 */ /* 0x020fea0003c00000 */
[-C--:B------:R-:W-:Y:S02]  /*cd40*/  IADD3 R11, P0, RZ, -R99.reuse, RZ ;  /* 0x80000063ff0b7210 */ /* 0x080fe40007f1e0ff */
[----:B------:R-:W-:Y:S02]  /*cd50*/  MOV R10, R99 ;  /* 0x00000063000a7202 */ /* 0x000fe40000000f00 */
[----:B------:R-:W-:-:S05]  /*cd60*/  IADD3.X R15, RZ, ~R98, RZ, P0, !PT ;  /* 0x80000062ff0f7210 */ /* 0x000fca00007fe4ff */
[----:B------:R-:W-:Y:S02]  /*cd70*/  IMAD R4, R15, R90, RZ ;  /* 0x0000005a0f047224 */ /* 0x000fe400078e02ff */
[----:B------:R-:W-:-:S04]  /*cd80*/  IMAD.WIDE.U32 R14, R90, R11, R12 ;  /* 0x0000000b5a0e7225 */ /* 0x000fc800078e000c */
[----:B------:R-:W-:-:S05]  /*cd90*/  IMAD R4, R0, R11, R4 ;  /* 0x0000000b00047224 */ /* 0x000fca00078e0204 */
[----:B------:R-:W-:Y:S01]  /*cda0*/  IADD3 R11, R4, R15, RZ ;  /* 0x0000000f040b7210 */ /* 0x000fe20007ffe0ff */
[----:B------:R-:W-:Y:S05]  /*cdb0*/  BRA `(.L_x_129) ;  /* 0x0000000000547947 */ /* 0x000fea0003800000 */
.L_x_128:
        /* <DEDUP_REMOVED lines=21> */
.L_x_129:
[----:B------:R-:W-:Y:S05]  /*cf10*/  BSYNC B0 ;  /* 0x0000000000007941 */ /* 0x000fea0003800000 */
.L_x_127:
        /* <DEDUP_REMOVED lines=18> */
[----:B----45:R-:W-:Y:S05]  /*d040*/  CALL.REL.NOINC `($__internal_1_$__cuda_sm20_rem_u64) ;  /* 0x000000ec00487944 */ /* 0x030fea0003c00000 */
[----:B------:R-:W-:Y:S05]  /*d050*/  BRA `(.L_x_132) ;  /* 0x00000000004c7947 */ /* 0x000fea0003800000 */
.L_x_131:
        /* <DEDUP_REMOVED lines=19> */
.L_x_132:
[----:B------:R-:W-:Y:S05]  /*d190*/  BSYNC B0 ;  /* 0x0000000000007941 */ /* 0x000fea0003800000 */
.L_x_130:
[----:B------:R-:W-:Y:S01]  /*d1a0*/  VIADD R11, R94, 0x20 ;  /* 0x000000205e0b7836 */ /* 0x000fe20000000000 */
[----:B------:R-:W-:Y:S01]  /*d1b0*/  ULDC.64 UR4, c[0x0][0x210] ;  /* 0x0000840000047ab9 */ /* 0x000fe20000000a00 */
[----:B------:R-:W-:-:S03]  /*d1c0*/  SHF.R.U64 R13, R104, 0x3, R105 ;  /* 0x00000003680d7819 */ /* 0x000fc60000001269 */
[----:B------:R-:W-:Y:S02]  /*d1d0*/  ISETP.GE.AND P0, PT, R11, UR5, PT ;  /* 0x000000050b007c0c */ /* 0x000fe4000bf06270 */
        /* <DEDUP_REMOVED lines=20> */
[----:B----45:R-:W-:Y:S05]  /*d320*/  CALL.REL.NOINC `($__internal_0_$__cuda_sm20_div_u64) ;  /* 0x000000e4007c7944 */ /* 0x030fea0003c00000 */
[----:B------:R-:W-:-:S04]  /*d330*/  IADD3 R11, P2, RZ, -R99, RZ ;  /* 0x80000063ff0b7210 */ /* 0x000fc80007f5e0ff */
[----:B------:R-:W-:-:S05]  /*d340*/  IADD3.X R15, RZ, ~R98, RZ, P2, !PT ;  /* 0x80000062ff0f7210 */ /* 0x000fca00017fe4ff */
[----:B------:R-:W-:Y:S02]  /*d350*/  IMAD R4, R15, R90, RZ ;  /* 0x0000005a0f047224 */ /* 0x000fe400078e02ff */
[----:B------:R-:W-:-:S04]  /*d360*/  IMAD.WIDE.U32 R14, R90, R11, R12 ;  /* 0x0000000b5a0e7225 */ /* 0x000fc800078e000c */
[----:B------:R-:W-:Y:S01]  /*d370*/  IMAD R4, R0, R11, R4 ;  /* 0x0000000b00047224 */ /* 0x000fe200078e0204 */
[----:B------:R-:W-:Y:S02]  /*d380*/  MOV R11, R99 ;  /* 0x00000063000b7202 */ /* 0x000fe40000000f00 */
[----:B------:R-:W-:Y:S02]  /*d390*/  MOV R10, R14 ;  /* 0x0000000e000a7202 */ /* 0x000fe40000000f00 */
[----:B------:R-:W-:Y:S01]  /*d3a0*/  IADD3 R4, R4, R15, RZ ;  /* 0x0000000f04047210 */ /* 0x000fe20007ffe0ff */
[----:B------:R-:W-:Y:S05]  /*d3b0*/  BRA `(.L_x_135) ;  /* 0x0000000000547947 */ /* 0x000fea0003800000 */
.L_x_134:
[----:B------:R-:W1:Y:S01]  /*d3c0*/  I2F.U32.RP R14, R90 ;  /* 0x0000005a000e7306 */ /* 0x000e620000209000 */
[----:B------:R-:W-:-:S07]  /*d3d0*/  ISETP.NE.U32.AND P2, PT, R90, RZ, PT ;  /* 0x000000ff5a00720c */ /* 0x000fce0003f45070 */
[----:B-1----:R-:W1:Y:S02]  /*d3e0*/  MUFU.RCP R10, R14 ;  /* 0x0000000e000a7308 */ /* 0x002e640000001000 */
[----:B-1----:R-:W-:-:S06]  /*d3f0*/  IADD3 R10, R10, 0xffffffe, RZ ;  /* 0x0ffffffe0a0a7810 */ /* 0x002fcc0007ffe0ff */
[----:B------:R-:W1:Y:S02]  /*d400*/  F2I.FTZ.U32.TRUNC.NTZ R11, R10 ;  /* 0x0000000a000b7305 */ /* 0x000e64000021f000 */
[----:B-1----:R-:W-:Y:S01]  /*d410*/  IADD3 R4, RZ, -R11, RZ ;  /* 0x8000000bff047210 */ /* 0x002fe20007ffe0ff */
[----:B------:R-:W-:-:S04]  /*d420*/  IMAD.MOV.U32 R10, RZ, RZ, RZ ;  /* 0x000000ffff0a7224 */ /* 0x000fc800078e00ff */
        /* <DEDUP_REMOVED lines=14> */
.L_x_135:
[----:B------:R-:W-:Y:S05]  /*d510*/  BSYNC B0 ;  /* 0x0000000000007941 */ /* 0x000fea0003800000 */
.L_x_133:
[--C-:B------:R-:W-:Y:S01]  /*d520*/  SHF.R.U64 R14, R10, 0x3, R4.reuse ;  /* 0x000000030a0e7819 */ /* 0x100fe20000001204 */
[----:B------:R-:W-:Y:S01]  /*d530*/  VIADD R10, R96, 0x11 ;  /* 0x00000011600a7836 */ /* 0x000fe20000000000 */
[----:B------:R-:W-:Y:S01]  /*d540*/  ULDC UR4, c[0x0][0x210] ;  /* 0x0000840000047ab9 */ /* 0x000fe20000000800 */
[----:B------:R-:W-:Y:S02]  /*d550*/  SHF.R.U32.HI R15, RZ, 0x3, R4 ;  /* 0x00000003ff0f7819 */ /* 0x000fe40000011604 */
[----:B------:R-:W-:Y:S02]  /*d560*/  ISETP.GE.U32.AND P2, PT, R11, R14, PT ;  /* 0x0000000e0b00720c */ /* 0x000fe40003f46070 */
        /* <DEDUP_REMOVED lines=15> */
.L_x_137:
        /* <DEDUP_REMOVED lines=19> */
.L_x_138:
[----:B------:R-:W-:Y:S05]  /*d790*/  BSYNC B0 ;  /* 0x0000000000007941 */ /* 0x000fea0003800000 */
.L_x_136:
        /* <DEDUP_REMOVED lines=32> */
.L_x_140:
        /* <DEDUP_REMOVED lines=21> */
.L_x_141:
[----:B------:R-:W-:Y:S05]  /*daf0*/  BSYNC B0 ;  /* 0x0000000000007941 */ /* 0x000fea0003800000 */
.L_x_139:
        /* <DEDUP_REMOVED lines=20> */
.L_x_143:
        /* <DEDUP_REMOVED lines=19> */
.L_x_144:
[----:B------:R-:W-:Y:S05]  /*dd70*/  BSYNC B0 ;  /* 0x0000000000007941 */ /* 0x000fea0003800000 */
.L_x_142:
        /* <DEDUP_REMOVED lines=32> */
.L_x_146:
        /* <DEDUP_REMOVED lines=21> */
.L_x_147:
[----:B------:R-:W-:Y:S05]  /*e0d0*/  BSYNC B0 ;  /* 0x0000000000007941 */ /* 0x000fea0003800000 */
.L_x_145:
        /* <DEDUP_REMOVED lines=20> */
.L_x_149:
        /* <DEDUP_REMOVED lines=19> */
.L_x_150:
[----:B------:R-:W-:Y:S05]  /*e350*/  BSYNC B0 ;  /* 0x0000000000007941 */ /* 0x000fea0003800000 */
.L_x_148:
        /* <DEDUP_REMOVED lines=9> */
.L_x_126:
[----:B------:R-:W-:Y:S01]  /*e3f0*/  ULDC UR4, c[0x0][0x214] ;  /* 0x0000850000047ab9 */ /* 0x000fe20000000800 */
[C---:B------:R-:W-:Y:S01]  /*e400*/  VIADD R4, R94.reuse, 0x20 ;  /* 0x000000205e047836 */ /* 0x040fe20000000000 */
[----:B------:R-:W-:-:S04]  /*e410*/  ISETP.GE.AND P4, PT, R94, UR4, PT ;  /* 0x000000045e007c0c */ /* 0x000fc8000bf86270 */
[----:B------:R-:W-:Y:S02]  /*e420*/  ISETP.LT.AND P0, PT, R5, UR6, !P4 ;  /* 0x0000000605007c0c */ /* 0x000fe4000e701270 */
[----:B------:R-:W-:Y:S01]  /*e430*/  ISETP.GE.AND P6, PT, R4, UR4, PT ;  /* 0x0000000404007c0c */ /* 0x000fe2000bfc6270 */
[----:B------:R-:W-:-:S03]  /*e440*/  VIADD R4, R96, 0x11 ;  /* 0x0000001160047836 */ /* 0x000fc60000000000 */
[----:B------:R-:W-:-:S07]  /*e450*/  ISETP.LT.AND P2, PT, R5, UR6, !P6 ;  /* 0x0000000605007c0c */ /* 0x000fce000f741270 */
[----:B------:R-:W-:Y:S02]  /*e460*/  @P0 IMAD.MOV.U32 R14, RZ, RZ, R8 ;  /* 0x000000ffff0e0224 */ /* 0x000fe400078e0008 */
[----:B------:R-:W-:Y:S01]  /*e470*/  @P0 IMAD.MOV.U32 R15, RZ, RZ, R9 ;  /* 0x000000ffff0f0224 */ /* 0x000fe200078e0009 */
[----:B------:R-:W-:-:S04]  /*e480*/  IADD3 R13, P1, R70, 0x100, RZ ;  /* 0x00000100460d7810 */ /* 0x000fc80007f3e0ff */
[----:B------:R1:W4:Y:S01]  /*e490*/  @P0 LDG.E.LTC128B.64 R88, desc[UR20][R14.64] ;  /* 0x000000140e580981 */ /* 0x000322000c1e1b20 */
[C---:B------:R-:W-:Y:S01]  /*e4a0*/  ISETP.LT.AND P0, PT, R4.reuse, UR6, !P6 ;  /* 0x0000000604007c0c */ /* 0x040fe2000f701270 */
[----:B------:R-:W-:Y:S01]  /*e4b0*/  IMAD.X R11, RZ, RZ, R71, P1 ;  /* 0x000000ffff0b7224 */ /* 0x000fe200008e0647 */
[----:B------:R-:W-:Y:S01]  /*e4c0*/  ISETP.LT.AND P3, PT, R4, UR6, !P4 ;  /* 0x0000000604007c0c */ /* 0x000fe2000e761270 */
[----:B------:R-:W-:Y:S02]  /*e4d0*/  VIADD R4, R96, 0x12 ;  /* 0x0000001260047836 */ /* 0x000fe40000000000 */
[----:B-1----:R-:W-:Y:S02]  /*e4e0*/  @P2 IMAD.MOV.U32 R14, RZ, RZ, R8 ;  /* 0x000000ffff0e2224 */ /* 0x002fe400078e0008 */
[----:B------:R-:W-:-:S05]  /*e4f0*/  @P2 IMAD.MOV.U32 R15, RZ, RZ, R9 ;  /* 0x000000ffff0f2224 */ /* 0x000fca00078e0009 */
[----:B------:R1:W4:Y:S01]  /*e500*/  @P2 LDG.E.LTC128B.64 R86, desc[UR20][R14.64+0x100] ;  /* 0x000100140e562981 */ /* 0x000322000c1e1b20 */
[-C--:B------:R-:W-:Y:S02]  /*e510*/  IADD3 R16, P2, R13, R8.reuse, RZ ;  /* 0x000000080d107210 */ /* 0x080fe40007f5e0ff */
[----:B------:R-:W-:-:S03]  /*e520*/  IADD3 R8, P1, R70, R8, RZ ;  /* 0x0000000846087210 */ /* 0x000fc60007f3e0ff */
[--C-:B------:R-:W-:Y:S01]  /*e530*/  IMAD.X R17, R11, 0x1, R9.reuse, P2 ;  /* 0x000000010b117824 */ /* 0x100fe200010e0609 */
[C---:B------:R-:W-:Y:S01]  /*e540*/  ISETP.LT.AND P2, PT, R4.reuse, UR6, !P4 ;  /* 0x0000000604007c0c */ /* 0x040fe2000e741270 */
[----:B------:R-:W-:Y:S01]  /*e550*/  IMAD.X R9, R71, 0x1, R9, P1 ;  /* 0x0000000147097824 */ /* 0x000fe200008e0609 */
[----:B------:R-:W-:Y:S02]  /*e560*/  ISETP.LT.AND P1, PT, R4, UR6, !P6 ;  /* 0x0000000604007c0c */ /* 0x000fe4000f721270 */
[----:B------:R2:W4:Y:S01]  /*e570*/  @P0 LDG.E.LTC128B.64 R82, desc[UR20][R16.64] ;  /* 0x0000001410520981 */ /* 0x000522000c1e1b20 */
[----:B------:R-:W-:-:S03]  /*e580*/  VIADD R4, R96, 0x13 ;  /* 0x0000001360047836 */ /* 0x000fc60000000000 */
[----:B------:R3:W4:Y:S02]  /*e590*/  @P3 LDG.E.LTC128B.64 R84, desc[UR20][R8.64] ;  /* 0x0000001408543981 */ /* 0x000724000c1e1b20 */
[----:B------:R-:W-:Y:S02]  /*e5a0*/  ISETP.LT.AND P6, PT, R4, UR6, !P6 ;  /* 0x0000000604007c0c */ /* 0x000fe4000f7c1270 */
[----:B-1----:R-:W-:-:S05]  /*e5b0*/  IADD3 R14, P0, R70, R8, RZ ;  /* 0x00000008460e7210 */ /* 0x002fca0007f1e0ff */
[--C-:B------:R-:W-:Y:S01]  /*e5c0*/  IMAD.X R15, R71, 0x1, R9.reuse, P0 ;  /* 0x00000001470f7824 */ /* 0x100fe200000e0609 */
[----:B------:R-:W-:Y:S02]  /*e5d0*/  ISETP.LT.AND P0, PT, R4, UR6, !P4 ;  /* 0x0000000604007c0c */ /* 0x000fe4000e701270 */
[----:B------:R-:W-:Y:S02]  /*e5e0*/  IADD3 R12, P4, R13, R8, RZ ;  /* 0x000000080d0c7210 */ /* 0x000fe40007f9e0ff */
[----:B------:R3:W4:Y:S01]  /*e5f0*/  @P2 LDG.E.LTC128B.64 R80, desc[UR20][R14.64] ;  /* 0x000000140e502981 */ /* 0x000722000c1e1b20 */
[----:B------:R-:W-:Y:S02]  /*e600*/  IADD3 R10, P2, R14, R13, RZ ;  /* 0x0000000d0e0a7210 */ /* 0x000fe40007f5e0ff */
[----:B--2---:R-:W-:Y:S01]  /*e610*/  IADD3 R16, P3, R70, R14, RZ ;  /* 0x0000000e46107210 */ /* 0x004fe20007f7e0ff */
[----:B------:R-:W-:Y:S02]  /*e620*/  IMAD.X R13, R11, 0x1, R9, P4 ;  /* 0x000000010b0d7824 */ /* 0x000fe400020e0609 */
[----:B------:R-:W-:-:S02]  /*e630*/  IMAD.X R11, R15, 0x1, R11, P2 ;  /* 0x000000010f0b7824 */ /* 0x000fc400010e060b */
[----:B------:R-:W-:Y:S01]  /*e640*/  IMAD.X R17, R71, 0x1, R15, P3 ;  /* 0x0000000147117824 */ /* 0x000fe200018e060f */
[----:B------:R3:W4:Y:S04]  /*e650*/  @P1 LDG.E.LTC128B.64 R78, desc[UR20][R12.64] ;  /* 0x000000140c4e1981 */ /* 0x000728000c1e1b20 */
[----:B------:R3:W4:Y:S04]  /*e660*/  @P0 LDG.E.LTC128B.64 R76, desc[UR20][R16.64] ;  /* 0x00000014104c0981 */ /* 0x000728000c1e1b20 */
[----:B------:R3:W4:Y:S02]  /*e670*/  @P6 LDG.E.LTC128B.64 R74, desc[UR20][R10.64] ;  /* 0x000000140a4a6981 */ /* 0x000724000c1e1b20 */
.L_x_151:
[----:B------:R-:W-:Y:S05]  /*e680*/  BSYNC B1 ;  /* 0x0000000000017941 */ /* 0x000fea0003800000 */
.L_x_125:
[----:B------:R-:W-:Y:S01]  /*e690*/  BAR.SYNC.DEFER_BLOCKING 0x0 ;  /* 0x0000000000007b1d */ /* 0x000fe20000010000 */
[----:B------:R-:W-:Y:S01]  /*e6a0*/  IMAD.MOV.U32 R4, RZ, RZ, -0x1 ;  /* 0xffffffffff047424 */ /* 0x000fe200078e00ff */
[----:B------:R-:W-:Y:S01]  /*e6b0*/  MOV R22, R92 ;  /* 0x0000005c00167202 */ /* 0x000fe20000000f00 */
[----:B------:R-:W-:-:S03]  /*e6c0*/  IMAD.MOV.U32 R23, RZ, RZ, R91 ;  /* 0x000000ffff177224 */ /* 0x000fc600078e005b */
[----:B------:R-:W-:Y:S01]  /*e6d0*/  ULDC UR4, c[0x0][0x228] ;  /* 0x00008a0000047ab9 */ /* 0x000fe20000000800 */
[----:B------:R-:W-:Y:S01]  /*e6e0*/  BSSY B1, `(.L_x_152) ;  /* 0x00001e6000017945 */ /* 0x000fe20003800000 */
[----:B------:R-:W-:-:S04]  /*e6f0*/  SHF.L.U32 R4, R4, UR4, RZ ;  /* 0x0000000404047c19 */ /* 0x000fc800080006ff */
[----:B------:R-:W-:-:S05]  /*e700*/  LOP3.LUT R4, R4, UR8, RZ, 0xc, !PT ;  /* 0x0000000804047c12 */ /* 0x000fca000f8e0cff */
[----:B------:R-:W-:-:S05]  /*e710*/  VIADD R4, R4, UR19 ;  /* 0x0000001304047c36 */ /* 0x000fca0008000000 */
[----:B------:R-:W-:Y:S01]  /*e720*/  LEA R4, R4, 0x40, 0x6 ;  /* 0x0000004004047811 */ /* 0x000fe200078e30ff */
[----:B------:R-:W-:Y:S03]  /*e730*/  STS.128 [R95], R36 ;  /* 0x000000245f007388 */ /* 0x000fe60000000c00 */
[----:B------:R-:W-:Y:S01]  /*e740*/  ISETP.LE.AND P0, PT, R4, UR18, PT ;  /* 0x0000001204007c0c */ /* 0x000fe2000bf03270 */
[----:B------:R-:W-:Y:S01]  /*e750*/  STS.128 [R95+0x40], R40 ;  /* 0x000040285f007388 */ /* 0x000fe20000000c00 */
[----:B------:R-:W-:-:S03]  /*e760*/  IADD3 R4, R96, 0x18, RZ ;  /* 0x0000001860047810 */ /* 0x000fc60007ffe0ff */
[----:B------:R-:W-:Y:S04]  /*e770*/  STS.128 [R95+0x80], R44 ;  /* 0x0000802c5f007388 */ /* 0x000fe80000000c00 */
[----:B------:R-:W-:Y:S01]  /*e780*/  STS.128 [R95+0xc0], R48 ;  /* 0x0000c0305f007388 */ /* 0x000fe20000000c00 */
[----:B------:R-:W-:Y:S06]  /*e790*/  BAR.SYNC.DEFER_BLOCKING 0x0 ;  /* 0x0000000000007b1d */ /* 0x000fec0000010000 */
[----:B------:R-:W2:Y:S04]  /*e7a0*/  LDS.64 R20, [R93+UR9+0x440] ;  /* 0x000440095d147984 */ /* 0x000ea80008000a00 */
[----:B-1-3--:R-:W1:Y:S04]  /*e7b0*/  LDS.64 R8, [R93+UR9+0x540] ;  /* 0x000540095d087984 */ /* 0x00ae680008000a00 */
[----:B------:R-:W3:Y:S04]  /*e7c0*/  LDS.64 R28, [R93+UR9] ;  /* 0x000000095d1c7984 */ /* 0x000ee80008000a00 */
[----:B------:R-:W3:Y:S04]  /*e7d0*/  LDS.64 R16, [R93+UR9+0x100] ;  /* 0x000100095d107984 */ /* 0x000ee80008000a00 */
[----:B------:R-:W3:Y:S04]  /*e7e0*/  LDS.64 R14, [R93+UR9+0x220] ;  /* 0x000220095d0e7984 */ /* 0x000ee80008000a00 */
[----:B------:R-:W3:Y:S04]  /*e7f0*/  LDS.64 R12, [R93+UR9+0x320] ;  /* 0x000320095d0c7984 */ /* 0x000ee80008000a00 */
[----:B------:R-:W3:Y:S04]  /*e800*/  LDS.64 R18, [R93+UR9+0x660] ;  /* 0x000660095d127984 */ /* 0x000ee80008000a00 */
[----:B------:R-:W3:Y:S01]  /*e810*/  LDS.64 R10, [R93+UR9+0x760] ;  /* 0x000760095d0a7984 */ /* 0x000ee20008000a00 */
[----:B--2---:R-:W-:-:S02]  /*e820*/  DMUL R20, R20, R114 ;  /* 0x0000007214147228 */ /* 0x004fc40000000000 */
[-C--:B-1----:R-:W-:Y:S01]  /*e830*/  DMUL R24, R8, R114.reuse ;  /* 0x0000007208187228 */ /* 0x082fe20000000000 */
[----:B------:R-:W-:Y:S01]  /*e840*/  IMAD.WIDE.U32 R8, R72, 0x3, R22 ;  /* 0x0000000348087825 */ /* 0x000fe200078e0016 */
[----:B---3--:R-:W-:-:S04]  /*e850*/  DMUL R28, R28, R114 ;  /* 0x000000721c1c7228 */ /* 0x008fc80000000000 */
[----:B----4-:R-:W-:Y:S02]  /*e860*/  DFMA R22, R80, R112, R20 ;  /* 0x000000705016722b */ /* 0x010fe40000000014 */
[----:B------:R-:W-:Y:S02]  /*e870*/  DMUL R16, R16, R114 ;  /* 0x0000007210107228 */ /* 0x000fe40000000000 */
[----:B------:R-:W-:Y:S02]  /*e880*/  DFMA R20, R78, R112, R24 ;  /* 0x000000704e14722b */ /* 0x000fe40000000018 */
[----:B------:R-:W-:Y:S02]  /*e890*/  DMUL R14, R14, R114 ;  /* 0x000000720e0e7228 */ /* 0x000fe40000000000 */
[----:B------:R-:W-:Y:S02]  /*e8a0*/  DFMA R28, R88, R112, R28 ;  /* 0x00000070581c722b */ /* 0x000fe4000000001c */
[----:B------:R-:W-:-:S02]  /*e8b0*/  DMUL R12, R12, R114 ;  /* 0x000000720c0c7228 */ /* 0x000fc40000000000 */
[----:B------:R-:W-:Y:S02]  /*e8c0*/  DFMA R16, R86, R112, R16 ;  /* 0x000000705610722b */ /* 0x000fe40000000010 */
[----:B------:R-:W-:Y:S02]  /*e8d0*/  DMUL R18, R18, R114 ;  /* 0x0000007212127228 */ /* 0x000fe40000000000 */
[----:B------:R-:W-:Y:S02]  /*e8e0*/  DFMA R14, R84, R112, R14 ;  /* 0x00000070540e722b */ /* 0x000fe4000000000e */
[----:B------:R-:W-:Y:S01]  /*e8f0*/  DMUL R26, R10, R114 ;  /* 0x000000720a1a7228 */ /* 0x000fe20000000000 */
[----:B------:R-:W-:Y:S01]  /*e900*/  IMAD R11, R73, 0x3, RZ ;  /* 0x00000003490b7824 */ /* 0x000fe200078e02ff */
[-C--:B------:R-:W-:Y:S02]  /*e910*/  DFMA R12, R82, R112.reuse, R12 ;  /* 0x00000070520c722b */ /* 0x080fe4000000000c */
[----:B------:R-:W-:Y:S01]  /*e920*/  DFMA R18, R76, R112, R18 ;  /* 0x000000704c12722b */ /* 0x000fe20000000012 */
[----:B------:R-:W-:-:S03]  /*e930*/  IMAD.IADD R11, R9, 0x1, R11 ;  /* 0x00000001090b7824 */ /* 0x000fc600078e020b */
        /* <DEDUP_REMOVED lines=29> */
.L_x_155:
        /* <DEDUP_REMOVED lines=23> */
.L_x_156:
[----:B------:R-:W-:Y:S05]  /*ec80*/  BSYNC B0 ;  /* 0x0000000000007941 */ /* 0x000fea0003800000 */
.L_x_154:
        /* <DEDUP_REMOVED lines=21> */
.L_x_158:
        /* <DEDUP_REMOVED lines=19> */
.L_x_159:
[----:B------:R-:W-:Y:S05]  /*ef10*/  BSYNC B0 ;  /* 0x0000000000007941 */ /* 0x000fea0003800000 */
.L_x_157:
        /* <DEDUP_REMOVED lines=39> */
.L_x_161:
[----:B------:R-:W-:Y:S01]  /*f190*/  ULDC UR4, c[0x0][0x2f0] ;  /* 0x0000bc0000047ab9 */ /* 0x000fe20000000800 */
[----:B------:R-:W-:Y:S01]  /*f1a0*/  IMAD.MOV.U32 R34, RZ, RZ, RZ ;  /* 0x000000ffff227224 */ /* 0x000fe200078e00ff */
[----:B------:R-:W-:-:S04]  /*f1b0*/  MOV R31, UR4 ;  /* 0x00000004001f7c02 */ /* 0x000fc80008000f00 */
[----:B------:R-:W2:Y:S01]  /*f1c0*/  I2F.U32.RP R32, R31 ;  /* 0x0000001f00207306 */ /* 0x000ea20000209000 */
[----:B------:R-:W-:-:S07]  /*f1d0*/  ISETP.NE.U32.AND P2, PT, R31, RZ, PT ;  /* 0x000000ff1f00720c */ /* 0x000fce0003f45070 */
[----:B--2---:R-:W2:Y:S02]  /*f1e0*/  MUFU.RCP R30, R32 ;  /* 0x00000020001e7308 */ /* 0x004ea40000001000 */
[----:B--2---:R-:W-:-:S06]  /*f1f0*/  VIADD R30, R30, 0xffffffe ;  /* 0x0ffffffe1e1e7836 */ /* 0x004fcc0000000000 */
[----:B------:R-:W1:Y:S02]  /*f200*/  F2I.FTZ.U32.TRUNC.NTZ R35, R30 ;  /* 0x0000001e00237305 */ /* 0x000e64000021f000 */
[----:B-1----:R-:W-:-:S05]  /*f210*/  IMAD R17, R35, R31, RZ ;  /* 0x0000001f23117224 */ /* 0x002fca00078e02ff */
        /* <DEDUP_REMOVED lines=14> */
.L_x_162:
[----:B------:R-:W-:Y:S05]  /*f300*/  BSYNC B0 ;  /* 0x0000000000007941 */ /* 0x000fea0003800000 */
.L_x_160:
        /* <DEDUP_REMOVED lines=21> */
.L_x_164:
        /* <DEDUP_REMOVED lines=19> */
.L_x_165:
[----:B------:R-:W-:Y:S05]  /*f590*/  BSYNC B0 ;  /* 0x0000000000007941 */ /* 0x000fea0003800000 */
.L_x_163:
        /* <DEDUP_REMOVED lines=37> */
.L_x_167:
        /* <DEDUP_REMOVED lines=23> */
.L_x_168:
[----:B------:R-:W-:Y:S05]  /*f960*/  BSYNC B0 ;  /* 0x0000000000007941 */ /* 0x000fea0003800000 */
.L_x_166:
        /* <DEDUP_REMOVED lines=21> */
.L_x_170:
[----:B-1----:R-:W1:Y:S01]  /*fac0*/  I2F.U32.RP R22, R27 ;  /* 0x0000001b00167306 */ /* 0x002e620000209000 */
        /* <DEDUP_REMOVED lines=18> */
.L_x_171:
[----:B------:R-:W-:Y:S05]  /*fbf0*/  BSYNC B0 ;  /* 0x0000000000007941 */ /* 0x000fea0003800000 */
.L_x_169:
        /* <DEDUP_REMOVED lines=37> */
.L_x_173:
        /* <DEDUP_REMOVED lines=23> */
.L_x_174:
[----:B------:R-:W-:Y:S05]  /*ffc0*/  BSYNC B0 ;  /* 0x0000000000007941 */ /* 0x000fea0003800000 */
.L_x_172:
        /* <DEDUP_REMOVED lines=21> */
.L_x_176:
        /* <DEDUP_REMOVED lines=19> */
.L_x_177:
[----:B------:R-:W-:Y:S05]  /*10250*/  BSYNC B0 ;  /* 0x0000000000007941 */ /* 0x000fea0003800000 */
.L_x_175:
        /* <DEDUP_REMOVED lines=9> */
.L_x_153:
        /* <DEDUP_REMOVED lines=16> */
[----:B------:R-:W-:Y:S02]  /*103f0*/  IADD3.X R27, R7, UR5, RZ, P2, !PT ;  /* 0x00000005071b7c10 */ /* 0x000fe400097fe4ff */
[----:B------:R-:W-:Y:S02]  /*10400*/  IADD3 R30, P2, R6, UR10, RZ ;  /* 0x0000000a061e7c10 */ /* 0x000fe4000ff5e0ff */
[----:B------:R-:W-:Y:S01]  /*10410*/  ISETP.LT.AND P1, PT, R5, UR6, !P1 ;  /* 0x0000000605007c0c */ /* 0x000fe2000cf21270 */
        /* <DEDUP_REMOVED lines=18> */
.L_x_178:
[----:B------:R-:W-:Y:S05]  /*10540*/  BSYNC B1 ;  /* 0x0000000000017941 */ /* 0x000fea0003800000 */
.L_x_152:
[----:B------:R-:W-:Y:S01]  /*10550*/  IMAD.MOV.U32 R5, RZ, RZ, -0x1 ;  /* 0xffffffffff057424 */ /* 0x000fe200078e00ff */
[----:B------:R-:W-:Y:S01]  /*10560*/  ULDC UR4, c[0x0][0x228] ;  /* 0x00008a0000047ab9 */ /* 0x000fe20000000800 */
[----:B------:R-:W-:Y:S03]  /*10570*/  BSSY B1, `(.L_x_179) ;  /* 0x00001a9000017945 */ /* 0x000fe60003800000 */
[----:B------:R-:W-:Y:S01]  /*10580*/  SHF.L.U32 R5, R5, UR4, RZ ;  /* 0x0000000405057c19 */ /* 0x000fe200080006ff */
[----:B------:R-:W-:Y:S02]  /*10590*/  ULDC.64 UR4, c[0x0][0x310] ;  /* 0x0000c40000047ab9 */ /* 0x000fe40000000a00 */
[----:B------:R-:W-:Y:S02]  /*105a0*/  IADD3 R6, P1, R6, UR4, RZ ;  /* 0x0000000406067c10 */ /* 0x000fe4000ff3e0ff */
[----:B------:R-:W-:-:S02]  /*105b0*/  LOP3.LUT R5, R5, UR8, RZ, 0xc, !PT ;  /* 0x0000000805057c12 */ /* 0x000fc4000f8e0cff */
[----:B------:R-:W-:-:S03]  /*105c0*/  IADD3.X R7, R7, UR5, RZ, P1, !PT ;  /* 0x0000000507077c10 */ /* 0x000fc60008ffe4ff */
[----:B------:R-:W-:-:S05]  /*105d0*/  VIADD R5, R5, UR19 ;  /* 0x0000001305057c36 */ /* 0x000fca0008000000 */
[----:B------:R-:W-:-:S04]  /*105e0*/  LEA R5, R5, 0x40, 0x6 ;  /* 0x0000004005057811 */ /* 0x000fc800078e30ff */
[----:B------:R-:W-:-:S13]  /*105f0*/  ISETP.LE.AND P0, PT, R5, UR18, PT ;  /* 0x0000001205007c0c */ /* 0x000fda000bf03270 */
[----:B------:R-:W-:Y:S05]  /*10600*/  @P0 BRA `(.L_x_180) ;  /* 0x0000001400dc0947 */ /* 0x000fea0003800000 */
[----:B-1----:R-:W-:Y:S01]  /*10610*/  IADD3 R14, P0, -R2, R8, RZ ;  /* 0x00000008020e7210 */ /* 0x002fe20007f1e1ff */
        /* <DEDUP_REMOVED lines=10> */
[----:B--2--5:R-:W-:Y:S05]  /*106c0*/  CALL.REL.NOINC `($__internal_0_$__cuda_sm20_div_u64) ;  /* 0x000000b000947944 */ /* 0x024fea0003c00000 */
        /* <DEDUP_REMOVED lines=8> */
.L_x_182:
[----:B------:R-:W1:Y:S01]  /*10750*/  I2F.U32.RP R16, R90 ;  /* 0x0000005a00107306 */ /* 0x000e620000209000 */
[----:B--2---:R-:W-:Y:S01]  /*10760*/  IMAD.MOV.U32 R12, RZ, RZ, RZ ;  /* 0x000000ffff0c7224 */ /* 0x004fe200078e00ff */
        /* <DEDUP_REMOVED lines=19> */
.L_x_183:
[----:B------:R-:W-:Y:S05]  /*108a0*/  BSYNC B0 ;  /* 0x0000000000007941 */ /* 0x000fea0003800000 */
.L_x_181:
        /* <DEDUP_REMOVED lines=21> */
.L_x_185:
        /* <DEDUP_REMOVED lines=19> */
.L_x_186:
[----:B------:R-:W-:Y:S05]  /*10b30*/  BSYNC B0 ;  /* 0x0000000000007941 */ /* 0x000fea0003800000 */
.L_x_184:
        /* <DEDUP_REMOVED lines=33> */
.L_x_188:
        /* <DEDUP_REMOVED lines=21> */
.L_x_189:
[----:B------:R-:W-:Y:S05]  /*10ea0*/  BSYNC B0 ;  /* 0x0000000000007941 */ /* 0x000fea0003800000 */
.L_x_187:
        /* <DEDUP_REMOVED lines=20> */
.L_x_191:
        /* <DEDUP_REMOVED lines=19> */
.L_x_192:
[----:B------:R-:W-:Y:S05]  /*11120*/  BSYNC B0 ;  /* 0x0000000000007941 */ /* 0x000fea0003800000 */
.L_x_190:
        /* <DEDUP_REMOVED lines=32> */
.L_x_194:
        /* <DEDUP_REMOVED lines=21> */
.L_x_195:
[----:B------:R-:W-:Y:S05]  /*11480*/  BSYNC B0 ;  /* 0x0000000000007941 */ /* 0x000fea0003800000 */
.L_x_193:
        /* <DEDUP_REMOVED lines=20> */
.L_x_197:
        /* <DEDUP_REMOVED lines=19> */
.L_x_198:
[----:B------:R-:W-:Y:S05]  /*11700*/  BSYNC B0 ;  /* 0x0000000000007941 */ /* 0x000fea0003800000 */
.L_x_196:
        /* <DEDUP_REMOVED lines=32> */
.L_x_200:
        /* <DEDUP_REMOVED lines=21> */
.L_x_201:
[----:B------:R-:W-:Y:S05]  /*11a60*/  BSYNC B0 ;  /* 0x0000000000007941 */ /* 0x000fea0003800000 */
.L_x_199:
        /* <DEDUP_REMOVED lines=20> */
.L_x_203:
        /* <DEDUP_REMOVED lines=19> */
.L_x_204:
[----:B------:R-:W-:Y:S05]  /*11ce0*/  BSYNC B0 ;  /* 0x0000000000007941 */ /* 0x000fea0003800000 */
.L_x_202:
        /* <DEDUP_REMOVED lines=9> */
.L_x_180:
[C---:B------:R-:W-:Y:S01]  /*11d80*/  VIADD R0, R94.reuse, 0x20 ;  /* 0x000000205e007836 */ /* 0x040fe20000000000 */
[----:B------:R-:W-:Y:S02]  /*11d90*/  ULDC UR4, c[0x0][0x214] ;  /* 0x0000850000047ab9 */ /* 0x000fe40000000800 */
[----:B------:R-:W-:Y:S02]  /*11da0*/  ISETP.GE.AND P0, PT, R94, UR4, PT ;  /* 0x000000045e007c0c */ /* 0x000fe4000bf06270 */
[----:B------:R-:W-:Y:S01]  /*11db0*/  ISETP.GE.AND P6, PT, R0, UR4, PT ;  /* 0x0000000400007c0c */ /* 0x000fe2000bfc6270 */
[----:B------:R-:W-:Y:S01]  /*11dc0*/  VIADD R0, R96, 0x19 ;  /* 0x0000001960007836 */ /* 0x000fe20000000000 */
[C---:B------:R-:W-:Y:S02]  /*11dd0*/  ISETP.LT.AND P2, PT, R4.reuse, UR6, !P0 ;  /* 0x0000000604007c0c */ /* 0x040fe4000c741270 */
[----:B------:R-:W-:Y:S02]  /*11de0*/  ISETP.LT.AND P3, PT, R4, UR6, !P6 ;  /* 0x0000000604007c0c */ /* 0x000fe4000f761270 */
[----:B------:R-:W-:-:S11]  /*11df0*/  ISETP.LT.AND P1, PT, R0, UR6, !P0 ;  /* 0x0000000600007c0c */ /* 0x000fd6000c721270 */
[----:B------:R-:W-:Y:S02]  /*11e00*/  @P3 IMAD.MOV.U32 R2, RZ, RZ, R8 ;  /* 0x000000ffff023224 */ /* 0x000fe400078e0008 */
[----:B------:R-:W-:-:S05]  /*11e10*/  @P3 IMAD.MOV.U32 R3, RZ, RZ, R11 ;  /* 0x000000ffff033224 */ /* 0x000fca00078e000b */
[----:B------:R3:W4:Y:S01]  /*11e20*/  @P3 LDG.E.LTC128B.64 R86, desc[UR20][R2.64+0x100] ;  /* 0x0001001402563981 */ /* 0x000722000c1e1b20 */
[----:B--2---:R-:W-:Y:S01]  /*11e30*/  IADD3 R12, P3, R70, R8, RZ ;  /* 0x00000008460c7210 */ /* 0x004fe20007f7e0ff */
[----:B------:R-:W-:-:S04]  /*11e40*/  @P2 IMAD.MOV.U32 R10, RZ, RZ, R8 ;  /* 0x000000ffff0a2224 */ /* 0x000fc800078e0008 */
[----:B------:R-:W-:Y:S01]  /*11e50*/  IMAD.X R13, R71, 0x1, R11, P3 ;  /* 0x00000001470d7824 */ /* 0x000fe200018e060b */
[----:B------:R-:W-:Y:S01]  /*11e60*/  ISETP.LT.AND P3, PT, R0, UR6, !P6 ;  /* 0x0000000600007c0c */ /* 0x000fe2000f761270 */
[----:B------:R2:W4:Y:S01]  /*11e70*/  @P2 LDG.E.LTC128B.64 R88, desc[UR20][R10.64] ;  /* 0x000000140a582981 */ /* 0x000522000c1e1b20 */
[----:B------:R-:W-:-:S03]  /*11e80*/  IADD3 R8, P2, R70, R12, RZ ;  /* 0x0000000c46087210 */ /* 0x000fc60007f5e0ff */
[----:B------:R2:W4:Y:S01]  /*11e90*/  @P1 LDG.E.LTC128B.64 R84, desc[UR20][R12.64] ;  /* 0x000000140c541981 */ /* 0x000522000c1e1b20 */
[C---:B------:R-:W-:Y:S01]  /*11ea0*/  IADD3 R0, P1, R70.reuse, 0x100, RZ ;  /* 0x0000010046007810 */ /* 0x040fe20007f3e0ff */
[----:B------:R-:W-:Y:S01]  /*11eb0*/  IMAD.X R9, R71, 0x1, R13, P2 ;  /* 0x0000000147097824 */ /* 0x000fe200010e060d */
[----:B------:R-:W-:-:S05]  /*11ec0*/  IADD3 R70, P4, R70, R8, RZ ;  /* 0x0000000846467210 */ /* 0x000fca0007f9e0ff */
[----:B-1----:R-:W-:Y:S02]  /*11ed0*/  @P3 IMAD.MOV.U32 R14, RZ, RZ, R12 ;  /* 0x000000ffff0e3224 */ /* 0x002fe400078e000c */
[----:B------:R-:W-:Y:S02]  /*11ee0*/  @P3 IMAD.MOV.U32 R15, RZ, RZ, R13 ;  /* 0x000000ffff0f3224 */ /* 0x000fe400078e000d */
[C---:B---3--:R-:W-:Y:S02]  /*11ef0*/  VIADD R3, R96.reuse, 0x1a ;  /* 0x0000001a60037836 */ /* 0x048fe40000000000 */
[----:B------:R-:W-:Y:S01]  /*11f00*/  IMAD.X R2, RZ, RZ, R71, P1 ;  /* 0x000000ffff027224 */ /* 0x000fe200008e0647 */
[----:B------:R3:W4:Y:S01]  /*11f10*/  @P3 LDG.E.LTC128B.64 R82, desc[UR20][R14.64+0x100] ;  /* 0x000100140e523981 */ /* 0x000722000c1e1b20 */
[----:B------:R-:W-:Y:S01]  /*11f20*/  IMAD.X R71, R71, 0x1, R9, P4 ;  /* 0x0000000147477824 */ /* 0x000fe200020e0609 */
[C---:B------:R-:W-:Y:S02]  /*11f30*/  ISETP.LT.AND P2, PT, R3.reuse, UR6, !P0 ;  /* 0x0000000603007c0c */ /* 0x040fe4000c741270 */
[----:B------:R-:W-:Y:S01]  /*11f40*/  ISETP.LT.AND P1, PT, R3, UR6, !P6 ;  /* 0x0000000603007c0c */ /* 0x000fe2000f721270 */
[----:B------:R-:W-:Y:S01]  /*11f50*/  VIADD R3, R96, 0x1b ;  /* 0x0000001b60037836 */ /* 0x000fe20000000000 */
[----:B--2---:R-:W-:-:S04]  /*11f60*/  IADD3 R10, P4, R0, R12, RZ ;  /* 0x0000000c000a7210 */ /* 0x004fc80007f9e0ff */
[C---:B------:R-:W-:Y:S02]  /*11f70*/  ISETP.LT.AND P0, PT, R3.reuse, UR6, !P0 ;  /* 0x0000000603007c0c */ /* 0x040fe4000c701270 */
[----:B------:R-:W-:Y:S02]  /*11f80*/  ISETP.LT.AND P6, PT, R3, UR6, !P6 ;  /* 0x0000000603007c0c */ /* 0x000fe4000f7c1270 */
[----:B------:R-:W-:Y:S01]  /*11f90*/  IADD3 R12, P3, R8, R0, RZ ;  /* 0x00000000080c7210 */ /* 0x000fe20007f7e0ff */
[----:B------:R-:W-:Y:S01]  /*11fa0*/  IMAD.X R11, R2, 0x1, R13, P4 ;  /* 0x00000001020b7824 */ /* 0x000fe200020e060d */
[----:B------:R3:W4:Y:S03]  /*11fb0*/  @P2 LDG.E.LTC128B.64 R80, desc[UR20][R8.64] ;  /* 0x0000001408502981 */ /* 0x000726000c1e1b20 */
[----:B------:R-:W-:Y:S01]  /*11fc0*/  IMAD.X R13, R9, 0x1, R2, P3 ;  /* 0x00000001090d7824 */ /* 0x000fe200018e0602 */
[----:B------:R3:W4:Y:S04]  /*11fd0*/  @P1 LDG.E.LTC128B.64 R78, desc[UR20][R10.64] ;  /* 0x000000140a4e1981 */ /* 0x000728000c1e1b20 */
[----:B------:R3:W4:Y:S04]  /*11fe0*/  @P0 LDG.E.LTC128B.64 R76, desc[UR20][R70.64] ;  /* 0x00000014464c0981 */ /* 0x000728000c1e1b20 */
[----:B------:R3:W4:Y:S02]  /*11ff0*/  @P6 LDG.E.LTC128B.64 R74, desc[UR20][R12.64] ;  /* 0x000000140c4a6981 */ /* 0x000724000c1e1b20 */
.L_x_205:
[----:B------:R-:W-:Y:S05]  /*12000*/  BSYNC B1 ;  /* 0x0000000000017941 */ /* 0x000fea0003800000 */
.L_x_179:
[----:B------:R-:W-:Y:S01]  /*12010*/  BAR.SYNC.DEFER_BLOCKING 0x0 ;  /* 0x0000000000007b1d */ /* 0x000fe20000010000 */
[----:B------:R-:W-:-:S05]  /*12020*/  IMAD.MOV.U32 R0, RZ, RZ, -0x1 ;  /* 0xffffffffff007424 */ /* 0x000fca00078e00ff */
[----:B------:R-:W-:Y:S02]  /*12030*/  ULDC UR4, c[0x0][0x228] ;  /* 0x00008a0000047ab9 */ /* 0x000fe40000000800 */
[----:B------:R-:W-:-:S04]  /*12040*/  SHF.L.U32 R0, R0, UR4, RZ ;  /* 0x0000000400007c19 */ /* 0x000fc800080006ff */
[----:B------:R-:W-:-:S05]  /*12050*/  LOP3.LUT R0, R0, UR8, RZ, 0xc, !PT ;  /* 0x0000000800007c12 */ /* 0x000fca000f8e0cff */
[----:B------:R-:W-:-:S05]  /*12060*/  VIADD R0, R0, UR19 ;  /* 0x0000001300007c36 */ /* 0x000fca0008000000 */
[----:B------:R-:W-:Y:S01]  /*12070*/  LEA R0, R0, 0x40, 0x6 ;  /* 0x0000004000007811 */ /* 0x000fe200078e30ff */
[----:B-----5:R-:W-:Y:S03]  /*12080*/  STS.128 [R95], R64 ;  /* 0x000000405f007388 */ /* 0x020fe60000000c00 */
[----:B------:R-:W-:Y:S01]  /*12090*/  ISETP.LE.AND P0, PT, R0, UR18, PT ;  /* 0x0000001200007c0c */ /* 0x000fe2000bf03270 */
[----:B------:R-:W-:Y:S04]  /*120a0*/  STS.128 [R95+0x40], R60 ;  /* 0x0000403c5f007388 */ /* 0x000fe80000000c00 */
[----:B------:R-:W-:Y:S04]  /*120b0*/  STS.128 [R95+0x80], R56 ;  /* 0x000080385f007388 */ /* 0x000fe80000000c00 */
[----:B------:R-:W-:Y:S01]  /*120c0*/  STS.128 [R95+0xc0], R52 ;  /* 0x0000c0345f007388 */ /* 0x000fe20000000c00 */
[----:B------:R-:W-:Y:S06]  /*120d0*/  BAR.SYNC.DEFER_BLOCKING 0x0 ;  /* 0x0000000000007b1d */ /* 0x000fec0000010000 */
[----:B------:R-:W2:Y:S04]  /*120e0*/  LDS.64 R16, [R93+UR9+0x440] ;  /* 0x000440095d107984 */ /* 0x000ea80008000a00 */
[----:B------:R-:W1:Y:S04]  /*120f0*/  LDS.64 R18, [R93+UR9] ;  /* 0x000000095d127984 */ /* 0x000e680008000a00 */
[----:B------:R-:W1:Y:S04]  /*12100*/  LDS.64 R2, [R93+UR9+0x100] ;  /* 0x000100095d027984 */ /* 0x000e680008000a00 */
[----:B---3--:R-:W3:Y:S04]  /*12110*/  LDS.64 R8, [R93+UR9+0x220] ;  /* 0x000220095d087984 */ /* 0x008ee80008000a00 */
[----:B------:R-:W3:Y:S04]  /*12120*/  LDS.64 R10, [R93+UR9+0x320] ;  /* 0x000320095d0a7984 */ /* 0x000ee80008000a00 */
[----:B------:R-:W3:Y:S04]  /*12130*/  LDS.64 R14, [R93+UR9+0x540] ;  /* 0x000540095d0e7984 */ /* 0x000ee80008000a00 */
[----:B------:R-:W3:Y:S04]  /*12140*/  LDS.64 R12, [R93+UR9+0x660] ;  /* 0x000660095d0c7984 */ /* 0x000ee80008000a00 */
[----:B------:R-:W3:Y:S01]  /*12150*/  LDS.64 R20, [R93+UR9+0x760] ;  /* 0x000760095d147984 */ /* 0x000ee20008000a00 */
[----:B--2---:R-:W-:-:S02]  /*12160*/  DMUL R16, R16, R114 ;  /* 0x0000007210107228 */ /* 0x004fc40000000000 */
[-C--:B-1----:R-:W-:Y:S02]  /*12170*/  DMUL R18, R18, R114.reuse ;  /* 0x0000007212127228 */ /* 0x082fe40000000000 */
[-C--:B------:R-:W-:Y:S02]  /*12180*/  DMUL R2, R2, R114.reuse ;  /* 0x0000007202027228 */ /* 0x080fe40000000000 */
        /* <DEDUP_REMOVED lines=9> */
[-C--:B------:R-:W-:Y:S02]  /*12220*/  DFMA R10, R82, R112.reuse, R10 ;  /* 0x00000070520a722b */ /* 0x080fe4000000000a */
[-C--:B------:R-:W-:Y:S02]  /*12230*/  DFMA R14, R78, R112.reuse, R14 ;  /* 0x000000704e0e722b */ /* 0x080fe4000000000e */
[-C--:B------:R-:W-:Y:S02]  /*12240*/  DFMA R16, R76, R112.reuse, R22 ;  /* 0x000000704c10722b */ /* 0x080fe40000000016 */
        /* <DEDUP_REMOVED lines=16> */
[----:B------:R-:W-:Y:S05]  /*12350*/  CALL.REL.NOINC `($__internal_0_$__cuda_sm20_div_u64) ;  /* 0x0000009400707944 */ /* 0x000fea0003c00000 */
        /* <DEDUP_REMOVED lines=12> */
.L_x_208:
        /* <DEDUP_REMOVED lines=23> */
.L_x_209:
[----:B------:R-:W-:Y:S05]  /*12590*/  BSYNC B0 ;  /* 0x0000000000007941 */ /* 0x000fea0003800000 */
.L_x_207:
        /* <DEDUP_REMOVED lines=19> */
[----:B-1----:R-:W-:Y:S05]  /*126d0*/  CALL.REL.NOINC `($__internal_1_$__cuda_sm20_rem_u64) ;  /* 0x0000009400a47944 */ /* 0x002fea0003c00000 */
[----:B------:R-:W-:Y:S05]  /*126e0*/  BRA `(.L_x_212) ;  /* 0x00000000004c7947 */ /* 0x000fea0003800000 */
.L_x_211:
        /* <DEDUP_REMOVED lines=19> */
.L_x_212:
[----:B------:R-:W-:Y:S05]  /*12820*/  BSYNC B0 ;  /* 0x0000000000007941 */ /* 0x000fea0003800000 */
.L_x_210:
        /* <DEDUP_REMOVED lines=26> */
[----:B-1----:R-:W-:Y:S05]  /*129d0*/  CALL.REL.NOINC `($__internal_0_$__cuda_sm20_div_u64) ;  /* 0x0000008c00d07944 */ /* 0x002fea0003c00000 */
        /* <DEDUP_REMOVED lines=12> */
.L_x_214:
        /* <DEDUP_REMOVED lines=23> */
.L_x_215:
[----:B------:R-:W-:Y:S05]  /*12c10*/  BSYNC B0 ;  /* 0x0000000000007941 */ /* 0x000fea0003800000 */
.L_x_213:
        /* <DEDUP_REMOVED lines=21> */
.L_x_217:
        /* <DEDUP_REMOVED lines=19> */
.L_x_218:
[----:B------:R-:W-:Y:S05]  /*12ea0*/  BSYNC B0 ;  /* 0x0000000000007941 */ /* 0x000fea0003800000 */
.L_x_216:
        /* <DEDUP_REMOVED lines=37> */
.L_x_220:
[----:B------:R-:W-:Y:S01]  /*13100*/  ULDC UR4, c[0x0][0x2f0] ;  /* 0x0000bc0000047ab9 */ /* 0x000fe20000000800 */
[----:B-1----:R-:W-:Y:S01]  /*13110*/  IMAD.MOV.U32 R10, RZ, RZ, RZ ;  /* 0x000000ffff0a7224 */ /* 0x002fe200078e00ff */
        /* <DEDUP_REMOVED lines=21> */
.L_x_221:
[----:B------:R-:W-:Y:S05]  /*13270*/  BSYNC B0 ;  /* 0x0000000000007941 */ /* 0x000fea0003800000 */
.L_x_219:
        /* <DEDUP_REMOVED lines=21> */
.L_x_223:
        /* <DEDUP_REMOVED lines=19> */
.L_x_224:
[----:B------:R-:W-:Y:S05]  /*13500*/  BSYNC B0 ;  /* 0x0000000000007941 */ /* 0x000fea0003800000 */
.L_x_222:
        /* <DEDUP_REMOVED lines=9> */
[----:B------:R-:W-:-:S03]  /*135a0*/  ULDC UR4, c[0x0][0x2f4] ;  /* 0x0000bd0000047ab9 */ /* 0x000fc60000000800 */
[----:B------:R-:W-:Y:S02]  /*135b0*/  IADD3.X R5, R3, UR5, RZ, P2, !PT ;  /* 0x0000000503057c10 */ /* 0x000fe400097fe4ff */
[----:B------:R-:W-:-:S05]  /*135c0*/  IADD3 R68, P2, -R68, R4, RZ ;  /* 0x0000000444447210 */ /* 0x000fca0007f5e1ff */
[----:B------:R-:W-:Y:S02]  /*135d0*/  @P3 IMAD.MOV.U32 R6, RZ, RZ, R2 ;  /* 0x000000ffff063224 */ /* 0x000fe400078e0002 */
[----:B------:R-:W-:Y:S02]  /*135e0*/  @P3 IMAD.MOV.U32 R7, RZ, RZ, R3 ;  /* 0x000000ffff073224 */ /* 0x000fe400078e0003 */
[----:B-1----:R-:W-:Y:S02]  /*135f0*/  IMAD.U32 R3, RZ, RZ, UR4 ;  /* 0x00000004ff037e24 */ /* 0x002fe4000f8e00ff */
        /* <DEDUP_REMOVED lines=24> */
.L_x_226:
        /* <DEDUP_REMOVED lines=11> */
[----:B------:R-:W-:Y:S01]  /*13830*/  IMAD.HI.U32 R0, R9, R68, RZ ;  /* 0x0000004409007227 */ /* 0x000fe200078e00ff */
[----:B------:R-:W-:-:S04]  /*13840*/  MOV R9, RZ ;  /* 0x000000ff00097202 */ /* 0x000fc80000000f00 */
        /* <DEDUP_REMOVED lines=10> */
.L_x_227:
[----:B------:R-:W-:Y:S05]  /*138f0*/  BSYNC B0 ;  /* 0x0000000000007941 */ /* 0x000fea0003800000 */
.L_x_225:
[----:B------:R-:W-:Y:S01]  /*13900*/  VIADD R96, R96, 0x1b ;  /* 0x0000001b60607836 */ /* 0x000fe20000000000 */
[--C-:B------:R-:W-:Y:S01]  /*13910*/  SHF.R.U64 R11, R6, 0x3, R9.reuse ;  /* 0x00000003060b7819 */ /* 0x100fe20000001209 */
[----:B------:R-:W-:Y:S01]  /*13920*/  ULDC UR4, c[0x0][0x210] ;  /* 0x0000840000047ab9 */ /* 0x000fe20000000800 */
[----:B------:R-:W-:Y:S01]  /*13930*/  SHF.R.U32.HI R9, RZ, 0x3, R9 ;  /* 0x00000003ff097819 */ /* 0x000fe20000011609 */
[----:B------:R-:W-:Y:S01]  /*13940*/  BSSY B0, `(.L_x_228) ;  /* 0x0000025000007945 */ /* 0x000fe20003800000 */
[----:B------:R-:W-:Y:S02]  /*13950*/  ISETP.GE.U32.AND P2, PT, R0, R11, PT ;  /* 0x0000000b0000720c */ /* 0x000fe40003f46070 */
[----:B------:R-:W-:Y:S02]  /*13960*/  SHF.R.S32.HI R2, RZ, 0x1f, R0 ;  /* 0x0000001fff027819 */ /* 0x000fe40000011400 */
[C---:B------:R-:W-:Y:S02]  /*13970*/  ISETP.LT.AND P1, PT, R96.reuse, UR4, !P1 ;  /* 0x0000000460007c0c */ /* 0x040fe4000cf21270 */
[----:B------:R-:W-:-:S02]  /*13980*/  ISETP.LT.AND P0, PT, R96, UR4, !P0 ;  /* 0x0000000460007c0c */ /* 0x000fc4000c701270 */
        /* <DEDUP_REMOVED lines=13> */
.L_x_229:
        /* <DEDUP_REMOVED lines=19> */
.L_x_230:
[----:B------:R-:W-:Y:S05]  /*13b90*/  BSYNC B0 ;  /* 0x0000000000007941 */ /* 0x000fea0003800000 */
.L_x_228:
[--C-:B------:R-:W-:Y:S02]  /*13ba0*/  SHF.R.U64 R7, R104, 0x3, R105.reuse ;  /* 0x0000000368077819 */ /* 0x100fe40000001269 */
[----:B------:R-:W-:Y:S02]  /*13bb0*/  SHF.R.U32.HI R3, RZ, 0x3, R105 ;  /* 0x00000003ff037819 */ /* 0x000fe40000011669 */
[----:B------:R-:W-:-:S04]  /*13bc0*/  ISETP.GE.U32.AND P1, PT, R0, R7, PT ;  /* 0x000000070000720c */ /* 0x000fc80003f26070 */
[----:B------:R-:W-:-:S13]  /*13bd0*/  ISETP.GE.U32.AND.EX P0, PT, R2, R3, P0, P1 ;  /* 0x000000030200720c */ /* 0x000fda0000706110 */
[----:B------:R-:W-:Y:S05]  /*13be0*/  @!P0 BRA `(.L_x_231) ;  /* 0x0000007c00008947 */ /* 0x000fea0003800000 */
[----:B------:R2:W-:Y:S01]  /*13bf0*/  STG.E.64 desc[UR20][R4.64+0x100], R112 ;  /* 0x0001007004007986 */ /* 0x0005e2000c101b14 */
[----:B------:R-:W-:Y:S05]  /*13c00*/  BRA `(.L_x_231) ;  /* 0x0000007800f87947 */ /* 0x000fea0003800000 */
.L_x_206:
[----:B------:R-:W-:Y:S01]  /*13c10*/  ULDC UR4, c[0x0][0x214] ;  /* 0x0000850000047ab9 */ /* 0x000fe20000000800 */
[----:B------:R-:W-:Y:S01]  /*13c20*/  VIADD R0, R96, 0x19 ;  /* 0x0000001960007836 */ /* 0x000fe20000000000 */
[C---:B------:R-:W-:Y:S01]  /*13c30*/  ISETP.GE.AND P0, PT, R94.reuse, UR4, PT ;  /* 0x000000045e007c0c */ /* 0x040fe2000bf06270 */
[----:B------:R-:W-:-:S03]  /*13c40*/  VIADD R94, R94, 0x20 ;  /* 0x000000205e5e7836 */ /* 0x000fc60000000000 */
[----:B------:R-:W-:Y:S02]  /*13c50*/  ISETP.LT.AND P3, PT, R4, UR6, !P0 ;  /* 0x0000000604007c0c */ /* 0x000fe4000c761270 */
[----:B------:R-:W-:Y:S01]  /*13c60*/  ISETP.GE.AND P1, PT, R94, UR4, PT ;  /* 0x000000045e007c0c */ /* 0x000fe2000bf26270 */
[----:B------:R-:W-:Y:S01]  /*13c70*/  ULDC.64 UR4, c[0x0][0x2f8] ;  /* 0x0000be0000047ab9 */ /* 0x000fe20000000a00 */
[----:B------:R-:W-:Y:S01]  /*13c80*/  ISETP.LT.AND P2, PT, R0, UR6, !P0 ;  /* 0x0000000600007c0c */ /* 0x000fe2000c741270 */
[----:B------:R-:W-:Y:S01]  /*13c90*/  UIADD3 UR8, UP0, UR4, 0x100, URZ ;  /* 0x0000010004087890 */ /* 0x000fe2000ff1e03f */
[----:B------:R-:W-:-:S03]  /*13ca0*/  ISETP.LT.AND P4, PT, R4, UR6, !P1 ;  /* 0x0000000604007c0c */ /* 0x000fc6000cf81270 */
[----:B------:R-:W-:-:S04]  /*13cb0*/  UIADD3.X UR7, URZ, UR5, URZ, UP0, !UPT ;  /* 0x000000053f077290 */ /* 0x000fc800087fe43f */
[----:B------:R1:W-:Y:S01]  /*13cc0*/  @P3 STG.E.64 desc[UR20][R6.64], R18 ;  /* 0x0000001206003986 */ /* 0x0003e2000c101b14 */
[----:B------:R-:W-:-:S04]  /*13cd0*/  IADD3 R4, P3, R6, UR4, RZ ;  /* 0x0000000406047c10 */ /* 0x000fc8000ff7e0ff */
[C---:B------:R-:W-:Y:S01]  /*13ce0*/  IADD3.X R5, R7.reuse, UR5, RZ, P3, !PT ;  /* 0x0000000507057c10 */ /* 0x040fe20009ffe4ff */
[----:B------:R2:W-:Y:S01]  /*13cf0*/  @P4 STG.E.64 desc[UR20][R6.64+0x100], R2 ;  /* 0x0001000206004986 */ /* 0x0005e2000c101b14 */
[----:B------:R-:W-:Y:S01]  /*13d00*/  ISETP.LT.AND P3, PT, R0, UR6, !P1 ;  /* 0x0000000600007c0c */ /* 0x000fe2000cf61270 */
[----:B------:R-:W-:Y:S02]  /*13d10*/  VIADD R0, R96, 0x1a ;  /* 0x0000001a60007836 */ /* 0x000fe40000000000 */
[----:B------:R3:W-:Y:S01]  /*13d20*/  @P2 STG.E.64 desc[UR20][R4.64], R8 ;  /* 0x0000000804002986 */ /* 0x0007e2000c101b14 */
[----:B------:R-:W-:Y:S01]  /*13d30*/  IADD3 R20, P2, R6, UR8, RZ ;  /* 0x0000000806147c10 */ /* 0x000fe2000ff5e0ff */
[----:B------:R-:W-:Y:S01]  /*13d40*/  VIADD R96, R96, 0x1b ;  /* 0x0000001b60607836 */ /* 0x000fe20000000000 */
[----:B------:R-:W-:Y:S02]  /*13d50*/  ISETP.LT.AND P1, PT, R0, UR6, !P1 ;  /* 0x0000000600007c0c */ /* 0x000fe4000cf21270 */
[----:B------:R-:W-:-:S02]  /*13d60*/  IADD3.X R21, R7, UR7, RZ, P2, !PT ;  /* 0x0000000707157c10 */ /* 0x000fc400097fe4ff */
[----:B------:R-:W-:Y:S02]  /*13d70*/  ISETP.LT.AND P2, PT, R0, UR6, !P0 ;  /* 0x0000000600007c0c */ /* 0x000fe4000c741270 */
[----:B------:R-:W-:Y:S01]  /*13d80*/  ISETP.LT.AND P0, PT, R96, UR6, !P0 ;  /* 0x0000000660007c0c */ /* 0x000fe2000c701270 */
[----:B------:R3:W-:Y:S01]  /*13d90*/  @P3 STG.E.64 desc[UR20][R20.64], R10 ;  /* 0x0000000a14003986 */ /* 0x0007e2000c101b14 */
[----:B-1----:R-:W-:-:S04]  /*13da0*/  IADD3 R18, P4, R4, UR4, RZ ;  /* 0x0000000404127c10 */ /* 0x002fc8000ff9e0ff */
[----:B------:R-:W-:Y:S02]  /*13db0*/  IADD3.X R19, R5, UR5, RZ, P4, !PT ;  /* 0x0000000505137c10 */ /* 0x000fe4000a7fe4ff */
[----:B--2---:R-:W-:-:S03]  /*13dc0*/  IADD3 R2, P4, R4, UR8, RZ ;  /* 0x0000000804027c10 */ /* 0x004fc6000ff9e0ff */
[----:B------:R1:W-:Y:S01]  /*13dd0*/  @P2 STG.E.64 desc[UR20][R18.64], R12 ;  /* 0x0000000c12002986 */ /* 0x0003e2000c101b14 */
[----:B------:R-:W-:Y:S02]  /*13de0*/  IADD3.X R3, R5, UR7, RZ, P4, !PT ;  /* 0x0000000705037c10 */ /* 0x000fe4000a7fe4ff */
[----:B---3--:R-:W-:-:S03]  /*13df0*/  IADD3 R4, P4, R18, UR4, RZ ;  /* 0x0000000412047c10 */ /* 0x008fc6000ff9e0ff */
[----:B------:R1:W-:Y:S01]  /*13e00*/  @P1 STG.E.64 desc[UR20][R2.64], R14 ;  /* 0x0000000e02001986 */ /* 0x0003e2000c101b14 */
[----:B------:R-:W-:-:S05]  /*13e10*/  IADD3.X R5, R19, UR5, RZ, P4, !PT ;  /* 0x0000000513057c10 */ /* 0x000fca000a7fe4ff */
[----:B------:R1:W-:Y:S01]  /*13e20*/  @P0 STG.E.64 desc[UR20][R4.64], R16 ;  /* 0x0000001004000986 */ /* 0x0003e2000c101b14 */
[----:B------:R-:W-:-:S04]  /*13e30*/  IADD3 R6, P0, R18, UR8, RZ ;  /* 0x0000000812067c10 */ /* 0x000fc8000ff1e0ff */
[----:B------:R-:W-:Y:S01]  /*13e40*/  IADD3.X R7, R19, UR7, RZ, P0, !PT ;  /* 0x0000000713077c10 */ /* 0x000fe200087fe4ff */
[----:B------:R-:W-:Y:S08]  /*13e50*/  @!P6 BRA `(.L_x_231) ;  /* 0x000000780064e947 */ /* 0x000ff00003800000 */
[----:B------:R2:W-:Y:S01]  /*13e60*/  STG.E.64 desc[UR20][R6.64], R112 ;  /* 0x0000007006007986 */ /* 0x0005e2000c101b14 */
[----:B------:R-:W-:Y:S05]  /*13e70*/  BRA `(.L_x_231) ;  /* 0x00000078005c7947 */ /* 0x000fea0003800000 */
.L_x_16:
        /* <DEDUP_REMOVED lines=10> */
[----:B------:R-:W-:-:S03]  /*13f20*/  ISETP.LE.AND P0, PT, R0, UR18, PT ;  /* 0x0000001200007c0c */ /* 0x000fc6000bf03270 */
[----:B------:R-:W-:Y:S01]  /*13f30*/  STS.128 [R95+0x40], R8 ;  /* 0x000040085f007388 */ /* 0x000fe20000000c00 */
[----:B------:R-:W-:-:S04]  /*13f40*/  DEPBAR.LE SB5, 0xc ;  /* 0x0000d3000000791a */ /* 0x000fc80000000000 */
[----:B------:R-:W-:Y:S04]  /*13f50*/  STS.128 [R95+0x80], R12 ;  /* 0x0000800c5f007388 */ /* 0x000fe80000000c00 */
[----:B------:R-:W-:Y:S01]  /*13f60*/  STS.128 [R95+0xc0], R16 ;  /* 0x0000c0105f007388 */ /* 0x000fe20000000c00 */
[----:B------:R-:W-:Y:S06]  /*13f70*/  BAR.SYNC.DEFER_BLOCKING 0x0 ;  /* 0x0000000000007b1d */ /* 0x000fec0000010000 */
[----:B------:R-:W4:Y:S04]  /*13f80*/  LDS.64 R80, [R93+UR9] ;  /* 0x000000095d507984 */ /* 0x000f280008000a00 */
[----:B------:R-:W1:Y:S04]  /*13f90*/  LDS.64 R78, [R93+UR9+0x100] ;  /* 0x000100095d4e7984 */ /* 0x000e680008000a00 */
[----:B------:R-:W1:Y:S04]  /*13fa0*/  LDS.64 R76, [R93+UR9+0x220] ;  /* 0x000220095d4c7984 */ /* 0x000e680008000a00 */
[----:B------:R-:W1:Y:S04]  /*13fb0*/  LDS.64 R74, [R93+UR9+0x320] ;  /* 0x000320095d4a7984 */ /* 0x000e680008000a00 */
[----:B---3--:R-:W3:Y:S04]  /*13fc0*/  LDS.64 R72, [R93+UR9+0x440] ;  /* 0x000440095d487984 */ /* 0x008ee80008000a00 */
[----:B--2---:R-:W2:Y:S04]  /*13fd0*/  LDS.64 R70, [R93+UR9+0x540] ;  /* 0x000540095d467984 */ /* 0x004ea80008000a00 */
[----:B------:R-:W2:Y:S04]  /*13fe0*/  LDS.64 R4, [R93+UR9+0x660] ;  /* 0x000660095d047984 */ /* 0x000ea80008000a00 */
[----:B------:R-:W2:Y:S01]  /*13ff0*/  LDS.64 R2, [R93+UR9+0x760] ;  /* 0x000760095d027984 */ /* 0x000ea20008000a00 */
[----:B----4-:R-:W-:-:S02]  /*14000*/  DMUL R18, R80, R114 ;  /* 0x0000007250127228 */ /* 0x010fc40000000000 */
[-C--:B-1----:R-:W-:Y:S02]  /*14010*/  DMUL R14, R78, R114.reuse ;  /* 0x000000724e0e7228 */ /* 0x082fe40000000000 */
[-C--:B------:R-:W-:Y:S02]  /*14020*/  DMUL R12, R76, R114.reuse ;  /* 0x000000724c0c7228 */ /* 0x080fe40000000000 */
[-C--:B------:R-:W-:Y:S02]  /*14030*/  DMUL R10, R74, R114.reuse ;  /* 0x000000724a0a7228 */ /* 0x080fe40000000000 */
[-C--:B---3--:R-:W-:Y:S02]  /*14040*/  DMUL R8, R72, R114.reuse ;  /* 0x0000007248087228 */ /* 0x088fe40000000000 */
[-C--:B--2---:R-:W-:Y:S02]  /*14050*/  DMUL R6, R70, R114.reuse ;  /* 0x0000007246067228 */ /* 0x084fe40000000000 */
[----:B------:R-:W-:-:S02]  /*14060*/  DMUL R4, R4, R114 ;  /* 0x0000007204047228 */ /* 0x000fc40000000000 */
[----:B------:R-:W-:Y:S01]  /*14070*/  DMUL R2, R2, R114 ;  /* 0x0000007202027228 */ /* 0x000fe20000000000 */
        /* <DEDUP_REMOVED lines=20> */
[----:B------:R-:W-:-:S03]  /*141c0*/  MOV R71, UR5 ;  /* 0x0000000500477c02 */ /* 0x000fc60008000f00 */
[-C--:B------:R-:W-:Y:S02]  /*141d0*/  IMAD R16, R16, R17.reuse, RZ ;  /* 0x0000001110107224 */ /* 0x080fe400078e02ff */
[----:B------:R-:W-:-:S04]  /*141e0*/  IMAD.WIDE.U32 R72, R0, R17, R72 ;  /* 0x0000001100487225 */ /* 0x000fc800078e0048 */
[----:B------:R-:W-:Y:S01]  /*141f0*/  IMAD R0, R0, R71, R16 ;  /* 0x0000004700007224 */ /* 0x000fe200078e0210 */
[----:B------:R-:W-:Y:S01]  /*14200*/  MOV R70, R72 ;  /* 0x0000004800467202 */ /* 0x000fe20000000f00 */
[----:B------:R-:W-:-:S03]  /*14210*/  IMAD.MOV.U32 R16, RZ, RZ, R99 ;  /* 0x000000ffff107224 */ /* 0x000fc600078e0063 */
[----:B------:R-:W-:Y:S01]  /*14220*/  IADD3 R73, R73, R0, RZ ;  /* 0x0000000049497210 */ /* 0x000fe20007ffe0ff */
[----:B------:R-:W-:Y:S05]  /*14230*/  BRA `(.L_x_236) ;  /* 0x00000000005c7947 */ /* 0x000fea0003800000 */
.L_x_235:
        /* <DEDUP_REMOVED lines=23> */
.L_x_236:
[----:B------:R-:W-:Y:S05]  /*143b0*/  BSYNC B0 ;  /* 0x0000000000007941 */ /* 0x000fea0003800000 */
.L_x_234:
        /* <DEDUP_REMOVED lines=12> */
[----:B------:R-:W-:Y:S02]  /*14480*/  @P2 IMAD.MOV.U32 R72, RZ, RZ, R116 ;  /* 0x000000ffff482224 */ /* 0x000fe400078e0074 */
[----:B------:R-:W-:Y:S01]  /*14490*/  @P2 IMAD.MOV.U32 R73, RZ, RZ, R117 ;  /* 0x000000ffff492224 */ /* 0x000fe200078e0075 */
[----:B------:R-:W-:-:S04]  /*144a0*/  ISETP.NE.U32.AND P0, PT, R71, RZ, PT ;  /* 0x000000ff4700720c */ /* 0x000fc80003f05070 */
[----:B------:R1:W-:Y:S09]  /*144b0*/  @P2 STG.E.64 desc[UR20][R72.64], R18 ;  /* 0x0000001248002986 */ /* 0x0003f2000c101b14 */
[----:B------:R-:W-:Y:S05]  /*144c0*/  @!P0 BRA `(.L_x_238) ;  /* 0x0000000000188947 */ /* 0x000fea0003800000 */
[----:B------:R-:W-:Y:S01]  /*144d0*/  ULDC.64 UR4, c[0x0][0x2f0] ;  /* 0x0000bc0000047ab9 */ /* 0x000fe20000000a00 */
[----:B------:R-:W-:Y:S01]  /*144e0*/  MOV R100, 0x14520 ;  /* 0x0001452000647802 */ /* 0x000fe20000000f00 */
[----:B------:R-:W-:Y:S01]  /*144f0*/  IMAD.U32 R102, RZ, RZ, UR4 ;  /* 0x00000004ff667e24 */ /* 0x000fe2000f8e00ff */
[----:B------:R-:W-:Y:S02]  /*14500*/  MOV R99, UR5 ;  /* 0x0000000500637c02 */ /* 0x000fe40008000f00 */
[----:B-1---5:R-:W-:Y:S05]  /*14510*/  CALL.REL.NOINC `($__internal_1_$__cuda_sm20_rem_u64) ;  /* 0x0000007800147944 */ /* 0x022fea0003c00000 */
[----:B------:R-:W-:Y:S05]  /*14520*/  BRA `(.L_x_239) ;  /* 0x00000000004c7947 */ /* 0x000fea0003800000 */
.L_x_238:
[----:B------:R-:W2:Y:S01]  /*14530*/  I2F.U32.RP R70, R17 ;  /* 0x0000001100467306 */ /* 0x000ea20000209000 */
[----:B-1----:R-:W-:Y:S02]  /*14540*/  MOV R72, RZ ;  /* 0x000000ff00487202 */ /* 0x002fe40000000f00 */
[----:B------:R-:W-:-:S05]  /*14550*/  MOV R105, RZ ;  /* 0x000000ff00697202 */ /* 0x000fca0000000f00 */
[----:B--2---:R-:W1:Y:S02]  /*14560*/  MUFU.RCP R19, R70 ;  /* 0x0000004600137308 */ /* 0x004e640000001000 */
        /* <DEDUP_REMOVED lines=15> */
.L_x_239:
[----:B------:R-:W-:Y:S05]  /*14660*/  BSYNC B0 ;  /* 0x0000000000007941 */ /* 0x000fea0003800000 */
.L_x_237:
[----:B------:R-:W-:Y:S01]  /*14670*/  VIADD R17, R94, 0x20 ;  /* 0x000000205e117836 */ /* 0x000fe20000000000 */
[----:B------:R-:W-:Y:S01]  /*14680*/  ULDC.64 UR4, c[0x0][0x210] ;  /* 0x0000840000047ab9 */ /* 0x000fe20000000a00 */
[--C-:B------:R-:W-:Y:S01]  /*14690*/  SHF.R.U64 R19, R104, 0x3, R105.reuse ;  /* 0x0000000368137819 */ /* 0x100fe20000001269 */
[----:B------:R-:W-:Y:S02]  /*146a0*/  BSSY B0, `(.L_x_240) ;  /* 0x000003d000007945 */ /* 0x000fe40003800000 */
[----:B------:R-:W-:Y:S02]  /*146b0*/  ISETP.GE.AND P0, PT, R17, UR5, PT ;  /* 0x0000000511007c0c */ /* 0x000fe4000bf06270 */
[----:B------:R-:W-:Y:S02]  /*146c0*/  SHF.R.U32.HI R17, RZ, 0x3, R105 ;  /* 0x00000003ff117819 */ /* 0x000fe40000011669 */
        /* <DEDUP_REMOVED lines=35> */
.L_x_241:
        /* <DEDUP_REMOVED lines=23> */
.L_x_242:
[----:B------:R-:W-:Y:S05]  /*14a70*/  BSYNC B0 ;  /* 0x0000000000007941 */ /* 0x000fea0003800000 */
.L_x_240:
        /* <DEDUP_REMOVED lines=21> */
.L_x_244:
        /* <DEDUP_REMOVED lines=19> */
.L_x_245:
[----:B------:R-:W-:Y:S05]  /*14d00*/  BSYNC B0 ;  /* 0x0000000000007941 */ /* 0x000fea0003800000 */
.L_x_243:
        /* <DEDUP_REMOVED lines=37> */
.L_x_247:
        /* <DEDUP_REMOVED lines=23> */
.L_x_248:
[----:B------:R-:W-:Y:S05]  /*150d0*/  BSYNC B0 ;  /* 0x0000000000007941 */ /* 0x000fea0003800000 */
.L_x_246:
        /* <DEDUP_REMOVED lines=21> */
.L_x_250:
        /* <DEDUP_REMOVED lines=19> */
.L_x_251:
[----:B------:R-:W-:Y:S05]  /*15360*/  BSYNC B0 ;  /* 0x0000000000007941 */ /* 0x000fea0003800000 */
.L_x_249:
        /* <DEDUP_REMOVED lines=37> */
.L_x_253:
        /* <DEDUP_REMOVED lines=23> */
.L_x_254:
[----:B------:R-:W-:Y:S05]  /*15730*/  BSYNC B0 ;  /* 0x0000000000007941 */ /* 0x000fea0003800000 */
.L_x_252:
        /* <DEDUP_REMOVED lines=21> */
.L_x_256:
        /* <DEDUP_REMOVED lines=19> */
.L_x_257:
[----:B------:R-:W-:Y:S05]  /*159c0*/  BSYNC B0 ;  /* 0x0000000000007941 */ /* 0x000fea0003800000 */
.L_x_255:
        /* <DEDUP_REMOVED lines=9> */
.L_x_233:
[----:B------:R-:W-:Y:S01]  /*15a60*/  ULDC.64 UR6, c[0x0][0x210] ;  /* 0x0000840000067ab9 */ /* 0x000fe20000000a00 */
[C---:B------:R-:W-:Y:S01]  /*15a70*/  VIADD R0, R94.reuse, 0x20 ;  /* 0x000000205e007836 */ /* 0x040fe20000000000 */
[----:B------:R-:W-:Y:S01]  /*15a80*/  ISETP.GE.AND P1, PT, R94, UR7, PT ;  /* 0x000000075e007c0c */ /* 0x000fe2000bf26270 */
[----:B------:R-:W-:Y:S02]  /*15a90*/  ULDC.64 UR4, c[0x0][0x2f8] ;  /* 0x0000be0000047ab9 */ /* 0x000fe40000000a00 */
[----:B------:R-:W-:Y:S01]  /*15aa0*/  UIADD3 UR10, UP0, UR4, 0x100, URZ ;  /* 0x00000100040a7890 */ /* 0x000fe2000ff1e03f */
[----:B------:R-:W-:Y:S02]  /*15ab0*/  ISETP.LT.AND P2, PT, R96, UR6, !P1 ;  /* 0x0000000660007c0c */ /* 0x000fe4000cf41270 */
[----:B------:R-:W-:Y:S01]  /*15ac0*/  ISETP.GE.AND P0, PT, R0, UR7, PT ;  /* 0x0000000700007c0c */ /* 0x000fe2000bf06270 */
[----:B------:R-:W-:Y:S01]  /*15ad0*/  VIADD R0, R96, 0x1 ;  /* 0x0000000160007836 */ /* 0x000fe20000000000 */
[----:B------:R-:W-:-:S02]  /*15ae0*/  UIADD3.X UR7, URZ, UR5, URZ, UP0, !UPT ;  /* 0x000000053f077290 */ /* 0x000fc400087fe43f */
[----:B------:R-:W-:Y:S02]  /*15af0*/  ISETP.LT.AND P6, PT, R96, UR6, !P0 ;  /* 0x0000000660007c0c */ /* 0x000fe4000c7c1270 */
[C---:B------:R-:W-:Y:S02]  /*15b00*/  ISETP.LT.AND P3, PT, R0.reuse, UR6, !P1 ;  /* 0x0000000600007c0c */ /* 0x040fe4000cf61270 */
[----:B------:R-:W-:Y:S01]  /*15b10*/  ISETP.LT.AND P4, PT, R0, UR6, !P0 ;  /* 0x0000000600007c0c */ /* 0x000fe2000c781270 */
[----:B------:R-:W-:Y:S02]  /*15b20*/  VIADD R0, R96, 0x2 ;  /* 0x0000000260007836 */ /* 0x000fe40000000000 */
[----:B------:R-:W-:Y:S02]  /*15b30*/  @P2 IMAD.MOV.U32 R72, RZ, RZ, R116 ;  /* 0x000000ffff482224 */ /* 0x000fe400078e0074 */
[----:B------:R-:W-:-:S05]  /*15b40*/  @P2 IMAD.MOV.U32 R73, RZ, RZ, R117 ;  /* 0x000000ffff492224 */ /* 0x000fca00078e0075 */
[----:B------:R1:W-:Y:S01]  /*15b50*/  @P2 STG.E.64 desc[UR20][R72.64], R18 ;  /* 0x0000001248002986 */ /* 0x0003e2000c101b14 */
[----:B------:R-:W-:-:S04]  /*15b60*/  IADD3 R16, P2, R116, UR4, RZ ;  /* 0x0000000474107c10 */ /* 0x000fc8000ff5e0ff */
[----:B------:R-:W-:Y:S02]  /*15b70*/  IADD3.X R17, R117, UR5, RZ, P2, !PT ;  /* 0x0000000575117c10 */ /* 0x000fe400097fe4ff */
[----:B------:R-:W-:-:S04]  /*15b80*/  IADD3 R70, P2, R116, UR10, RZ ;  /* 0x0000000a74467c10 */ /* 0x000fc8000ff5e0ff */
[----:B------:R-:W-:Y:S02]  /*15b90*/  IADD3.X R71, R117, UR7, RZ, P2, !PT ;  /* 0x0000000775477c10 */ /* 0x000fe400097fe4ff */
[----:B------:R-:W-:Y:S01]  /*15ba0*/  ISETP.LT.AND P2, PT, R0, UR6, !P0 ;  /* 0x0000000600007c0c */ /* 0x000fe2000c741270 */
[----:B-1----:R-:W-:Y:S02]  /*15bb0*/  @P6 IMAD.MOV.U32 R18, RZ, RZ, R116 ;  /* 0x000000ffff126224 */ /* 0x002fe400078e0074 */
[----:B------:R-:W-:-:S05]  /*15bc0*/  @P6 IMAD.MOV.U32 R19, RZ, RZ, R117 ;  /* 0x000000ffff136224 */ /* 0x000fca00078e0075 */
[----:B------:R1:W-:Y:S04]  /*15bd0*/  @P6 STG.E.64 desc[UR20][R18.64+0x100], R14 ;  /* 0x0001000e12006986 */ /* 0x0003e8000c101b14 */
[----:B------:R2:W-:Y:S01]  /*15be0*/  @P3 STG.E.64 desc[UR20][R16.64], R12 ;  /* 0x0000000c10003986 */ /* 0x0005e2000c101b14 */
[----:B------:R-:W-:Y:S01]  /*15bf0*/  ISETP.LT.AND P3, PT, R0, UR6, !P1 ;  /* 0x0000000600007c0c */ /* 0x000fe2000cf61270 */
[----:B------:R-:W-:Y:S02]  /*15c00*/  VIADD R0, R96, 0x3 ;  /* 0x0000000360007836 */ /* 0x000fe40000000000 */
[----:B------:R3:W-:Y:S03]  /*15c10*/  @P4 STG.E.64 desc[UR20][R70.64], R10 ;  /* 0x0000000a46004986 */ /* 0x0007e6000c101b14 */
[----:B------:R-:W-:-:S02]  /*15c20*/  ISETP.LT.AND P1, PT, R0, UR6, !P1 ;  /* 0x0000000600007c0c */ /* 0x000fc4000cf21270 */
[----:B------:R-:W-:Y:S02]  /*15c30*/  ISETP.LT.AND P0, PT, R0, UR6, !P0 ;  /* 0x0000000600007c0c */ /* 0x000fe4000c701270 */
[C---:B-1----:R-:W-:Y:S02]  /*15c40*/  IADD3 R14, P6, R16.reuse, UR4, RZ ;  /* 0x00000004100e7c10 */ /* 0x042fe4000ffde0ff */
[----:B------:R-:W-:Y:S02]  /*15c50*/  IADD3 R18, P4, R16, UR10, RZ ;  /* 0x0000000a10127c10 */ /* 0x000fe4000ff9e0ff */
[C---:B------:R-:W-:Y:S02]  /*15c60*/  IADD3.X R15, R17.reuse, UR5, RZ, P6, !PT ;  /* 0x00000005110f7c10 */ /* 0x040fe4000b7fe4ff */
[----:B------:R-:W-:Y:S02]  /*15c70*/  IADD3.X R19, R17, UR7, RZ, P4, !PT ;  /* 0x0000000711137c10 */ /* 0x000fe4000a7fe4ff */
[C---:B--2---:R-:W-:Y:S01]  /*15c80*/  IADD3 R16, P6, R14.reuse, UR4, RZ ;  /* 0x000000040e107c10 */ /* 0x044fe2000ffde0ff */
[----:B------:R3:W-:Y:S01]  /*15c90*/  @P3 STG.E.64 desc[UR20][R14.64], R8 ;  /* 0x000000080e003986 */ /* 0x0007e2000c101b14 */
[----:B------:R-:W-:-:S02]  /*15ca0*/  IADD3 R12, P4, R14, UR10, RZ ;  /* 0x0000000a0e0c7c10 */ /* 0x000fc4000ff9e0ff */
[C---:B------:R-:W-:Y:S01]  /*15cb0*/  IADD3.X R17, R15.reuse, UR5, RZ, P6, !PT ;  /* 0x000000050f117c10 */ /* 0x040fe2000b7fe4ff */
[----:B------:R3:W-:Y:S01]  /*15cc0*/  @P2 STG.E.64 desc[UR20][R18.64], R6 ;  /* 0x0000000612002986 */ /* 0x0007e2000c101b14 */
[----:B------:R-:W-:-:S03]  /*15cd0*/  IADD3.X R13, R15, UR7, RZ, P4, !PT ;  /* 0x000000070f0d7c10 */ /* 0x000fc6000a7fe4ff */
[----:B------:R3:W-:Y:S04]  /*15ce0*/  @P1 STG.E.64 desc[UR20][R16.64], R4 ;  /* 0x0000000410001986 */ /* 0x0007e8000c101b14 */
[----:B------:R3:W-:Y:S02]  /*15cf0*/  @P0 STG.E.64 desc[UR20][R12.64], R2 ;  /* 0x000000020c000986 */ /* 0x0007e4000c101b14 */
.L_x_258:
[----:B------:R-:W-:Y:S05]  /*15d00*/  BSYNC B1 ;  /* 0x0000000000017941 */ /* 0x000fea0003800000 */
.L_x_232:
[----:B------:R-:W-:Y:S01]  /*15d10*/  BAR.SYNC.DEFER_BLOCKING 0x0 ;  /* 0x0000000000007b1d */ /* 0x000fe20000010000 */
[----:B------:R-:W-:-:S05]  /*15d20*/  IMAD.MOV.U32 R0, RZ, RZ, -0x1 ;  /* 0xffffffffff007424 */ /* 0x000fca00078e00ff */
[----:B------:R-:W-:Y:S01]  /*15d30*/  ULDC UR4, c[0x0][0x228] ;  /* 0x00008a0000047ab9 */ /* 0x000fe20000000800 */
[----:B------:R-:W-:Y:S01]  /*15d40*/  BSSY B1, `(.L_x_259) ;  /* 0x00001e1000017945 */ /* 0x000fe20003800000 */
[----:B------:R-:W-:Y:S01]  /*15d50*/  SHF.L.U32 R0, R0, UR4, RZ ;  /* 0x0000000400007c19 */ /* 0x000fe200080006ff */
[----:B------:R-:W-:-:S03]  /*15d60*/  ULDC.64 UR4, c[0x0][0x310] ;  /* 0x0000c40000047ab9 */ /* 0x000fc60000000a00 */
        /* <DEDUP_REMOVED lines=12> */
[----:B---3--:R-:W2:Y:S04]  /*15e30*/  LDS.64 R16, [R93+UR9] ;  /* 0x000000095d107984 */ /* 0x008ea80008000a00 */
[----:B------:R-:W3:Y:S04]  /*15e40*/  LDS.64 R14, [R93+UR9+0x100] ;  /* 0x000100095d0e7984 */ /* 0x000ee80008000a00 */
[----:B------:R-:W4:Y:S04]  /*15e50*/  LDS.64 R12, [R93+UR9+0x220] ;  /* 0x000220095d0c7984 */ /* 0x000f280008000a00 */
[----:B------:R-:W4:Y:S04]  /*15e60*/  LDS.64 R10, [R93+UR9+0x320] ;  /* 0x000320095d0a7984 */ /* 0x000f280008000a00 */
[----:B-1----:R-:W1:Y:S04]  /*15e70*/  LDS.64 R8, [R93+UR9+0x440] ;  /* 0x000440095d087984 */ /* 0x002e680008000a00 */
[----:B------:R-:W1:Y:S04]  /*15e80*/  LDS.64 R6, [R93+UR9+0x540] ;  /* 0x000540095d067984 */ /* 0x000e680008000a00 */
[----:B------:R-:W1:Y:S04]  /*15e90*/  LDS.64 R4, [R93+UR9+0x660] ;  /* 0x000660095d047984 */ /* 0x000e680008000a00 */
[----:B------:R-:W1:Y:S01]  /*15ea0*/  LDS.64 R2, [R93+UR9+0x760] ;  /* 0x000760095d027984 */ /* 0x000e620008000a00 */
[-C--:B--2---:R-:W-:Y:S01]  /*15eb0*/  DMUL R20, R16, R114.reuse ;  /* 0x0000007210147228 */ /* 0x084fe20000000000 */
[----:B------:R-:W-:Y:S01]  /*15ec0*/  IADD3 R16, P0, R116, UR4, RZ ;  /* 0x0000000474107c10 */ /* 0x000fe2000ff1e0ff */
[----:B---3--:R-:W-:-:S03]  /*15ed0*/  DMUL R14, R14, R114 ;  /* 0x000000720e0e7228 */ /* 0x008fc60000000000 */
[----:B------:R-:W-:Y:S01]  /*15ee0*/  IADD3.X R17, R117, UR5, RZ, P0, !PT ;  /* 0x0000000575117c10 */ /* 0x000fe200087fe4ff */
[-C--:B----4-:R-:W-:Y:S02]  /*15ef0*/  DMUL R12, R12, R114.reuse ;  /* 0x000000720c0c7228 */ /* 0x090fe40000000000 */
[-C--:B------:R-:W-:Y:S02]  /*15f00*/  DMUL R10, R10, R114.reuse ;  /* 0x000000720a0a7228 */ /* 0x080fe40000000000 */
[-C--:B-1----:R-:W-:Y:S02]  /*15f10*/  DMUL R8, R8, R114.reuse ;  /* 0x0000007208087228 */ /* 0x082fe40000000000 */
[-C--:B------:R-:W-:Y:S02]  /*15f20*/  DMUL R6, R6, R114.reuse ;  /* 0x0000007206067228 */ /* 0x080fe40000000000 */
[-C--:B------:R-:W-:Y:S02]  /*15f30*/  DMUL R4, R4, R114.reuse ;  /* 0x0000007204047228 */ /* 0x080fe40000000000 */
[----:B------:R-:W-:Y:S01]  /*15f40*/  DMUL R2, R2, R114 ;  /* 0x0000007202027228 */ /* 0x000fe20000000000 */
        /* <DEDUP_REMOVED lines=28> */
.L_x_262:
        /* <DEDUP_REMOVED lines=23> */
.L_x_263:
[----:B------:R-:W-:Y:S05]  /*16280*/  BSYNC B0 ;  /* 0x0000000000007941 */ /* 0x000fea0003800000 */
.L_x_261:
        /* <DEDUP_REMOVED lines=21> */
.L_x_265:
        /* <DEDUP_REMOVED lines=19> */
.L_x_266:
[----:B------:R-:W-:Y:S05]  /*16510*/  BSYNC B0 ;  /* 0x0000000000007941 */ /* 0x000fea0003800000 */
.L_x_264:
        /* <DEDUP_REMOVED lines=39> */
.L_x_268:
        /* <DEDUP_REMOVED lines=23> */
.L_x_269:
[----:B------:R-:W-:Y:S05]  /*16900*/  BSYNC B0 ;  /* 0x0000000000007941 */ /* 0x000fea0003800000 */
.L_x_267:
        /* <DEDUP_REMOVED lines=21> */
.L_x_271:
        /* <DEDUP_REMOVED lines=19> */
.L_x_272:
[----:B------:R-:W-:Y:S05]  /*16b90*/  BSYNC B0 ;  /* 0x0000000000007941 */ /* 0x000fea0003800000 */
.L_x_270:
        /* <DEDUP_REMOVED lines=37> */
.L_x_274:
        /* <DEDUP_REMOVED lines=23> */
.L_x_275:
[----:B------:R-:W-:Y:S05]  /*16f60*/  BSYNC B0 ;  /* 0x0000000000007941 */ /* 0x000fea0003800000 */
.L_x_273:
        /* <DEDUP_REMOVED lines=21> */
.L_x_277:
        /* <DEDUP_REMOVED lines=19> */
.L_x_278:
[----:B------:R-:W-:Y:S05]  /*171f0*/  BSYNC B0 ;  /* 0x0000000000007941 */ /* 0x000fea0003800000 */
.L_x_276:
        /* <DEDUP_REMOVED lines=37> */
.L_x_280:
        /* <DEDUP_REMOVED lines=23> */
.L_x_281:
[----:B------:R-:W-:Y:S05]  /*175c0*/  BSYNC B0 ;  /* 0x0000000000007941 */ /* 0x000fea0003800000 */
.L_x_279:
        /* <DEDUP_REMOVED lines=21> */
.L_x_283:
        /* <DEDUP_REMOVED lines=19> */
.L_x_284:
[----:B------:R-:W-:Y:S05]  /*17850*/  BSYNC B0 ;  /* 0x0000000000007941 */ /* 0x000fea0003800000 */
.L_x_282:
        /* <DEDUP_REMOVED lines=9> */
.L_x_260:
[----:B------:R-:W-:Y:S01]  /*178f0*/  ULDC UR4, c[0x0][0x214] ;  /* 0x0000850000047ab9 */ /* 0x000fe20000000800 */
[C---:B------:R-:W-:Y:S01]  /*17900*/  VIADD R18, R94.reuse, 0x20 ;  /* 0x000000205e127836 */ /* 0x040fe20000000000 */
[----:B------:R-:W-:-:S04]  /*17910*/  ISETP.GE.AND P1, PT, R94, UR4, PT ;  /* 0x000000045e007c0c */ /* 0x000fc8000bf26270 */
[----:B------:R-:W-:Y:S01]  /*17920*/  ISETP.GE.AND P0, PT, R18, UR4, PT ;  /* 0x0000000412007c0c */ /* 0x000fe2000bf06270 */
[----:B------:R-:W-:Y:S01]  /*17930*/  ULDC.64 UR4, c[0x0][0x2f8] ;  /* 0x0000be0000047ab9 */ /* 0x000fe20000000a00 */
[C---:B------:R-:W-:Y:S01]  /*17940*/  ISETP.LT.AND P2, PT, R0.reuse, UR6, !P1 ;  /* 0x0000000600007c0c */ /* 0x040fe2000cf41270 */
[----:B------:R-:W-:Y:S01]  /*17950*/  UIADD3 UR10, UP0, UR4, 0x100, URZ ;  /* 0x00000100040a7890 */ /* 0x000fe2000ff1e03f */
[----:B------:R-:W-:Y:S01]  /*17960*/  ISETP.LT.AND P6, PT, R0, UR6, !P0 ;  /* 0x0000000600007c0c */ /* 0x000fe2000c7c1270 */
[----:B------:R-:W-:Y:S02]  /*17970*/  VIADD R0, R96, 0x9 ;  /* 0x0000000960007836 */ /* 0x000fe40000000000 */
[----:B------:R-:W-:-:S03]  /*17980*/  UIADD3.X UR7, URZ, UR5, URZ, UP0, !UPT ;  /* 0x000000053f077290 */ /* 0x000fc600087fe43f */
[C---:B------:R-:W-:Y:S02]  /*17990*/  ISETP.LT.AND P3, PT, R0.reuse, UR6, !P1 ;  /* 0x0000000600007c0c */ /* 0x040fe4000cf61270 */
[----:B------:R-:W-:Y:S01]  /*179a0*/  ISETP.LT.AND P4, PT, R0, UR6, !P0 ;  /* 0x0000000600007c0c */ /* 0x000fe2000c781270 */
[----:B------:R-:W-:Y:S02]  /*179b0*/  VIADD R0, R96, 0xa ;  /* 0x0000000a60007836 */ /* 0x000fe40000000000 */
[----:B------:R1:W-:Y:S01]  /*179c0*/  @P2 STG.E.64 desc[UR20][R16.64], R20 ;  /* 0x0000001410002986 */ /* 0x0003e2000c101b14 */
[----:B------:R-:W-:-:S03]  /*179d0*/  IADD3 R18, P2, R16, UR4, RZ ;  /* 0x0000000410127c10 */ /* 0x000fc6000ff5e0ff */
[----:B------:R2:W-:Y:S01]  /*179e0*/  @P6 STG.E.64 desc[UR20][R16.64+0x100], R14 ;  /* 0x0001000e10006986 */ /* 0x0005e2000c101b14 */
[----:B------:R-:W-:Y:S02]  /*179f0*/  IADD3.X R19, R17, UR5, RZ, P2, !PT ;  /* 0x0000000511137c10 */ /* 0x000fe400097fe4ff */
[----:B------:R-:W-:-:S03]  /*17a00*/  IADD3 R22, P2, R16, UR10, RZ ;  /* 0x0000000a10167c10 */ /* 0x000fc6000ff5e0ff */
[----:B------:R3:W-:Y:S01]  /*17a10*/  @P3 STG.E.64 desc[UR20][R18.64], R12 ;  /* 0x0000000c12003986 */ /* 0x0007e2000c101b14 */
[----:B------:R-:W-:Y:S02]  /*17a20*/  IADD3.X R23, R17, UR7, RZ, P2, !PT ;  /* 0x0000000711177c10 */ /* 0x000fe400097fe4ff */
[C---:B------:R-:W-:Y:S02]  /*17a30*/  ISETP.LT.AND P3, PT, R0.reuse, UR6, !P1 ;  /* 0x0000000600007c0c */ /* 0x040fe4000cf61270 */
[----:B------:R-:W-:Y:S01]  /*17a40*/  ISETP.LT.AND P2, PT, R0, UR6, !P0 ;  /* 0x0000000600007c0c */ /* 0x000fe2000c741270 */
[----:B------:R-:W-:Y:S01]  /*17a50*/  VIADD R0, R96, 0xb ;  /* 0x0000000b60007836 */ /* 0x000fe20000000000 */
[----:B------:R3:W-:Y:S04]  /*17a60*/  @P4 STG.E.64 desc[UR20][R22.64], R10 ;  /* 0x0000000a16004986 */ /* 0x0007e8000c101b14 */
[----:B------:R-:W-:-:S02]  /*17a70*/  ISETP.LT.AND P1, PT, R0, UR6, !P1 ;  /* 0x0000000600007c0c */ /* 0x000fc4000cf21270 */
[----:B------:R-:W-:Y:S02]  /*17a80*/  ISETP.LT.AND P0, PT, R0, UR6, !P0 ;  /* 0x0000000600007c0c */ /* 0x000fe4000c701270 */
[C---:B-1----:R-:W-:Y:S02]  /*17a90*/  IADD3 R20, P4, R18.reuse, UR10, RZ ;  /* 0x0000000a12147c10 */ /* 0x042fe4000ff9e0ff */
[----:B--2---:R-:W-:Y:S02]  /*17aa0*/  IADD3 R14, P6, R18, UR4, RZ ;  /* 0x00000004120e7c10 */ /* 0x004fe4000ffde0ff */
[C---:B------:R-:W-:Y:S02]  /*17ab0*/  IADD3.X R21, R19.reuse, UR7, RZ, P4, !PT ;  /* 0x0000000713157c10 */ /* 0x040fe4000a7fe4ff */
[----:B------:R-:W-:Y:S02]  /*17ac0*/  IADD3.X R15, R19, UR5, RZ, P6, !PT ;  /* 0x00000005130f7c10 */ /* 0x000fe4000b7fe4ff */
[----:B---3--:R-:W-:-:S02]  /*17ad0*/  IADD3 R18, P6, R14, UR4, RZ ;  /* 0x000000040e127c10 */ /* 0x008fc4000ffde0ff */
[----:B------:R-:W-:Y:S01]  /*17ae0*/  IADD3 R12, P4, R14, UR10, RZ ;  /* 0x0000000a0e0c7c10 */ /* 0x000fe2000ff9e0ff */
[----:B------:R1:W-:Y:S01]  /*17af0*/  @P3 STG.E.64 desc[UR20][R14.64], R8 ;  /* 0x000000080e003986 */ /* 0x0003e2000c101b14 */
[C---:B------:R-:W-:Y:S02]  /*17b00*/  IADD3.X R19, R15.reuse, UR5, RZ, P6, !PT ;  /* 0x000000050f137c10 */ /* 0x040fe4000b7fe4ff */
[----:B------:R-:W-:Y:S01]  /*17b10*/  IADD3.X R13, R15, UR7, RZ, P4, !PT ;  /* 0x000000070f0d7c10 */ /* 0x000fe2000a7fe4ff */
[----:B------:R1:W-:Y:S04]  /*17b20*/  @P2 STG.E.64 desc[UR20][R20.64], R6 ;  /* 0x0000000614002986 */ /* 0x0003e8000c101b14 */
[----:B------:R1:W-:Y:S04]  /*17b30*/  @P1 STG.E.64 desc[UR20][R18.64], R4 ;  /* 0x0000000412001986 */ /* 0x0003e8000c101b14 */
[----:B------:R1:W-:Y:S02]  /*17b40*/  @P0 STG.E.64 desc[UR20][R12.64], R2 ;  /* 0x000000020c000986 */ /* 0x0003e4000c101b14 */
.L_x_285:
[----:B------:R-:W-:Y:S05]  /*17b50*/  BSYNC B1 ;  /* 0x0000000000017941 */ /* 0x000fea0003800000 */
.L_x_259:
[----:B------:R-:W-:Y:S01]  /*17b60*/  BAR.SYNC.DEFER_BLOCKING 0x0 ;  /* 0x0000000000007b1d */ /* 0x000fe20000010000 */
[----:B------:R-:W-:-:S05]  /*17b70*/  IMAD.MOV.U32 R0, RZ, RZ, -0x1 ;  /* 0xffffffffff007424 */ /* 0x000fca00078e00ff */
[----:B------:R-:W-:Y:S01]  /*17b80*/  ULDC UR4, c[0x0][0x228] ;  /* 0x00008a0000047ab9 */ /* 0x000fe20000000800 */
[----:B------:R-:W-:Y:S01]  /*17b90*/  BSSY B1, `(.L_x_286) ;  /* 0x00001df000017945 */ /* 0x000fe20003800000 */
[----:B------:R-:W-:Y:S01]  /*17ba0*/  SHF.L.U32 R0, R0, UR4, RZ ;  /* 0x0000000400007c19 */ /* 0x000fe200080006ff */
[----:B------:R-:W-:Y:S02]  /*17bb0*/  ULDC.64 UR4, c[0x0][0x310] ;  /* 0x0000c40000047ab9 */ /* 0x000fe40000000a00 */
[----:B------:R-:W-:Y:S02]  /*17bc0*/  IADD3 R16, P1, R16, UR4, RZ ;  /* 0x0000000410107c10 */ /* 0x000fe4000ff3e0ff */
[----:B------:R-:W-:Y:S02]  /*17bd0*/  LOP3.LUT R0, R0, UR8, RZ, 0xc, !PT ;  /* 0x0000000800007c12 */ /* 0x000fe4000f8e0cff */
[----:B------:R-:W-:-:S03]  /*17be0*/  IADD3.X R17, R17, UR5, RZ, P1, !PT ;  /* 0x0000000511117c10 */ /* 0x000fc60008ffe4ff */
[----:B------:R-:W-:-:S05]  /*17bf0*/  VIADD R0, R0, UR19 ;  /* 0x0000001300007c36 */ /* 0x000fca0008000000 */
[----:B------:R-:W-:Y:S01]  /*17c00*/  LEA R0, R0, 0x40, 0x6 ;  /* 0x0000004000007811 */ /* 0x000fe200078e30ff */
[----:B------:R-:W-:Y:S03]  /*17c10*/  STS.128 [R95], R36 ;  /* 0x000000245f007388 */ /* 0x000fe60000000c00 */
[----:B------:R-:W-:Y:S01]  /*17c20*/  ISETP.LE.AND P0, PT, R0, UR18, PT ;  /* 0x0000001200007c0c */ /* 0x000fe2000bf03270 */
[----:B------:R-:W-:Y:S01]  /*17c30*/  STS.128 [R95+0x40], R40 ;  /* 0x000040285f007388 */ /* 0x000fe20000000c00 */
[----:B------:R-:W-:-:S03]  /*17c40*/  VIADD R0, R96, 0x10 ;  /* 0x0000001060007836 */ /* 0x000fc60000000000 */
[----:B------:R-:W-:Y:S04]  /*17c50*/  STS.128 [R95+0x80], R44 ;  /* 0x0000802c5f007388 */ /* 0x000fe80000000c00 */
[----:B------:R-:W-:Y:S01]  /*17c60*/  STS.128 [R95+0xc0], R48 ;  /* 0x0000c0305f007388 */ /* 0x000fe20000000c00 */
[----:B------:R-:W-:Y:S06]  /*17c70*/  BAR.SYNC.DEFER_BLOCKING 0x0 ;  /* 0x0000000000007b1d */ /* 0x000fec0000010000 */
[----:B-1----:R-:W1:Y:S04]  /*17c80*/  LDS.64 R20, [R93+UR9] ;  /* 0x000000095d147984 */ /* 0x002e680008000a00 */
[----:B------:R-:W3:Y:S04]  /*17c90*/  LDS.64 R14, [R93+UR9+0x100] ;  /* 0x000100095d0e7984 */ /* 0x000ee80008000a00 */
[----:B------:R-:W4:Y:S04]  /*17ca0*/  LDS.64 R12, [R93+UR9+0x220] ;  /* 0x000220095d0c7984 */ /* 0x000f280008000a00 */
[----:B------:R-:W4:Y:S04]  /*17cb0*/  LDS.64 R10, [R93+UR9+0x320] ;  /* 0x000320095d0a7984 */ /* 0x000f280008000a00 */
[----:B--2---:R-:W2:Y:S04]  /*17cc0*/  LDS.64 R8, [R93+UR9+0x440] ;  /* 0x000440095d087984 */ /* 0x004ea80008000a00 */
[----:B------:R-:W2:Y:S04]  /*17cd0*/  LDS.64 R6, [R93+UR9+0x540] ;  /* 0x000540095d067984 */ /* 0x000ea80008000a00 */
[----:B------:R-:W2:Y:S04]  /*17ce0*/  LDS.64 R4, [R93+UR9+0x660] ;  /* 0x000660095d047984 */ /* 0x000ea80008000a00 */
[----:B------:R-:W2:Y:S01]  /*17cf0*/  LDS.64 R2, [R93+UR9+0x760] ;  /* 0x000760095d027984 */ /* 0x000ea20008000a00 */
[----:B-1----:R-:W-:-:S02]  /*17d00*/  DMUL R20, R20, R114 ;  /* 0x0000007214147228 */ /* 0x002fc40000000000 */
[-C--:B---3--:R-:W-:Y:S02]  /*17d10*/  DMUL R14, R14, R114.reuse ;  /* 0x000000720e0e7228 */ /* 0x088fe40000000000 */
[-C--:B----4-:R-:W-:Y:S02]  /*17d20*/  DMUL R12, R12, R114.reuse ;  /* 0x000000720c0c7228 */ /* 0x090fe40000000000 */
[-C--:B------:R-:W-:Y:S02]  /*17d30*/  DMUL R10, R10, R114.reuse ;  /* 0x000000720a0a7228 */ /* 0x080fe40000000000 */
[-C--:B--2---:R-:W-:Y:S02]  /*17d40*/  DMUL R8, R8, R114.reuse ;  /* 0x0000007208087228 */ /* 0x084fe40000000000 */
[-C--:B------:R-:W-:Y:S02]  /*17d50*/  DMUL R6, R6, R114.reuse ;  /* 0x0000007206067228 */ /* 0x080fe40000000000 */
[----:B------:R-:W-:-:S02]  /*17d60*/  DMUL R4, R4, R114 ;  /* 0x0000007204047228 */ /* 0x000fc40000000000 */
        /* <DEDUP_REMOVED lines=29> */
.L_x_289:
        /* <DEDUP_REMOVED lines=23> */
.L_x_290:
[----:B------:R-:W-:Y:S05]  /*180b0*/  BSYNC B0 ;  /* 0x0000000000007941 */ /* 0x000fea0003800000 */
.L_x_288:
        /* <DEDUP_REMOVED lines=21> */
.L_x_292:
        /* <DEDUP_REMOVED lines=19> */
.L_x_293:
[----:B------:R-:W-:Y:S05]  /*18340*/  BSYNC B0 ;  /* 0x0000000000007941 */ /* 0x000fea0003800000 */
.L_x_291:
        /* <DEDUP_REMOVED lines=39> */
.L_x_295:
        /* <DEDUP_REMOVED lines=23> */
.L_x_296:
[----:B------:R-:W-:Y:S05]  /*18730*/  BSYNC B0 ;  /* 0x0000000000007941 */ /* 0x000fea0003800000 */
.L_x_294:
        /* <DEDUP_REMOVED lines=21> */
.L_x_298:
        /* <DEDUP_REMOVED lines=19> */
.L_x_299:
[----:B------:R-:W-:Y:S05]  /*189c0*/  BSYNC B0 ;  /* 0x0000000000007941 */ /* 0x000fea0003800000 */
.L_x_297:
        /* <DEDUP_REMOVED lines=37> */
.L_x_301:
        /* <DEDUP_REMOVED lines=23> */
.L_x_302:
[----:B------:R-:W-:Y:S05]  /*18d90*/  BSYNC B0 ;  /* 0x0000000000007941 */ /* 0x000fea0003800000 */
.L_x_300:
        /* <DEDUP_REMOVED lines=21> */
.L_x_304:
        /* <DEDUP_REMOVED lines=19> */
.L_x_305:
[----:B------:R-:W-:Y:S05]  /*19020*/  BSYNC B0 ;  /* 0x0000000000007941 */ /* 0x000fea0003800000 */
.L_x_303:
        /* <DEDUP_REMOVED lines=37> */
.L_x_307:
        /* <DEDUP_REMOVED lines=23> */
.L_x_308:
[----:B------:R-:W-:Y:S05]  /*193f0*/  BSYNC B0 ;  /* 0x0000000000007941 */ /* 0x000fea0003800000 */
.L_x_306:
        /* <DEDUP_REMOVED lines=21> */
.L_x_310:
        /* <DEDUP_REMOVED lines=19> */
.L_x_311:
[----:B------:R-:W-:Y:S05]  /*19680*/  BSYNC B0 ;  /* 0x0000000000007941 */ /* 0x000fea0003800000 */
.L_x_309:
        /* <DEDUP_REMOVED lines=9> */
.L_x_287:
        /* <DEDUP_REMOVED lines=38> */
.L_x_312:
[----:B------:R-:W-:Y:S05]  /*19980*/  BSYNC B1 ;  /* 0x0000000000017941 */ /* 0x000fea0003800000 */
.L_x_286:
[----:B------:R-:W-:Y:S01]  /*19990*/  BAR.SYNC.DEFER_BLOCKING 0x0 ;  /* 0x0000000000007b1d */ /* 0x000fe20000010000 */
[----:B------:R-:W-:-:S05]  /*199a0*/  IMAD.MOV.U32 R0, RZ, RZ, -0x1 ;  /* 0xffffffffff007424 */ /* 0x000fca00078e00ff */
[----:B------:R-:W-:Y:S02]  /*199b0*/  ULDC UR4, c[0x0][0x228] ;  /* 0x00008a0000047ab9 */ /* 0x000fe40000000800 */
[----:B------:R-:W-:Y:S01]  /*199c0*/  SHF.L.U32 R0, R0, UR4, RZ ;  /* 0x0000000400007c19 */ /* 0x000fe200080006ff */
[----:B------:R-:W-:Y:S02]  /*199d0*/  ULDC.64 UR4, c[0x0][0x310] ;  /* 0x0000c40000047ab9 */ /* 0x000fe40000000a00 */
[----:B--2---:R-:W-:Y:S02]  /*199e0*/  IADD3 R14, P1, R16, UR4, RZ ;  /* 0x00000004100e7c10 */ /* 0x004fe4000ff3e0ff */
[----:B------:R-:W-:Y:S02]  /*199f0*/  LOP3.LUT R0, R0, UR8, RZ, 0xc, !PT ;  /* 0x0000000800007c12 */ /* 0x000fe4000f8e0cff */
[----:B------:R-:W-:-:S03]  /*19a00*/  IADD3.X R15, R17, UR5, RZ, P1, !PT ;  /* 0x00000005110f7c10 */ /* 0x000fc60008ffe4ff */
[----:B------:R-:W-:-:S05]  /*19a10*/  VIADD R0, R0, UR19 ;  /* 0x0000001300007c36 */ /* 0x000fca0008000000 */
[----:B------:R-:W-:Y:S01]  /*19a20*/  LEA R0, R0, 0x40, 0x6 ;  /* 0x0000004000007811 */ /* 0x000fe200078e30ff */
[----:B-----5:R-:W-:Y:S03]  /*19a30*/  STS.128 [R95], R64 ;  /* 0x000000405f007388 */ /* 0x020fe60000000c00 */
[----:B------:R-:W-:Y:S01]  /*19a40*/  ISETP.LE.AND P0, PT, R0, UR18, PT ;  /* 0x0000001200007c0c */ /* 0x000fe2000bf03270 */
[----:B------:R-:W-:Y:S01]  /*19a50*/  STS.128 [R95+0x40], R60 ;  /* 0x0000403c5f007388 */ /* 0x000fe20000000c00 */
[----:B------:R-:W-:-:S03]  /*19a60*/  VIADD R0, R96, 0x18 ;  /* 0x0000001860007836 */ /* 0x000fc60000000000 */
[----:B------:R-:W-:Y:S04]  /*19a70*/  STS.128 [R95+0x80], R56 ;  /* 0x000080385f007388 */ /* 0x000fe80000000c00 */
[----:B------:R-:W-:Y:S01]  /*19a80*/  STS.128 [R95+0xc0], R52 ;  /* 0x0000c0345f007388 */ /* 0x000fe20000000c00 */
[----:B------:R-:W-:Y:S06]  /*19a90*/  BAR.SYNC.DEFER_BLOCKING 0x0 ;  /* 0x0000000000007b1d */ /* 0x000fec0000010000 */
[----:B------:R-:W2:Y:S04]  /*19aa0*/  LDS.64 R18, [R93+UR9] ;  /* 0x000000095d127984 */ /* 0x000ea80008000a00 */
[----:B------:R-:W3:Y:S04]  /*19ab0*/  LDS.64 R12, [R93+UR9+0x100] ;  /* 0x000100095d0c7984 */ /* 0x000ee80008000a00 */
[----:B------:R-:W4:Y:S04]  /*19ac0*/  LDS.64 R10, [R93+UR9+0x220] ;  /* 0x000220095d0a7984 */ /* 0x000f280008000a00 */
[----:B-1----:R-:W1:Y:S04]  /*19ad0*/  LDS.64 R8, [R93+UR9+0x320] ;  /* 0x000320095d087984 */ /* 0x002e680008000a00 */
[----:B------:R-:W1:Y:S04]  /*19ae0*/  LDS.64 R6, [R93+UR9+0x440] ;  /* 0x000440095d067984 */ /* 0x000e680008000a00 */
[----:B------:R-:W1:Y:S04]  /*19af0*/  LDS.64 R4, [R93+UR9+0x540] ;  /* 0x000540095d047984 */ /* 0x000e680008000a00 */
[----:B------:R-:W1:Y:S04]  /*19b00*/  LDS.64 R2, [R93+UR9+0x660] ;  /* 0x000660095d027984 */ /* 0x000e680008000a00 */
[----:B------:R-:W1:Y:S01]  /*19b10*/  LDS.64 R20, [R93+UR9+0x760] ;  /* 0x000760095d147984 */ /* 0x000e620008000a00 */
[----:B--2---:R-:W-:-:S02]  /*19b20*/  DMUL R18, R18, R114 ;  /* 0x0000007212127228 */ /* 0x004fc40000000000 */
[-C--:B---3--:R-:W-:Y:S02]  /*19b30*/  DMUL R12, R12, R114.reuse ;  /* 0x000000720c0c7228 */ /* 0x088fe40000000000 */
[-C--:B----4-:R-:W-:Y:S02]  /*19b40*/  DMUL R10, R10, R114.reuse ;  /* 0x000000720a0a7228 */ /* 0x090fe40000000000 */
[-C--:B-1----:R-:W-:Y:S02]  /*19b50*/  DMUL R8, R8, R114.reuse ;  /* 0x0000007208087228 */ /* 0x082fe40000000000 */
[-C--:B------:R-:W-:Y:S02]  /*19b60*/  DMUL R6, R6, R114.reuse ;  /* 0x0000007206067228 */ /* 0x080fe40000000000 */
        /* <DEDUP_REMOVED lines=31> */
.L_x_315:
        /* <DEDUP_REMOVED lines=23> */
.L_x_316:
[----:B------:R-:W-:Y:S05]  /*19ed0*/  BSYNC B0 ;  /* 0x0000000000007941 */ /* 0x000fea0003800000 */
.L_x_314:
        /* <DEDUP_REMOVED lines=21> */
.L_x_318:
        /* <DEDUP_REMOVED lines=19> */
.L_x_319:
[----:B------:R-:W-:Y:S05]  /*1a160*/  BSYNC B0 ;  /* 0x0000000000007941 */ /* 0x000fea0003800000 */
.L_x_317:
        /* <DEDUP_REMOVED lines=39> */
.L_x_321:
        /* <DEDUP_REMOVED lines=23> */
.L_x_322:
[----:B------:R-:W-:Y:S05]  /*1a550*/  BSYNC B0 ;  /* 0x0000000000007941 */ /* 0x000fea0003800000 */
.L_x_320:
        /* <DEDUP_REMOVED lines=21> */
.L_x_324:
        /* <DEDUP_REMOVED lines=19> */
.L_x_325:
[----:B------:R-:W-:Y:S05]  /*1a7e0*/  BSYNC B0 ;  /* 0x0000000000007941 */ /* 0x000fea0003800000 */
.L_x_323:
        /* <DEDUP_REMOVED lines=14> */
[----:B------:R-:W-:Y:S02]  /*1a8d0*/  IMAD.U32 R17, RZ, RZ, UR4 ;  /* 0x00000004ff117e24 */ /* 0x000fe4000f8e00ff */
        /* <DEDUP_REMOVED lines=24> */
.L_x_327:
        /* <DEDUP_REMOVED lines=23> */
.L_x_328:
[----:B------:R-:W-:Y:S05]  /*1abd0*/  BSYNC B0 ;  /* 0x0000000000007941 */ /* 0x000fea0003800000 */
.L_x_326:
        /* <DEDUP_REMOVED lines=21> */
.L_x_330:
        /* <DEDUP_REMOVED lines=19> */
.L_x_331:
[----:B------:R-:W-:Y:S05]  /*1ae60*/  BSYNC B0 ;  /* 0x0000000000007941 */ /* 0x000fea0003800000 */
.L_x_329:
        /* <DEDUP_REMOVED lines=37> */
.L_x_333:
        /* <DEDUP_REMOVED lines=23> */
.L_x_334:
[----:B------:R-:W-:Y:S05]  /*1b230*/  BSYNC B0 ;  /* 0x0000000000007941 */ /* 0x000fea0003800000 */
.L_x_332:
        /* <DEDUP_REMOVED lines=22> */
.L_x_336:
[----:B-1----:R-:W1:Y:S01]  /*1b3a0*/  I2F.U32.RP R3, R5 ;  /* 0x0000000500037306 */ /* 0x002e620000209000 */
[----:B------:R-:W-:-:S07]  /*1b3b0*/  MOV R105, RZ ;  /* 0x000000ff00697202 */ /* 0x000fce0000000f00 */
[----:B-1----:R-:W1:Y:S02]  /*1b3c0*/  MUFU.RCP R8, R3 ;  /* 0x0000000300087308 */ /* 0x002e640000001000 */
[----:B-1----:R-:W-:-:S06]  /*1b3d0*/  VIADD R8, R8, 0xffffffe ;  /* 0x0ffffffe08087836 */ /* 0x002fcc0000000000 */
[----:B------:R-:W1:Y:S02]  /*1b3e0*/  F2I.FTZ.U32.TRUNC.NTZ R9, R8 ;  /* 0x0000000800097305 */ /* 0x000e64000021f000 */
[----:B-1----:R-:W-:Y:S01]  /*1b3f0*/  IMAD.MOV R2, RZ, RZ, -R9 ;  /* 0x000000ffff027224 */ /* 0x002fe200078e0a09 */
[----:B------:R-:W-:-:S03]  /*1b400*/  MOV R8, RZ ;  /* 0x000000ff00087202 */ /* 0x000fc60000000f00 */
        /* <DEDUP_REMOVED lines=12> */
.L_x_337:
[----:B------:R-:W-:Y:S05]  /*1b4d0*/  BSYNC B0 ;  /* 0x0000000000007941 */ /* 0x000fea0003800000 */
.L_x_335:
[--C-:B------:R-:W-:Y:S02]  /*1b4e0*/  SHF.R.U64 R5, R104, 0x3, R105.reuse ;  /* 0x0000000368057819 */ /* 0x100fe40000001269 */
[----:B------:R-:W-:Y:S02]  /*1b4f0*/  SHF.R.U32.HI R3, RZ, 0x3, R105 ;  /* 0x00000003ff037819 */ /* 0x000fe40000011669 */
[----:B------:R-:W-:-:S04]  /*1b500*/  ISETP.GE.U32.AND P1, PT, R0, R5, PT ;  /* 0x000000050000720c */ /* 0x000fc80003f26070 */
[----:B------:R-:W-:-:S13]  /*1b510*/  ISETP.GE.U32.AND.EX P0, PT, R4, R3, P0, P1 ;  /* 0x000000030400720c */ /* 0x000fda0000706110 */
[----:B------:R-:W-:Y:S05]  /*1b520*/  @!P0 BRA `(.L_x_231) ;  /* 0x0000000000b08947 */ /* 0x000fea0003800000 */
[----:B------:R1:W-:Y:S01]  /*1b530*/  STG.E.64 desc[UR20][R6.64+0x100], R114 ;  /* 0x0001007206007986 */ /* 0x0003e2000c101b14 */
[----:B------:R-:W-:Y:S05]  /*1b540*/  BRA `(.L_x_231) ;  /* 0x0000000000a87947 */ /* 0x000fea0003800000 */
.L_x_313:
[----:B------:R-:W-:Y:S01]  /*1b550*/  ULDC UR4, c[0x0][0x214] ;  /* 0x0000850000047ab9 */ /* 0x000fe20000000800 */
[C---:B------:R-:W-:Y:S01]  /*1b560*/  VIADD R16, R94.reuse, 0x20 ;  /* 0x000000205e107836 */ /* 0x040fe20000000000 */
[----:B------:R-:W-:-:S04]  /*1b570*/  ISETP.GE.AND P1, PT, R94, UR4, PT ;  /* 0x000000045e007c0c */ /* 0x000fc8000bf26270 */
[----:B------:R-:W-:Y:S02]  /*1b580*/  ISETP.LT.AND P2, PT, R0, UR6, !P1 ;  /* 0x0000000600007c0c */ /* 0x000fe4000cf41270 */
[----:B------:R-:W-:Y:S01]  /*1b590*/  ISETP.GE.AND P0, PT, R16, UR4, PT ;  /* 0x0000000410007c0c */ /* 0x000fe2000bf06270 */
[----:B------:R-:W-:Y:S02]  /*1b5a0*/  ULDC.64 UR4, c[0x0][0x2f8] ;  /* 0x0000be0000047ab9 */ /* 0x000fe40000000a00 */
[----:B------:R-:W-:Y:S01]  /*1b5b0*/  UIADD3 UR8, UP0, UR4, 0x100, URZ ;  /* 0x0000010004087890 */ /* 0x000fe2000ff1e03f */
[----:B------:R-:W-:Y:S01]  /*1b5c0*/  ISETP.LT.AND P6, PT, R0, UR6, !P0 ;  /* 0x0000000600007c0c */ /* 0x000fe2000c7c1270 */
[----:B------:R-:W-:Y:S02]  /*1b5d0*/  VIADD R0, R96, 0x19 ;  /* 0x0000001960007836 */ /* 0x000fe40000000000 */
[----:B------:R-:W-:-:S03]  /*1b5e0*/  UIADD3.X UR7, URZ, UR5, URZ, UP0, !UPT ;  /* 0x000000053f077290 */ /* 0x000fc600087fe43f */
[C---:B------:R-:W-:Y:S01]  /*1b5f0*/  ISETP.LT.AND P3, PT, R0.reuse, UR6, !P1 ;  /* 0x0000000600007c0c */ /* 0x040fe2000cf61270 */
[----:B------:R-:W-:Y:S01]  /*1b600*/  @P2 IMAD.MOV.U32 R20, RZ, RZ, R14 ;  /* 0x000000ffff142224 */ /* 0x000fe200078e000e */
[----:B------:R-:W-:Y:S01]  /*1b610*/  ISETP.LT.AND P4, PT, R0, UR6, !P0 ;  /* 0x0000000600007c0c */ /* 0x000fe2000c781270 */
[----:B------:R-:W-:Y:S02]  /*1b620*/  @P2 IMAD.MOV.U32 R21, RZ, RZ, R15 ;  /* 0x000000ffff152224 */ /* 0x000fe400078e000f */
[C---:B------:R-:W-:Y:S02]  /*1b630*/  VIADD R0, R96.reuse, 0x1a ;  /* 0x0000001a60007836 */ /* 0x040fe40000000000 */
[----:B------:R-:W-:Y:S01]  /*1b640*/  VIADD R96, R96, 0x1b ;  /* 0x0000001b60607836 */ /* 0x000fe20000000000 */
[----:B------:R1:W-:Y:S01]  /*1b650*/  @P2 STG.E.64 desc[UR20][R20.64], R18 ;  /* 0x0000001214002986 */ /* 0x0003e2000c101b14 */
[----:B------:R-:W-:-:S04]  /*1b660*/  IADD3 R16, P2, R14, UR4, RZ ;  /* 0x000000040e107c10 */ /* 0x000fc8000ff5e0ff */
[----:B------:R-:W-:Y:S02]  /*1b670*/  IADD3.X R17, R15, UR5, RZ, P2, !PT ;  /* 0x000000050f117c10 */ /* 0x000fe400097fe4ff */
[----:B------:R-:W-:Y:S02]  /*1b680*/  ISETP.LT.AND P2, PT, R0, UR6, !P0 ;  /* 0x0000000600007c0c */ /* 0x000fe4000c741270 */
[----:B------:R-:W-:Y:S01]  /*1b690*/  ISETP.LT.AND P0, PT, R96, UR6, !P0 ;  /* 0x0000000660007c0c */ /* 0x000fe2000c701270 */
[----:B-1----:R-:W-:Y:S02]  /*1b6a0*/  @P6 IMAD.MOV.U32 R18, RZ, RZ, R14 ;  /* 0x000000ffff126224 */ /* 0x002fe400078e000e */
[----:B------:R-:W-:-:S05]  /*1b6b0*/  @P6 IMAD.MOV.U32 R19, RZ, RZ, R15 ;  /* 0x000000ffff136224 */ /* 0x000fca00078e000f */
[----:B------:R1:W-:Y:S01]  /*1b6c0*/  @P6 STG.E.64 desc[UR20][R18.64+0x100], R12 ;  /* 0x0001000c12006986 */ /* 0x0003e2000c101b14 */
[----:B------:R-:W-:-:S03]  /*1b6d0*/  IADD3 R14, P6, R14, UR8, RZ ;  /* 0x000000080e0e7c10 */ /* 0x000fc6000ffde0ff */
[----:B------:R2:W-:Y:S01]  /*1b6e0*/  @P3 STG.E.64 desc[UR20][R16.64], R10 ;  /* 0x0000000a10003986 */ /* 0x0005e2000c101b14 */
[----:B------:R-:W-:Y:S02]  /*1b6f0*/  IADD3.X R15, R15, UR7, RZ, P6, !PT ;  /* 0x000000070f0f7c10 */ /* 0x000fe4000b7fe4ff */
[----:B------:R-:W-:Y:S02]  /*1b700*/  ISETP.LT.AND P3, PT, R0, UR6, !P1 ;  /* 0x0000000600007c0c */ /* 0x000fe4000cf61270 */
[----:B------:R-:W-:Y:S01]  /*1b710*/  ISETP.LT.AND P1, PT, R96, UR6, !P1 ;  /* 0x0000000660007c0c */ /* 0x000fe2000cf21270 */
[----:B------:R3:W-:Y:S01]  /*1b720*/  @P4 STG.E.64 desc[UR20][R14.64], R8 ;  /* 0x000000080e004986 */ /* 0x0007e2000c101b14 */
[C---:B-1----:R-:W-:Y:S02]  /*1b730*/  IADD3 R12, P6, R16.reuse, UR4, RZ ;  /* 0x00000004100c7c10 */ /* 0x042fe4000ffde0ff */
[----:B------:R-:W-:Y:S02]  /*1b740*/  IADD3 R18, P4, R16, UR8, RZ ;  /* 0x0000000810127c10 */ /* 0x000fe4000ff9e0ff */
[----:B------:R-:W-:-:S02]  /*1b750*/  IADD3.X R13, R17, UR5, RZ, P6, !PT ;  /* 0x00000005110d7c10 */ /* 0x000fc4000b7fe4ff */
[----:B------:R-:W-:Y:S02]  /*1b760*/  IADD3.X R19, R17, UR7, RZ, P4, !PT ;  /* 0x0000000711137c10 */ /* 0x000fe4000a7fe4ff */
[C---:B--2---:R-:W-:Y:S01]  /*1b770*/  IADD3 R16, P6, R12.reuse, UR4, RZ ;  /* 0x000000040c107c10 */ /* 0x044fe2000ffde0ff */
[----:B------:R3:W-:Y:S01]  /*1b780*/  @P3 STG.E.64 desc[UR20][R12.64], R6 ;  /* 0x000000060c003986 */ /* 0x0007e2000c101b14 */
[----:B------:R-:W-:Y:S02]  /*1b790*/  IADD3 R10, P4, R12, UR8, RZ ;  /* 0x000000080c0a7c10 */ /* 0x000fe4000ff9e0ff */
[C---:B------:R-:W-:Y:S01]  /*1b7a0*/  IADD3.X R17, R13.reuse, UR5, RZ, P6, !PT ;  /* 0x000000050d117c10 */ /* 0x040fe2000b7fe4ff */
[----:B------:R3:W-:Y:S01]  /*1b7b0*/  @P2 STG.E.64 desc[UR20][R18.64], R4 ;  /* 0x0000000412002986 */ /* 0x0007e2000c101b14 */
[----:B------:R-:W-:-:S03]  /*1b7c0*/  IADD3.X R11, R13, UR7, RZ, P4, !PT ;  /* 0x000000070d0b7c10 */ /* 0x000fc6000a7fe4ff */
[----:B------:R3:W-:Y:S04]  /*1b7d0*/  @P1 STG.E.64 desc[UR20][R16.64], R2 ;  /* 0x0000000210001986 */ /* 0x0007e8000c101b14 */
[----:B------:R3:W-:Y:S02]  /*1b7e0*/  @P0 STG.E.64 desc[UR20][R10.64], R114 ;  /* 0x000000720a000986 */ /* 0x0007e4000c101b14 */
.L_x_231:
[----:B------:R-:W-:Y:S05]  /*1b7f0*/  BSYNC B2 ;  /* 0x0000000000027941 */ /* 0x000fea0003800000 */
.L_x_15:
[----:B------:R-:W-:Y:S05]  /*1b800*/  @!P5 EXIT ;  /* 0x000000000000d94d */ /* 0x000fea0003800000 */
[----:B------:R-:W-:Y:S01]  /*1b810*/  BAR.SYNC.DEFER_BLOCKING 0x0 ;  /* 0x0000000000007b1d */ /* 0x000fe20000010000 */
[----:B------:R-:W-:-:S13]  /*1b820*/  ISETP.GT.AND P0, PT, R128, RZ, PT ;  /* 0x000000ff8000720c */ /* 0x000fda0003f04270 */
[----:B------:R-:W-:Y:S05]  /*1b830*/  @P0 EXIT ;  /* 0x000000000000094d */ /* 0x000fea0003800000 */
[----:B-1-3--:R-:W1:Y:S01]  /*1b840*/  S2R R3, SR_CTAID.Z ;  /* 0x0000000000037919 */ /* 0x00ae620000002700 */
[----:B------:R-:W3:Y:S01]  /*1b850*/  LDC R0, c[0x0][0x224] ;  /* 0x00008900ff007b82 */ /* 0x000ee20000000800 */
[----:B-1----:R-:W-:-:S05]  /*1b860*/  VIADD R3, R3, 0x1 ;  /* 0x0000000103037836 */ /* 0x002fca0000000000 */
[----:B---3--:R-:W-:-:S04]  /*1b870*/  ISETP.NE.AND P0, PT, R3, R0, PT ;  /* 0x000000000300720c */ /* 0x008fc80003f05270 */
[----:B------:R-:W-:Y:S01]  /*1b880*/  SEL R3, R3, RZ, P0 ;  /* 0x000000ff03037207 */ /* 0x000fe20000000000 */
[----:B------:R-:W-:Y:S01]  /*1b890*/  @!PT LDS RZ, [RZ] ;  /* 0x00000000fffff984 */ /* 0x000fe20000000800 */
[----:B------:R-:W-:Y:S01]  /*1b8a0*/  @!PT LDS RZ, [RZ] ;  /* 0x00000000fffff984 */ /* 0x000fe20000000800 */
[----:B------:R-:W-:Y:S01]  /*1b8b0*/  @!PT LDS RZ, [RZ] ;  /* 0x00000000fffff984 */ /* 0x000fe20000000800 */
[----:B------:R-:W-:Y:S01]  /*1b8c0*/  @!PT LDS RZ, [RZ] ;  /* 0x00000000fffff984 */ /* 0x000fe20000000800 */
[----:B------:R-:W-:Y:S06]  /*1b8d0*/  MEMBAR.ALL.GPU ;  /* 0x0000000000007992 */ /* 0x000fec000000a000 */
[----:B------:R-:W-:-:S00]  /*1b8e0*/  ERRBAR ;  /* 0x00000000000079ab */ /* 0x000fc00000000000 */
[----:B------:R-:W-:Y:S06]  /*1b8f0*/  CGAERRBAR ;  /* 0x00000000000075ab */ /* 0x000fec0000000000 */
[----:B------:R-:W-:Y:S01]  /*1b900*/  STG.E.STRONG.GPU desc[UR20][R110.64], R3 ;  /* 0x000000036e007986 */ /* 0x000fe2000c10f914 */
[----:B------:R-:W-:Y:S05]  /*1b910*/  EXIT ;  /* 0x000000000000794d */ /* 0x000fea0003800000 */
        .weak           $__internal_0_$__cuda_sm20_div_u64
        .type           $__internal_0_$__cuda_sm20_div_u64,@function
        .size           $__internal_0_$__cuda_sm20_div_u64,($__internal_1_$__cuda_sm20_rem_u64 - $__internal_0_$__cuda_sm20_div_u64)
$__internal_0_$__cuda_sm20_div_u64:
[----:B------:R-:W-:Y:S02]  /*1b920*/  IMAD.MOV.U32 R126, RZ, RZ, R103 ;  /* 0x000000ffff7e7224 */ /* 0x000fe400078e0067 */
[----:B------:R-:W-:-:S04]  /*1b930*/  IMAD.MOV.U32 R127, RZ, RZ, R106 ;  /* 0x000000ffff7f7224 */ /* 0x000fc800078e006a */
[----:B------:R-:W1:Y:S08]  /*1b940*/  I2F.U64.RP R99, R126 ;  /* 0x0000007e00637312 */ /* 0x000e700000309000 */
[----:B-1----:R-:W1:Y:S02]  /*1b950*/  MUFU.RCP R101, R99 ;  /* 0x0000006300657308 */ /* 0x002e640000001000 */
[----:B-1----:R-:W-:-:S06]  /*1b960*/  IADD3 R101, R101, 0x1ffffffe, RZ ;  /* 0x1ffffffe65657810 */ /* 0x002fcc0007ffe0ff */
[----:B------:R-:W1:Y:S02]  /*1b970*/  F2I.U64.TRUNC R124, R101 ;  /* 0x00000065007c7311 */ /* 0x000e64000020d800 */
[----:B-1----:R-:W-:-:S04]  /*1b980*/  IMAD.WIDE.U32 R108, R124, R103, RZ ;  /* 0x000000677c6c7225 */ /* 0x002fc800078e00ff */
[C---:B------:R-:W-:Y:S01]  /*1b990*/  IMAD R100, R124.reuse, R106, R109 ;  /* 0x0000006a7c647224 */ /* 0x040fe200078e026d */
[----:B------:R-:W-:Y:S02]  /*1b9a0*/  IADD3 R102, P2, RZ, -R108, RZ ;  /* 0x8000006cff667210 */ /* 0x000fe40007f5e0ff */
[----:B------:R-:W-:Y:S01]  /*1b9b0*/  MOV R109, R124 ;  /* 0x0000007c006d7202 */ /* 0x000fe20000000f00 */
[----:B------:R-:W-:Y:S02]  /*1b9c0*/  IMAD R100, R125, R103, R100 ;  /* 0x000000677d647224 */ /* 0x000fe400078e0264 */
[----:B------:R-:W-:-:S04]  /*1b9d0*/  IMAD.HI.U32 R108, R124, R102, RZ ;  /* 0x000000667c6c7227 */ /* 0x000fc800078e00ff */
[----:B------:R-:W-:-:S04]  /*1b9e0*/  IMAD.X R100, RZ, RZ, ~R100, P2 ;  /* 0x000000ffff647224 */ /* 0x000fc800010e0e64 */
[----:B------:R-:W-:-:S04]  /*1b9f0*/  IMAD.WIDE.U32 R108, P4, R124, R100, R108 ;  /* 0x000000647c6c7225 */ /* 0x000fc8000788006c */
[C---:B------:R-:W-:Y:S02]  /*1ba00*/  IMAD R99, R125.reuse, R100, RZ ;  /* 0x000000647d637224 */ /* 0x040fe400078e02ff */
[----:B------:R-:W-:-:S04]  /*1ba10*/  IMAD.HI.U32 R102, P3, R125, R102, R108 ;  /* 0x000000667d667227 */ /* 0x000fc8000786006c */
[----:B------:R-:W-:Y:S01]  /*1ba20*/  IMAD.HI.U32 R100, R125, R100, RZ ;  /* 0x000000647d647227 */ /* 0x000fe200078e00ff */
[----:B------:R-:W-:-:S03]  /*1ba30*/  IADD3 R109, P2, R99, R102, RZ ;  /* 0x00000066636d7210 */ /* 0x000fc60007f5e0ff */
[----:B------:R-:W-:Y:S02]  /*1ba40*/  IMAD.X R100, R100, 0x1, R125, P4 ;  /* 0x0000000164647824 */ /* 0x000fe400020e067d */
[----:B------:R-:W-:-:S03]  /*1ba50*/  IMAD.WIDE.U32 R124, R109, R103, RZ ;  /* 0x000000676d7c7225 */ /* 0x000fc600078e00ff */
[----:B------:R-:W-:Y:S01]  /*1ba60*/  IADD3.X R101, RZ, RZ, R100, P2, P3 ;  /* 0x000000ffff657210 */ /* 0x000fe200017e6464 */
[----:B------:R-:W-:Y:S01]  /*1ba70*/  IMAD R100, R109, R106, R125 ;  /* 0x0000006a6d647224 */ /* 0x000fe200078e027d */
[----:B------:R-:W-:-:S03]  /*1ba80*/  IADD3 R102, P2, RZ, -R124, RZ ;  /* 0x8000007cff667210 */ /* 0x000fc60007f5e0ff */
[----:B------:R-:W-:Y:S02]  /*1ba90*/  IMAD R100, R101, R103, R100 ;  /* 0x0000006765647224 */ /* 0x000fe400078e0264 */
[----:B------:R-:W-:-:S03]  /*1baa0*/  IMAD.HI.U32 R108, R109, R102, RZ ;  /* 0x000000666d6c7227 */ /* 0x000fc600078e00ff */
[----:B------:R-:W-:-:S05]  /*1bab0*/  IADD3.X R100, RZ, ~R100, RZ, P2, !PT ;  /* 0x80000064ff647210 */ /* 0x000fca00017fe4ff */
[----:B------:R-:W-:-:S04]  /*1bac0*/  IMAD.WIDE.U32 R108, P4, R109, R100, R108 ;  /* 0x000000646d6c7225 */ /* 0x000fc8000788006c */
[C---:B------:R-:W-:Y:S02]  /*1bad0*/  IMAD R99, R101.reuse, R100, RZ ;  /* 0x0000006465637224 */ /* 0x040fe400078e02ff */
[----:B------:R-:W-:Y:S01]  /*1bae0*/  IMAD.HI.U32 R102, P3, R101, R102, R108 ;  /* 0x0000006665667227 */ /* 0x000fe2000786006c */
[----:B------:R-:W-:-:S03]  /*1baf0*/  MOV R109, RZ ;  /* 0x000000ff006d7202 */ /* 0x000fc60000000f00 */
[----:B------:R-:W-:Y:S01]  /*1bb00*/  IMAD.HI.U32 R100, R101, R100, RZ ;  /* 0x0000006465647227 */ /* 0x000fe200078e00ff */
[----:B------:R-:W-:-:S03]  /*1bb10*/  IADD3 R99, P2, R99, R102, RZ ;  /* 0x0000006663637210 */ /* 0x000fc60007f5e0ff */
[----:B------:R-:W-:Y:S02]  /*1bb20*/  IMAD.X R100, R100, 0x1, R101, P4 ;  /* 0x0000000164647824 */ /* 0x000fe400020e0665 */
[----:B------:R-:W-:-:S03]  /*1bb30*/  IMAD.HI.U32 R108, R99, R98, RZ ;  /* 0x00000062636c7227 */ /* 0x000fc600078e00ff */
[----:B------:R-:W-:Y:S01]  /*1bb40*/  IADD3.X R102, RZ, RZ, R100, P2, P3 ;  /* 0x000000ffff667210 */ /* 0x000fe200017e6464 */
[----:B------:R-:W-:-:S04]  /*1bb50*/  IMAD.WIDE.U32 R100, R99, R97, R108 ;  /* 0x0000006163647225 */ /* 0x000fc800078e006c */
[C---:B------:R-:W-:Y:S02]  /*1bb60*/  IMAD R105, R102.reuse, R97, RZ ;  /* 0x0000006166697224 */ /* 0x040fe400078e02ff */
[----:B------:R-:W-:-:S04]  /*1bb70*/  IMAD.HI.U32 R100, P3, R102, R98, R100 ;  /* 0x0000006266647227 */ /* 0x000fc80007860064 */
[----:B------:R-:W-:Y:S01]  /*1bb80*/  IMAD.HI.U32 R99, R102, R97, RZ ;  /* 0x0000006166637227 */ /* 0x000fe200078e00ff */
[----:B------:R-:W-:-:S03]  /*1bb90*/  IADD3 R105, P2, R105, R100, RZ ;  /* 0x0000006469697210 */ /* 0x000fc60007f5e0ff */
[----:B------:R-:W-:Y:S02]  /*1bba0*/  IMAD.X R99, RZ, RZ, R99, P3 ;  /* 0x000000ffff637224 */ /* 0x000fe400018e0663 */
[----:B------:R-:W-:-:S03]  /*1bbb0*/  IMAD.WIDE.U32 R100, R105, R103, RZ ;  /* 0x0000006769647225 */ /* 0x000fc600078e00ff */
[----:B------:R-:W-:Y:S01]  /*1bbc0*/  IADD3.X R108, RZ, R99, RZ, P2, !PT ;  /* 0x00000063ff6c7210 */ /* 0x000fe200017fe4ff */
[----:B------:R-:W-:Y:S01]  /*1bbd0*/  IMAD R99, R105, R106, R101 ;  /* 0x0000006a69637224 */ /* 0x000fe200078e0265 */
[----:B------:R-:W-:-:S03]  /*1bbe0*/  IADD3 R98, P2, -R100, R98, RZ ;  /* 0x0000006264627210 */ /* 0x000fc60007f5e1ff */
[-C--:B------:R-:W-:Y:S01]  /*1bbf0*/  IMAD R100, R108, R103.reuse, R99 ;  /* 0x000000676c647224 */ /* 0x080fe200078e0263 */
[----:B------:R-:W-:Y:S02]  /*1bc00*/  ISETP.GE.U32.AND P4, PT, R98, R103, PT ;  /* 0x000000676200720c */ /* 0x000fe40003f86070 */
[----:B------:R-:W-:Y:S01]  /*1bc10*/  IADD3 R99, P3, -R103, R98, RZ ;  /* 0x0000006267637210 */ /* 0x000fe20007f7e1ff */
[----:B------:R-:W-:Y:S01]  /*1bc20*/  IMAD.X R97, R97, 0x1, ~R100, P2 ;  /* 0x0000000161617824 */ /* 0x000fe200010e0e64 */
[----:B------:R-:W-:-:S04]  /*1bc30*/  IADD3 R102, P2, R105, 0x1, RZ ;  /* 0x0000000169667810 */ /* 0x000fc80007f5e0ff */
[----:B------:R-:W-:Y:S01]  /*1bc40*/  ISETP.GE.U32.AND.EX P4, PT, R97, R106, PT, P4 ;  /* 0x0000006a6100720c */ /* 0x000fe20003f86140 */
[----:B------:R-:W-:Y:S01]  /*1bc50*/  IMAD.X R101, RZ, RZ, R108, P2 ;  /* 0x000000ffff657224 */ /* 0x000fe200010e066c */
[----:B------:R-:W-:Y:S02]  /*1bc60*/  IADD3.X R100, ~R106, R97, RZ, P3, !PT ;  /* 0x000000616a647210 */ /* 0x000fe40001ffe5ff */
[----:B------:R-:W-:Y:S02]  /*1bc70*/  SEL R98, R99, R98, P4 ;  /* 0x0000006263627207 */ /* 0x000fe40002000000 */
[----:B------:R-:W-:Y:S02]  /*1bc80*/  SEL R102, R102, R105, P4 ;  /* 0x0000006966667207 */ /* 0x000fe40002000000 */
[----:B------:R-:W-:Y:S02]  /*1bc90*/  SEL R97, R100, R97, P4 ;  /* 0x0000006164617207 */ /* 0x000fe40002000000 */
[----:B------:R-:W-:-:S02]  /*1bca0*/  SEL R101, R101, R108, P4 ;  /* 0x0000006c65657207 */ /* 0x000fc40002000000 */
[----:B------:R-:W-:Y:S02]  /*1bcb0*/  ISETP.GE.U32.AND P4, PT, R98, R103, PT ;  /* 0x000000676200720c */ /* 0x000fe40003f86070 */
[----:B------:R-:W-:Y:S02]  /*1bcc0*/  IADD3 R99, P3, R102, 0x1, RZ ;  /* 0x0000000166637810 */ /* 0x000fe40007f7e0ff */
[----:B------:R-:W-:Y:S02]  /*1bcd0*/  ISETP.NE.U32.AND P2, PT, R103, RZ, PT ;  /* 0x000000ff6700720c */ /* 0x000fe40003f45070 */
[----:B------:R-:W-:Y:S02]  /*1bce0*/  ISETP.GE.U32.AND.EX P4, PT, R97, R106, PT, P4 ;  /* 0x0000006a6100720c */ /* 0x000fe40003f86140 */
[----:B------:R-:W-:Y:S02]  /*1bcf0*/  IADD3.X R98, RZ, R101, RZ, P3, !PT ;  /* 0x00000065ff627210 */ /* 0x000fe40001ffe4ff */
[----:B------:R-:W-:-:S02]  /*1bd00*/  MOV R105, 0x0 ;  /* 0x0000000000697802 */ /* 0x000fc40000000f00 */
[----:B------:R-:W-:Y:S02]  /*1bd10*/  ISETP.NE.AND.EX P2, PT, R106, RZ, PT, P2 ;  /* 0x000000ff6a00720c */ /* 0x000fe40003f45320 */
[----:B------:R-:W-:Y:S02]  /*1bd20*/  SEL R99, R99, R102, P4 ;  /* 0x0000006663637207 */ /* 0x000fe40002000000 */
[----:B------:R-:W-:Y:S02]  /*1bd30*/  SEL R98, R98, R101, P4 ;  /* 0x0000006562627207 */ /* 0x000fe40002000000 */
[----:B------:R-:W-:Y:S02]  /*1bd40*/  SEL R99, R99, 0xffffffff, P2 ;  /* 0xffffffff63637807 */ /* 0x000fe40001000000 */
[----:B------:R-:W-:Y:S01]  /*1bd50*/  SEL R98, R98, 0xffffffff, P2 ;  /* 0xffffffff62627807 */ /* 0x000fe20001000000 */
[----:B------:R-:W-:Y:S06]  /*1bd60*/  RET.REL.NODEC R104 `(_ZN7cutlass6KernelINS_4gemm6kernel15Rank2KUniversalINS1_11threadblock13MmaMultistageINS1_9GemmShapeILi64ELi64ELi16EEENS_9transform11threadblock28PredicatedTileAccessIteratorINS_11MatrixShapeILi64ELi16EEEdNS_6layout11ColumnMajorELi1ENS8_31PitchLinearWarpStripedThreadMapINS_16PitchLinearShapeILi64ELi16EEELi128ENSG_ILi16ELi2EEELi1EEENS_5ArrayIdLi1ELb1EEELb0ENSD_9NoPermuteEEENS9_25RegularTileAccessIteratorISC_dNSD_43ColumnMajorTensorOpMultiplicandCongruous64bELi1ESJ_Li8EEELNS_4arch14CacheOperation4KindE0ENSA_INSB_ILi16ELi64EEEdNSD_8RowMajorELi0ESJ_SL_Lb0ESM_EENSO_ISU_dNSD_40RowMajorTensorOpMultiplicandCongruous64bELi0ESJ_Li8EEELST_0EdSV_NS4_9MmaPolicyINS1_4warp11MmaTensorOpINS6_ILi32ELi32ELi16EEEdSP_dSX_dSV_NS10_17MmaTensorOpPolicyINSR_3MmaINS6_ILi8ELi8ELi4EEELi32EdSV_dSE_dSV_NSR_13OpMultiplyAddEEENSB_ILi1ELi1EEEEELi1ELb0EbEENSB_ILi0ELi0EEES1B_Li1EEELi3ELNS1_23SharedMemoryClearOptionE0EbEES1E_NS_8epilogue11threadblock8EpilogueIS7_S1A_Li1ENS1G_27PredicatedTileIteratorBlas3INS1G_26OutputTileOptimalThreadMapINS1G_15OutputTileShapeILi64ELi8ELi2ELi1ELi1EEENS1K_ILi1ELi4ELi1ELi1ELi4EEELi128ELi1ELi64EEEdLNS_8BlasModeE1EEENS1F_4warp24FragmentIteratorTensorOpIS12_S15_dNSK_IdLi2ELb1EEESV_EENS1Q_20TileIteratorTensorOpIS12_S15_dSV_EENS1G_18SharedLoadIteratorINS1N_18CompactedThreadMapEdLi8EEENS1F_6thread17LinearCombinationIdLi1EddLNS1Z_9ScaleType4KindE0ELNS_15FloatRoundStyleE2EdEENSB_ILi0ELi4EEELi1ELi1EEENS4_30GemmIdentityThreadblockSwizzleILi1EEELNS_8FillModeE1ELS1O_1EEEEEvNT_6ParamsE) ;  /* 0xfffffe4068a47950 */ /* 0x000fec0003c3ffff */
        .weak           $__internal_1_$__cuda_sm20_rem_u64
        .type           $__internal_1_$__cuda_sm20_rem_u64,@function
        .size           $__internal_1_$__cuda_sm20_rem_u64,(.L_x_343 - $__internal_1_$__cuda_sm20_rem_u64)
$__internal_1_$__cuda_sm20_rem_u64:
[----:B------:R-:W-:Y:S01]  /*1bd70*/  MOV R106, R102 ;  /* 0x00000066006a7202 */ /* 0x000fe20000000f00 */
[----:B------:R-:W-:-:S05]  /*1bd80*/  IMAD.MOV.U32 R107, RZ, RZ, R99 ;  /* 0x000000ffff6b7224 */ /* 0x000fca00078e0063 */
        /* <DEDUP_REMOVED lines=44> */
[----:B------:R-:W-:-:S04]  /*1c050*/  ISETP.GE.U32.AND P3, PT, R103, R102, PT ;  /* 0x000000666700720c */ /* 0x000fc80003f66070 */
[----:B------:R-:W-:Y:S02]  /*1c060*/  IADD3.X R98, ~R98, R101, RZ, P2, !PT ;  /* 0x0000006562627210 */ /* 0x000fe400017fe5ff */
[----:B------:R-:W-:Y:S02]  /*1c070*/  IADD3 R104, P2, -R102, R103, RZ ;  /* 0x0000006766687210 */ /* 0x000fe40007f5e1ff */
[C---:B------:R-:W-:Y:S02]  /*1c080*/  ISETP.GE.U32.AND.EX P3, PT, R98.reuse, R99, PT, P3 ;  /* 0x000000636200720c */ /* 0x040fe40003f66130 */
[----:B------:R-:W-:Y:S01]  /*1c090*/  MOV R101, 0x0 ;  /* 0x0000000000657802 */ /* 0x000fe20000000f00 */
[----:B------:R-:W-:Y:S01]  /*1c0a0*/  IMAD.X R97, R98, 0x1, ~R99, P2 ;  /* 0x0000000162617824 */ /* 0x000fe200010e0e63 */
[----:B------:R-:W-:Y:S02]  /*1c0b0*/  SEL R103, R104, R103, P3 ;  /* 0x0000006768677207 */ /* 0x000fe40001800000 */
[----:B------:R-:W-:-:S02]  /*1c0c0*/  ISETP.NE.U32.AND P2, PT, R102, RZ, PT ;  /* 0x000000ff6600720c */ /* 0x000fc40003f45070 */
[----:B------:R-:W-:Y:S02]  /*1c0d0*/  SEL R98, R97, R98, P3 ;  /* 0x0000006261627207 */ /* 0x000fe40001800000 */
[----:B------:R-:W-:Y:S02]  /*1c0e0*/  ISETP.GE.U32.AND P4, PT, R103, R102, PT ;  /* 0x000000666700720c */ /* 0x000fe40003f86070 */
[----:B------:R-:W-:Y:S02]  /*1c0f0*/  IADD3 R104, P3, -R102, R103, RZ ;  /* 0x0000006766687210 */ /* 0x000fe40007f7e1ff */
[----:B------:R-:W-:Y:S02]  /*1c100*/  ISETP.GE.U32.AND.EX P4, PT, R98, R99, PT, P4 ;  /* 0x000000636200720c */ /* 0x000fe40003f86140 */
[C---:B------:R-:W-:Y:S02]  /*1c110*/  IADD3.X R97, ~R99.reuse, R98, RZ, P3, !PT ;  /* 0x0000006263617210 */ /* 0x040fe40001ffe5ff */
[----:B------:R-:W-:-:S02]  /*1c120*/  ISETP.NE.AND.EX P2, PT, R99, RZ, PT, P2 ;  /* 0x000000ff6300720c */ /* 0x000fc40003f45320 */
[----:B------:R-:W-:Y:S02]  /*1c130*/  SEL R104, R104, R103, P4 ;  /* 0x0000006768687207 */ /* 0x000fe40002000000 */
[----:B------:R-:W-:Y:S02]  /*1c140*/  SEL R97, R97, R98, P4 ;  /* 0x0000006261617207 */ /* 0x000fe40002000000 */
[----:B------:R-:W-:Y:S02]  /*1c150*/  SEL R104, R104, 0xffffffff, P2 ;  /* 0xffffffff68687807 */ /* 0x000fe40001000000 */
[----:B------:R-:W-:Y:S01]  /*1c160*/  SEL R105, R97, 0xffffffff, P2 ;  /* 0xffffffff61697807 */ /* 0x000fe20001000000 */
[----:B------:R-:W-:Y:S06]  /*1c170*/  RET.REL.NODEC R100 `(_ZN7cutlass6KernelINS_4gemm6kernel15Rank2KUniversalINS1_11threadblock13MmaMultistageINS1_9GemmShapeILi64ELi64ELi16EEENS_9transform11threadblock28PredicatedTileAccessIteratorINS_11MatrixShapeILi64ELi16EEEdNS_6layout11ColumnMajorELi1ENS8_31PitchLinearWarpStripedThreadMapINS_16PitchLinearShapeILi64ELi16EEELi128ENSG_ILi16ELi2EEELi1EEENS_5ArrayIdLi1ELb1EEELb0ENSD_9NoPermuteEEENS9_25RegularTileAccessIteratorISC_dNSD_43ColumnMajorTensorOpMultiplicandCongruous64bELi1ESJ_Li8EEELNS_4arch14CacheOperation4KindE0ENSA_INSB_ILi16ELi64EEEdNSD_8RowMajorELi0ESJ_SL_Lb0ESM_EENSO_ISU_dNSD_40RowMajorTensorOpMultiplicandCongruous64bELi0ESJ_Li8EEELST_0EdSV_NS4_9MmaPolicyINS1_4warp11MmaTensorOpINS6_ILi32ELi32ELi16EEEdSP_dSX_dSV_NS10_17MmaTensorOpPolicyINSR_3MmaINS6_ILi8ELi8ELi4EEELi32EdSV_dSE_dSV_NSR_13OpMultiplyAddEEENSB_ILi1ELi1EEEEELi1ELb0EbEENSB_ILi0ELi0EEES1B_Li1EEELi3ELNS1_23SharedMemoryClearOptionE0EbEES1E_NS_8epilogue11threadblock8EpilogueIS7_S1A_Li1ENS1G_27PredicatedTileIteratorBlas3INS1G_26OutputTileOptimalThreadMapINS1G_15OutputTileShapeILi64ELi8ELi2ELi1ELi1EEENS1K_ILi1ELi4ELi1ELi1ELi4EEELi128ELi1ELi64EEEdLNS_8BlasModeE1EEENS1F_4warp24FragmentIteratorTensorOpIS12_S15_dNSK_IdLi2ELb1EEESV_EENS1Q_20TileIteratorTensorOpIS12_S15_dSV_EENS1G_18SharedLoadIteratorINS1N_18CompactedThreadMapEdLi8EEENS1F_6thread17LinearCombinationIdLi1EddLNS1Z_9ScaleType4KindE0ELNS_15FloatRoundStyleE2EdEENSB_ILi0ELi4EEELi1ELi1EEENS4_30GemmIdentityThreadblockSwizzleILi1EEELNS_8FillModeE1ELS1O_1EEEEEvNT_6ParamsE) ;  /* 0xfffffe3c64a07950 */ /* 0x000fec0003c3ffff */
.L_x_338:
[----:B------:R-:W-:-:S00]  /*1c180*/  BRA `(.L_x_338) ;  /* 0xfffffffc00fc7947 */ /* 0x000fc0000383ffff */
[----:B------:R-:W-:-:S00]  /*1c190*/  NOP ;  /* 0x0000000000007918 */ /* 0x000fc00000000000 */
        /* <DEDUP_REMOVED lines=14> */
.L_x_343:


//--------------------- .nv.shared._ZN7cutlass6KernelINS_4gemm6kernel15Rank2KUniversalINS1_11threadblock13MmaMultistageINS1_9GemmShapeILi64ELi64ELi16EEENS_9transform11threadblock28PredicatedTileAccessIteratorINS_11MatrixShapeILi64ELi16EEEdNS_6layout11ColumnMajorELi1ENS8_31PitchLinearWarpStripedThreadMapINS_16PitchLinearShapeILi64ELi16EEELi128ENSG_ILi16ELi2EEELi1EEENS_5ArrayIdLi1ELb1EEELb0ENSD_9NoPermuteEEENS9_25RegularTileAccessIteratorISC_dNSD_43ColumnMajorTensorOpMultiplicandCongruous64bELi1ESJ_Li8EEELNS_4arch14CacheOperation4KindE0ENSA_INSB_ILi16ELi64EEEdNSD_8RowMajorELi0ESJ_SL_Lb0ESM_EENSO_ISU_dNSD_40RowMajorTensorOpMultiplicandCongruous64bELi0ESJ_Li8EEELST_0EdSV_NS4_9MmaPolicyINS1_4warp11MmaTensorOpINS6_ILi32ELi32ELi16EEEdSP_dSX_dSV_NS10_17MmaTensorOpPolicyINSR_3MmaINS6_ILi8ELi8ELi4EEELi32EdSV_dSE_dSV_NSR_13OpMultiplyAddEEENSB_ILi1ELi1EEEEELi1ELb0EbEENSB_ILi0ELi0EEES1B_Li1EEELi3ELNS1_23SharedMemoryClearOptionE0EbEES1E_NS_8epilogue11threadblock8EpilogueIS7_S1A_Li1ENS1G_27PredicatedTileIteratorBlas3INS1G_26OutputTileOptimalThreadMapINS1G_15OutputTileShapeILi64ELi8ELi2ELi1ELi1EEENS1K_ILi1ELi4ELi1ELi1ELi4EEELi128ELi1ELi64EEEdLNS_8BlasModeE1EEENS1F_4warp24FragmentIteratorTensorOpIS12_S15_dNSK_IdLi2ELb1EEESV_EENS1Q_20TileIteratorTensorOpIS12_S15_dSV_EENS1G_18SharedLoadIteratorINS1N_18CompactedThreadMapEdLi8EEENS1F_6thread17LinearCombinationIdLi1EddLNS1Z_9ScaleType4KindE0ELNS_15FloatRoundStyleE2EdEENSB_ILi0ELi4EEELi1ELi1EEENS4_30GemmIdentityThreadblockSwizzleILi1EEELNS_8FillModeE1ELS1O_1EEEEEvNT_6ParamsE --------------------------
	.section	.nv.shared._ZN7cutlass6KernelINS_4gemm6kernel15Rank2KUniversalINS1_11threadblock13MmaMultistageINS1_9GemmShapeILi64ELi64ELi16EEENS_9transform11threadblock28PredicatedTileAccessIteratorINS_11MatrixShapeILi64ELi16EEEdNS_6layout11ColumnMajorELi1ENS8_31PitchLinearWarpStripedThreadMapINS_16PitchLinearShapeILi64ELi16EEELi128ENSG_ILi16ELi2EEELi1EEENS_5ArrayIdLi1ELb1EEELb0ENSD_9NoPermuteEEENS9_25RegularTileAccessIteratorISC_dNSD_43ColumnMajorTensorOpMultiplicandCongruous64bELi1ESJ_Li8EEELNS_4arch14CacheOperation4KindE0ENSA_INSB_ILi16ELi64EEEdNSD_8RowMajorELi0ESJ_SL_Lb0ESM_EENSO_ISU_dNSD_40RowMajorTensorOpMultiplicandCongruous64bELi0ESJ_Li8EEELST_0EdSV_NS4_9MmaPolicyINS1_4warp11MmaTensorOpINS6_ILi32ELi32ELi16EEEdSP_dSX_dSV_NS10_17MmaTensorOpPolicyINSR_3MmaINS6_ILi8ELi8ELi4EEELi32EdSV_dSE_dSV_NSR_13OpMultiplyAddEEENSB_ILi1ELi1EEEEELi1ELb0EbEENSB_ILi0ELi0EEES1B_Li1EEELi3ELNS1_23SharedMemoryClearOptionE0EbEES1E_NS_8epilogue11threadblock8EpilogueIS7_S1A_Li1ENS1G_27PredicatedTileIteratorBlas3INS1G_26OutputTileOptimalThreadMapINS1G_15OutputTileShapeILi64ELi8ELi2ELi1ELi1EEENS1K_ILi1ELi4ELi1ELi1ELi4EEELi128ELi1ELi64EEEdLNS_8BlasModeE1EEENS1F_4warp24FragmentIteratorTensorOpIS12_S15_dNSK_IdLi2ELb1EEESV_EENS1Q_20TileIteratorTensorOpIS12_S15_dSV_EENS1G_18SharedLoadIteratorINS1N_18CompactedThreadMapEdLi8EEENS1F_6thread17LinearCombinationIdLi1EddLNS1Z_9ScaleType4KindE0ELNS_15FloatRoundStyleE2EdEENSB_ILi0ELi4EEELi1ELi1EEENS4_30GemmIdentityThreadblockSwizzleILi1EEELNS_8FillModeE1ELS1O_1EEEEEvNT_6ParamsE,"aw",@nobits
	.sectionflags	@""
	.align	16
	.zero		1024


//--------------------- .nv.shared.reserved.0     --------------------------
	.section	.nv.shared.reserved.0,"aw",@nobits
	.weak		__nv_reservedSMEM_offset_0_alias
	.size		__nv_reservedSMEM_offset_0_alias, 0, 0
	.other		__nv_reservedSMEM_offset_0_alias,@"STO_CUDA_RESERVED_SHARED STV_DEFAULT"
__nv_reservedSMEM_offset_0_alias:
	.zero		0


//--------------------- .nv.global                --------------------------
	.section	.nv.global,"aw",@nobits
.nv.global:
	.type		_ZN39_INTERNAL_6a535bb7_4_k_cu_2902aadc_29194cute1_E,@object
	.size		_ZN39_INTERNAL_6a535bb7_4_k_cu_2902aadc_29194cute1_E,(_ZN39_INTERNAL_6a535bb7_4_k_cu_2902aadc_29194cuda3std3__45__cpo6cbeginE - _ZN39_INTERNAL_6a535bb7_4_k_cu_2902aadc_29194cute1_E)
_ZN39_INTERNAL_6a535bb7_4_k_cu_2902aadc_29194cute1_E:
	.zero		1
	.type		_ZN39_INTERNAL_6a535bb7_4_k_cu_2902aadc_29194cuda3std3__45__cpo6cbeginE,@object
	.size		_ZN39_INTERNAL_6a535bb7_4_k_cu_2902aadc_29194cuda3std3__45__cpo6cbeginE,(_ZN39_INTERNAL_6a535bb7_4_k_cu_2902aadc_29194cuda3std3__48in_placeE - _ZN39_INTERNAL_6a535bb7_4_k_cu_2902aadc_29194cuda3std3__45__cpo6cbeginE)
_ZN39_INTERNAL_6a535bb7_4_k_cu_2902aadc_29194cuda3std3__45__cpo6cbeginE:
	.zero		1
	.type		_ZN39_INTERNAL_6a535bb7_4_k_cu_2902aadc_29194cuda3std3__48in_placeE,@object
	.size		_ZN39_INTERNAL_6a535bb7_4_k_cu_2902aadc_29194cuda3std3__48in_placeE,(_ZN39_INTERNAL_6a535bb7_4_k_cu_2902aadc_29194cuda3std6ranges3__45__cpo9iter_moveE - _ZN39_INTERNAL_6a535bb7_4_k_cu_2902aadc_29194cuda3std3__48in_placeE)
_ZN39_INTERNAL_6a535bb7_4_k_cu_2902aadc_29194cuda3std3__48in_placeE:
	.zero		1
	.type		_ZN39_INTERNAL_6a535bb7_4_k_cu_2902aadc_29194cuda3std6ranges3__45__cpo9iter_moveE,@object
	.size		_ZN39_INTERNAL_6a535bb7_4_k_cu_2902aadc_29194cuda3std6ranges3__45__cpo9iter_moveE,(_ZN39_INTERNAL_6a535bb7_4_k_cu_2902aadc_29194cuda3std3__45__cpo5beginE - _ZN39_INTERNAL_6a535bb7_4_k_cu_2902aadc_29194cuda3std6ranges3__45__cpo9iter_moveE)
_ZN39_INTERNAL_6a535bb7_4_k_cu_2902aadc_29194cuda3std6ranges3__45__cpo9iter_moveE:
	.zero		1
	.type		_ZN39_INTERNAL_6a535bb7_4_k_cu_2902aadc_29194cuda3std3__45__cpo5beginE,@object
	.size		_ZN39_INTERNAL_6a535bb7_4_k_cu_2902aadc_29194cuda3std3__45__cpo5beginE,(_ZN39_INTERNAL_6a535bb7_4_k_cu_2902aadc_29194cuda3std3__441_GLOBAL__N__6a535bb7_4_k_cu_2902aadc_29196ignoreE - _ZN39_INTERNAL_6a535bb7_4_k_cu_2902aadc_29194cuda3std3__45__cpo5beginE)
_ZN39_INTERNAL_6a535bb7_4_k_cu_2902aadc_29194cuda3std3__45__cpo5beginE:
	.zero		1
	.type		_ZN39_INTERNAL_6a535bb7_4_k_cu_2902aadc_29194cuda3std3__441_GLOBAL__N__6a535bb7_4_k_cu_2902aadc_29196ignoreE,@object
	.size		_ZN39_INTERNAL_6a535bb7_4_k_cu_2902aadc_29194cuda3std3__441_GLOBAL__N__6a535bb7_4_k_cu_2902aadc_29196ignoreE,(_ZN39_INTERNAL_6a535bb7_4_k_cu_2902aadc_29194cute7productE - _ZN39_INTERNAL_6a535bb7_4_k_cu_2902aadc_29194cuda3std3__441_GLOBAL__N__6a535bb7_4_k_cu_2902aadc_29196ignoreE)
_ZN39_INTERNAL_6a535bb7_4_k_cu_2902aadc_29194cuda3std3__441_GLOBAL__N__6a535bb7_4_k_cu_2902aadc_29196ignoreE:
	.zero		1
	.type		_ZN39_INTERNAL_6a535bb7_4_k_cu_2902aadc_29194cute7productE,@object
	.size		_ZN39_INTERNAL_6a535bb7_4_k_cu_2902aadc_29194cute7productE,(_ZN39_INTERNAL_6a535bb7_4_k_cu_2902aadc_29194cuda3std3__45__cpo3endE - _ZN39_INTERNAL_6a535bb7_4_k_cu_2902aadc_29194cute7productE)
_ZN39_INTERNAL_6a535bb7_4_k_cu_2902aadc_29194cute7productE:
	.zero		1
	.type		_ZN39_INTERNAL_6a535bb7_4_k_cu_2902aadc_29194cuda3std3__45__cpo3endE,@object
	.size		_ZN39_INTERNAL_6a535bb7_4_k_cu_2902aadc_29194cuda3std3__45__cpo3endE,(_ZN39_INTERNAL_6a535bb7_4_k_cu_2902aadc_29194cuda3std3__419piecewise_constructE - _ZN39_INTERNAL_6a535bb7_4_k_cu_2902aadc_29194cuda3std3__45__cpo3endE)
_ZN39_INTERNAL_6a535bb7_4_k_cu_2902aadc_29194cuda3std3__45__cpo3endE:
	.zero		1
	.type		_ZN39_INTERNAL_6a535bb7_4_k_cu_2902aadc_29194cuda3std3__419piecewise_constructE,@object
	.size		_ZN39_INTERNAL_6a535bb7_4_k_cu_2902aadc_29194cuda3std3__419piecewise_constructE,(_ZN39_INTERNAL_6a535bb7_4_k_cu_2902aadc_29194cuda3std3__45__cpo4cendE - _ZN39_INTERNAL_6a535bb7_4_k_cu_2902aadc_29194cuda3std3__419piecewise_constructE)
_ZN39_INTERNAL_6a535bb7_4_k_cu_2902aadc_29194cuda3std3__419piecewise_constructE:
	.zero		1
	.type		_ZN39_INTERNAL_6a535bb7_4_k_cu_2902aadc_29194cuda3std3__45__cpo4cendE,@object
	.size		_ZN39_INTERNAL_6a535bb7_4_k_cu_2902aadc_29194cuda3std3__45__cpo4cendE,(_ZN39_INTERNAL_6a535bb7_4_k_cu_2902aadc_29194cuda3std6ranges3__45__cpo4swapE - _ZN39_INTERNAL_6a535bb7_4_k_cu_2902aadc_29194cuda3std3__45__cpo4cendE)
_ZN39_INTERNAL_6a535bb7_4_k_cu_2902aadc_29194cuda3std3__45__cpo4cendE:
	.zero		1
	.type		_ZN39_INTERNAL_6a535bb7_4_k_cu_2902aadc_29194cuda3std6ranges3__45__cpo4swapE,@object
	.size		_ZN39_INTERNAL_6a535bb7_4_k_cu_2902aadc_29194cuda3std6ranges3__45__cpo4swapE,(.L_7 - _ZN39_INTERNAL_6a535bb7_4_k_cu_2902aadc_29194cuda3std6ranges3__45__cpo4swapE)
_ZN39_INTERNAL_6a535bb7_4_k_cu_2902aadc_29194cuda3std6ranges3__45__cpo4swapE:
	.zero		1
.L_7:


//--------------------- .nv.constant0._ZN7cutlass6KernelINS_4gemm6kernel15Rank2KUniversalINS1_11threadblock13MmaMultistageINS1_9GemmShapeILi64ELi64ELi16EEENS_9transform11threadblock28PredicatedTileAccessIteratorINS_11MatrixShapeILi64ELi16EEEdNS_6layout11ColumnMajorELi1ENS8_31PitchLinearWarpStripedThreadMapINS_16PitchLinearShapeILi64ELi16EEELi128ENSG_ILi16ELi2EEELi1EEENS_5ArrayIdLi1ELb1EEELb0ENSD_9NoPermuteEEENS9_25RegularTileAccessIteratorISC_dNSD_43ColumnMajorTensorOpMultiplicandCongruous64bELi1ESJ_Li8EEELNS_4arch14CacheOperation4KindE0ENSA_INSB_ILi16ELi64EEEdNSD_8RowMajorELi0ESJ_SL_Lb0ESM_EENSO_ISU_dNSD_40RowMajorTensorOpMultiplicandCongruous64bELi0ESJ_Li8EEELST_0EdSV_NS4_9MmaPolicyINS1_4warp11MmaTensorOpINS6_ILi32ELi32ELi16EEEdSP_dSX_dSV_NS10_17MmaTensorOpPolicyINSR_3MmaINS6_ILi8ELi8ELi4EEELi32EdSV_dSE_dSV_NSR_13OpMultiplyAddEEENSB_ILi1ELi1EEEEELi1ELb0EbEENSB_ILi0ELi0EEES1B_Li1EEELi3ELNS1_23SharedMemoryClearOptionE0EbEES1E_NS_8epilogue11threadblock8EpilogueIS7_S1A_Li1ENS1G_27PredicatedTileIteratorBlas3INS1G_26OutputTileOptimalThreadMapINS1G_15OutputTileShapeILi64ELi8ELi2ELi1ELi1EEENS1K_ILi1ELi4ELi1ELi1ELi4EEELi128ELi1ELi64EEEdLNS_8BlasModeE1EEENS1F_4warp24FragmentIteratorTensorOpIS12_S15_dNSK_IdLi2ELb1EEESV_EENS1Q_20TileIteratorTensorOpIS12_S15_dSV_EENS1G_18SharedLoadIteratorINS1N_18CompactedThreadMapEdLi8EEENS1F_6thread17LinearCombinationIdLi1EddLNS1Z_9ScaleType4KindE0ELNS_15FloatRoundStyleE2EdEENSB_ILi0ELi4EEELi1ELi1EEENS4_30GemmIdentityThreadblockSwizzleILi1EEELNS_8FillModeE1ELS1O_1EEEEEvNT_6ParamsE --------------------------
	.section	.nv.constant0._ZN7cutlass6KernelINS_4gemm6kernel15Rank2KUniversalINS1_11threadblock13MmaMultistageINS1_9GemmShapeILi64ELi64ELi16EEENS_9transform11threadblock28PredicatedTileAccessIteratorINS_11MatrixShapeILi64ELi16EEEdNS_6layout11ColumnMajorELi1ENS8_31PitchLinearWarpStripedThreadMapINS_16PitchLinearShapeILi64ELi16EEELi128ENSG_ILi16ELi2EEELi1EEENS_5ArrayIdLi1ELb1EEELb0ENSD_9NoPermuteEEENS9_25RegularTileAccessIteratorISC_dNSD_43ColumnMajorTensorOpMultiplicandCongruous64bELi1ESJ_Li8EEELNS_4arch14CacheOperation4KindE0ENSA_INSB_ILi16ELi64EEEdNSD_8RowMajorELi0ESJ_SL_Lb0ESM_EENSO_ISU_dNSD_40RowMajorTensorOpMultiplicandCongruous64bELi0ESJ_Li8EEELST_0EdSV_NS4_9MmaPolicyINS1_4warp11MmaTensorOpINS6_ILi32ELi32ELi16EEEdSP_dSX_dSV_NS10_17MmaTensorOpPolicyINSR_3MmaINS6_ILi8ELi8ELi4EEELi32EdSV_dSE_dSV_NSR_13OpMultiplyAddEEENSB_ILi1ELi1EEEEELi1ELb0EbEENSB_ILi0ELi0EEES1B_Li1EEELi3ELNS1_23SharedMemoryClearOptionE0EbEES1E_NS_8epilogue11threadblock8EpilogueIS7_S1A_Li1ENS1G_27PredicatedTileIteratorBlas3INS1G_26OutputTileOptimalThreadMapINS1G_15OutputTileShapeILi64ELi8ELi2ELi1ELi1EEENS1K_ILi1ELi4ELi1ELi1ELi4EEELi128ELi1ELi64EEEdLNS_8BlasModeE1EEENS1F_4warp24FragmentIteratorTensorOpIS12_S15_dNSK_IdLi2ELb1EEESV_EENS1Q_20TileIteratorTensorOpIS12_S15_dSV_EENS1G_18SharedLoadIteratorINS1N_18CompactedThreadMapEdLi8EEENS1F_6thread17LinearCombinationIdLi1EddLNS1Z_9ScaleType4KindE0ELNS_15FloatRoundStyleE2EdEENSB_ILi0ELi4EEELi1ELi1EEENS4_30GemmIdentityThreadblockSwizzleILi1EEELNS_8FillModeE1ELS1O_1EEEEEvNT_6ParamsE,"a",@progbits
	.sectionflags	@""
	.align	4
.nv.constant0._ZN7cutlass6KernelINS_4gemm6kernel15Rank2KUniversalINS1_11threadblock13MmaMultistageINS1_9GemmShapeILi64ELi64ELi16EEENS_9transform11threadblock28PredicatedTileAccessIteratorINS_11MatrixShapeILi64ELi16EEEdNS_6layout11ColumnMajorELi1ENS8_31PitchLinearWarpStripedThreadMapINS_16PitchLinearShapeILi64ELi16EEELi128ENSG_ILi16ELi2EEELi1EEENS_5ArrayIdLi1ELb1EEELb0ENSD_9NoPermuteEEENS9_25RegularTileAccessIteratorISC_dNSD_43ColumnMajorTensorOpMultiplicandCongruous64bELi1ESJ_Li8EEELNS_4arch14CacheOperation4KindE0ENSA_INSB_ILi16ELi64EEEdNSD_8RowMajorELi0ESJ_SL_Lb0ESM_EENSO_ISU_dNSD_40RowMajorTensorOpMultiplicandCongruous64bELi0ESJ_Li8EEELST_0EdSV_NS4_9MmaPolicyINS1_4warp11MmaTensorOpINS6_ILi32ELi32ELi16EEEdSP_dSX_dSV_NS10_17MmaTensorOpPolicyINSR_3MmaINS6_ILi8ELi8ELi4EEELi32EdSV_dSE_dSV_NSR_13OpMultiplyAddEEENSB_ILi1ELi1EEEEELi1ELb0EbEENSB_ILi0ELi0EEES1B_Li1EEELi3ELNS1_23SharedMemoryClearOptionE0EbEES1E_NS_8epilogue11threadblock8EpilogueIS7_S1A_Li1ENS1G_27PredicatedTileIteratorBlas3INS1G_26OutputTileOptimalThreadMapINS1G_15OutputTileShapeILi64ELi8ELi2ELi1ELi1EEENS1K_ILi1ELi4ELi1ELi1ELi4EEELi128ELi1ELi64EEEdLNS_8BlasModeE1EEENS1F_4warp24FragmentIteratorTensorOpIS12_S15_dNSK_IdLi2ELb1EEESV_EENS1Q_20TileIteratorTensorOpIS12_S15_dSV_EENS1G_18SharedLoadIteratorINS1N_18CompactedThreadMapEdLi8EEENS1F_6thread17LinearCombinationIdLi1EddLNS1Z_9ScaleType4KindE0ELNS_15FloatRoundStyleE2EdEENSB_ILi0ELi4EEELi1ELi1EEENS4_30GemmIdentityThreadblockSwizzleILi1EEELNS_8FillModeE1ELS1O_1EEEEEvNT_6ParamsE:
	.zero		960


//--------------------- SYMBOLS --------------------------

	.type		.nv.reservedSmem.offset0,@object
	.size		.nv.reservedSmem.offset0,0x4
